//
// Generated by NVIDIA NVVM Compiler
//
// Compiler Build ID: CL-36424714
// Cuda compilation tools, release 13.0, V13.0.88
// Based on NVVM 20.0.0
//

.version 9.0
.target sm_100
.address_size 64

	// .globl	_Z3priPdS_S_S_
.extern .func  (.param .b32 func_retval0) vprintf
(
	.param .b64 vprintf_param_0,
	.param .b64 vprintf_param_1
)
;
.const .align 4 .u32 Nx_cu = 1;
.const .align 4 .u32 Ny_cu = 240;
.const .align 4 .u32 Nz_cu = 240;
.global .align 8 .b8 sum[3072];
.global .align 1 .b8 $str[16] = {37, 100, 32, 37, 103, 32, 37, 103, 32, 37, 103, 32, 37, 103, 10};

.visible .entry _Z3priPdS_S_S_(
	.param .u64 .ptr .align 1 _Z3priPdS_S_S__param_0,
	.param .u64 .ptr .align 1 _Z3priPdS_S_S__param_1,
	.param .u64 .ptr .align 1 _Z3priPdS_S_S__param_2,
	.param .u64 .ptr .align 1 _Z3priPdS_S_S__param_3
)
{
	.local .align 8 .b8 	__local_depot0[40];
	.reg .b64 	%SP;
	.reg .b64 	%SPL;
	.reg .pred 	%p<2>;
	.reg .b32 	%r<24>;
	.reg .b64 	%rd<29>;
	.reg .b64 	%fd<33>;

	mov.u64 	%SPL, __local_depot0;
	cvta.local.u64 	%SP, %SPL;
	ld.param.u64 	%rd13, [_Z3priPdS_S_S__param_0];
	ld.param.u64 	%rd14, [_Z3priPdS_S_S__param_1];
	ld.param.u64 	%rd15, [_Z3priPdS_S_S__param_2];
	ld.param.u64 	%rd16, [_Z3priPdS_S_S__param_3];
	cvta.to.global.u64 	%rd17, %rd16;
	cvta.to.global.u64 	%rd18, %rd15;
	cvta.to.global.u64 	%rd19, %rd14;
	cvta.to.global.u64 	%rd20, %rd13;
	add.s64 	%rd28, %rd17, 23502184;
	add.s64 	%rd27, %rd18, 23502184;
	add.s64 	%rd26, %rd19, 23502184;
	add.s64 	%rd25, %rd20, 23500960;
	mov.b32 	%r23, 0;
	add.u64 	%rd21, %SP, 0;
	mov.u64 	%rd23, $str;
$L__BB0_1:
	ld.global.f64 	%fd1, [%rd25+-23500800];
	ld.global.f64 	%fd2, [%rd26+-23502024];
	ld.global.f64 	%fd3, [%rd27+-23502024];
	ld.global.f64 	%fd4, [%rd28+-23502024];
	cvta.to.local.u64 	%rd22, %rd21;
	st.local.u32 	[%rd22], %r23;
	st.local.f64 	[%rd22+8], %fd1;
	st.local.f64 	[%rd22+16], %fd2;
	st.local.f64 	[%rd22+24], %fd3;
	st.local.f64 	[%rd22+32], %fd4;
	cvta.global.u64 	%rd24, %rd23;
	{ // callseq 0, 0
	.param .b64 param0;
	st.param.b64 	[param0], %rd24;
	.param .b64 param1;
	st.param.b64 	[param1], %rd21;
	.param .b32 retval0;
	call.uni (retval0), 
	vprintf, 
	(
	param0, 
	param1
	);
	ld.param.b32 	%r4, [retval0];
	} // callseq 0
	ld.global.f64 	%fd5, [%rd25];
	ld.global.f64 	%fd6, [%rd26+-1224];
	ld.global.f64 	%fd7, [%rd27+-1224];
	ld.global.f64 	%fd8, [%rd28+-1224];
	st.local.u32 	[%rd22], %r23;
	st.local.f64 	[%rd22+8], %fd5;
	st.local.f64 	[%rd22+16], %fd6;
	st.local.f64 	[%rd22+24], %fd7;
	st.local.f64 	[%rd22+32], %fd8;
	{ // callseq 1, 0
	.param .b64 param0;
	st.param.b64 	[param0], %rd24;
	.param .b64 param1;
	st.param.b64 	[param1], %rd21;
	.param .b32 retval0;
	call.uni (retval0), 
	vprintf, 
	(
	param0, 
	param1
	);
	ld.param.b32 	%r6, [retval0];
	} // callseq 1
	ld.global.f64 	%fd9, [%rd25+-23500392];
	ld.global.f64 	%fd10, [%rd26+-23501616];
	ld.global.f64 	%fd11, [%rd27+-23501616];
	ld.global.f64 	%fd12, [%rd28+-23501616];
	add.s32 	%r8, %r23, 1;
	st.local.u32 	[%rd22], %r8;
	st.local.f64 	[%rd22+8], %fd9;
	st.local.f64 	[%rd22+16], %fd10;
	st.local.f64 	[%rd22+24], %fd11;
	st.local.f64 	[%rd22+32], %fd12;
	{ // callseq 2, 0
	.param .b64 param0;
	st.param.b64 	[param0], %rd24;
	.param .b64 param1;
	st.param.b64 	[param1], %rd21;
	.param .b32 retval0;
	call.uni (retval0), 
	vprintf, 
	(
	param0, 
	param1
	);
	ld.param.b32 	%r9, [retval0];
	} // callseq 2
	ld.global.f64 	%fd13, [%rd25+408];
	ld.global.f64 	%fd14, [%rd26+-816];
	ld.global.f64 	%fd15, [%rd27+-816];
	ld.global.f64 	%fd16, [%rd28+-816];
	st.local.u32 	[%rd22], %r8;
	st.local.f64 	[%rd22+8], %fd13;
	st.local.f64 	[%rd22+16], %fd14;
	st.local.f64 	[%rd22+24], %fd15;
	st.local.f64 	[%rd22+32], %fd16;
	{ // callseq 3, 0
	.param .b64 param0;
	st.param.b64 	[param0], %rd24;
	.param .b64 param1;
	st.param.b64 	[param1], %rd21;
	.param .b32 retval0;
	call.uni (retval0), 
	vprintf, 
	(
	param0, 
	param1
	);
	ld.param.b32 	%r11, [retval0];
	} // callseq 3
	ld.global.f64 	%fd17, [%rd25+-23499984];
	ld.global.f64 	%fd18, [%rd26+-23501208];
	ld.global.f64 	%fd19, [%rd27+-23501208];
	ld.global.f64 	%fd20, [%rd28+-23501208];
	add.s32 	%r13, %r23, 2;
	st.local.u32 	[%rd22], %r13;
	st.local.f64 	[%rd22+8], %fd17;
	st.local.f64 	[%rd22+16], %fd18;
	st.local.f64 	[%rd22+24], %fd19;
	st.local.f64 	[%rd22+32], %fd20;
	{ // callseq 4, 0
	.param .b64 param0;
	st.param.b64 	[param0], %rd24;
	.param .b64 param1;
	st.param.b64 	[param1], %rd21;
	.param .b32 retval0;
	call.uni (retval0), 
	vprintf, 
	(
	param0, 
	param1
	);
	ld.param.b32 	%r14, [retval0];
	} // callseq 4
	ld.global.f64 	%fd21, [%rd25+816];
	ld.global.f64 	%fd22, [%rd26+-408];
	ld.global.f64 	%fd23, [%rd27+-408];
	ld.global.f64 	%fd24, [%rd28+-408];
	st.local.u32 	[%rd22], %r13;
	st.local.f64 	[%rd22+8], %fd21;
	st.local.f64 	[%rd22+16], %fd22;
	st.local.f64 	[%rd22+24], %fd23;
	st.local.f64 	[%rd22+32], %fd24;
	{ // callseq 5, 0
	.param .b64 param0;
	st.param.b64 	[param0], %rd24;
	.param .b64 param1;
	st.param.b64 	[param1], %rd21;
	.param .b32 retval0;
	call.uni (retval0), 
	vprintf, 
	(
	param0, 
	param1
	);
	ld.param.b32 	%r16, [retval0];
	} // callseq 5
	ld.global.f64 	%fd25, [%rd25+-23499576];
	ld.global.f64 	%fd26, [%rd26+-23500800];
	ld.global.f64 	%fd27, [%rd27+-23500800];
	ld.global.f64 	%fd28, [%rd28+-23500800];
	add.s32 	%r18, %r23, 3;
	st.local.u32 	[%rd22], %r18;
	st.local.f64 	[%rd22+8], %fd25;
	st.local.f64 	[%rd22+16], %fd26;
	st.local.f64 	[%rd22+24], %fd27;
	st.local.f64 	[%rd22+32], %fd28;
	{ // callseq 6, 0
	.param .b64 param0;
	st.param.b64 	[param0], %rd24;
	.param .b64 param1;
	st.param.b64 	[param1], %rd21;
	.param .b32 retval0;
	call.uni (retval0), 
	vprintf, 
	(
	param0, 
	param1
	);
	ld.param.b32 	%r19, [retval0];
	} // callseq 6
	ld.global.f64 	%fd29, [%rd25+1224];
	ld.global.f64 	%fd30, [%rd26];
	ld.global.f64 	%fd31, [%rd27];
	ld.global.f64 	%fd32, [%rd28];
	st.local.u32 	[%rd22], %r18;
	st.local.f64 	[%rd22+8], %fd29;
	st.local.f64 	[%rd22+16], %fd30;
	st.local.f64 	[%rd22+24], %fd31;
	st.local.f64 	[%rd22+32], %fd32;
	{ // callseq 7, 0
	.param .b64 param0;
	st.param.b64 	[param0], %rd24;
	.param .b64 param1;
	st.param.b64 	[param1], %rd21;
	.param .b32 retval0;
	call.uni (retval0), 
	vprintf, 
	(
	param0, 
	param1
	);
	ld.param.b32 	%r21, [retval0];
	} // callseq 7
	add.s64 	%rd28, %rd28, 1632;
	add.s64 	%rd27, %rd27, 1632;
	add.s64 	%rd26, %rd26, 1632;
	add.s64 	%rd25, %rd25, 1632;
	add.s32 	%r23, %r23, 4;
	setp.ne.s32 	%p1, %r23, 57600;
	@%p1 bra 	$L__BB0_1;
	bar.sync 	0;
	ret;

}
	// .globl	_Z9addKernelPiPKiS1_i
.visible .entry _Z9addKernelPiPKiS1_i(
	.param .u64 .ptr .align 1 _Z9addKernelPiPKiS1_i_param_0,
	.param .u64 .ptr .align 1 _Z9addKernelPiPKiS1_i_param_1,
	.param .u64 .ptr .align 1 _Z9addKernelPiPKiS1_i_param_2,
	.param .u32 _Z9addKernelPiPKiS1_i_param_3
)
{
	.reg .b32 	%r<11>;
	.reg .b64 	%rd<11>;

	ld.param.u64 	%rd1, [_Z9addKernelPiPKiS1_i_param_0];
	ld.param.u64 	%rd2, [_Z9addKernelPiPKiS1_i_param_1];
	ld.param.u64 	%rd3, [_Z9addKernelPiPKiS1_i_param_2];
	ld.param.u32 	%r1, [_Z9addKernelPiPKiS1_i_param_3];
	cvta.to.global.u64 	%rd4, %rd1;
	cvta.to.global.u64 	%rd5, %rd3;
	cvta.to.global.u64 	%rd6, %rd2;
	mov.u32 	%r2, %ctaid.x;
	mov.u32 	%r3, %ctaid.y;
	mad.lo.s32 	%r4, %r3, 384, %r2;
	mov.u32 	%r5, %tid.x;
	mad.lo.s32 	%r6, %r5, 1600, %r4;
	mul.wide.s32 	%rd7, %r6, 4;
	add.s64 	%rd8, %rd6, %rd7;
	ld.global.u32 	%r7, [%rd8];
	add.s64 	%rd9, %rd5, %rd7;
	ld.global.u32 	%r8, [%rd9];
	add.s32 	%r9, %r7, %r1;
	add.s32 	%r10, %r9, %r8;
	add.s64 	%rd10, %rd4, %rd7;
	st.global.u32 	[%rd10], %r10;
	ret;

}
	// .globl	_Z9qInt_initPd
.visible .entry _Z9qInt_initPd(
	.param .u64 .ptr .align 1 _Z9qInt_initPd_param_0
)
{
	.reg .pred 	%p<2>;
	.reg .b32 	%r<7>;
	.reg .b64 	%rd<12>;

	ld.param.u64 	%rd4, [_Z9qInt_initPd_param_0];
	cvta.to.global.u64 	%rd5, %rd4;
	mov.u32 	%r4, %ctaid.x;
	mov.u32 	%r5, %tid.x;
	mul.wide.u32 	%rd6, %r4, 460800;
	mul.wide.u32 	%rd7, %r5, 1200;
	add.s64 	%rd8, %rd6, %rd7;
	add.s64 	%rd9, %rd8, %rd5;
	add.s64 	%rd11, %rd9, 8;
	mov.b32 	%r6, 0;
$L__BB2_1:
	mov.b64 	%rd10, 4607182418800017408;
	st.global.u64 	[%rd11+-8], %rd10;
	st.global.u64 	[%rd11], %rd10;
	add.s32 	%r6, %r6, 2;
	add.s64 	%rd11, %rd11, 16;
	setp.ne.s32 	%p1, %r6, 150;
	@%p1 bra 	$L__BB2_1;
	bar.sync 	0;
	ret;

}
	// .globl	_Z6g_initPdS_i
.visible .entry _Z6g_initPdS_i(
	.param .u64 .ptr .align 1 _Z6g_initPdS_i_param_0,
	.param .u64 .ptr .align 1 _Z6g_initPdS_i_param_1,
	.param .u32 _Z6g_initPdS_i_param_2
)
{
	.reg .pred 	%p<10>;
	.reg .b32 	%r<33>;
	.reg .b64 	%rd<38>;
	.reg .b64 	%fd<2>;

	ld.param.u64 	%rd8, [_Z6g_initPdS_i_param_0];
	ld.param.u64 	%rd9, [_Z6g_initPdS_i_param_1];
	ld.param.u32 	%r18, [_Z6g_initPdS_i_param_2];
	cvta.to.global.u64 	%rd1, %rd8;
	cvta.to.global.u64 	%rd10, %rd9;
	mov.u32 	%r1, %ctaid.x;
	mov.u32 	%r2, %ctaid.y;
	add.s32 	%r19, %r1, %r2;
	mov.u32 	%r3, %ctaid.z;
	mad.lo.s32 	%r20, %r3, 240, %r19;
	cvt.u64.u32 	%rd11, %r20;
	mov.u32 	%r21, %tid.x;
	mul.lo.s32 	%r22, %r21, 57600;
	cvt.u64.u32 	%rd2, %r22;
	cvt.s64.s32 	%rd3, %r18;
	mul.lo.s64 	%rd12, %rd3, %rd2;
	add.s64 	%rd13, %rd11, %rd2;
	shl.b64 	%rd14, %rd13, 3;
	add.s64 	%rd15, %rd10, %rd14;
	ld.global.f64 	%fd1, [%rd15];
	mad.lo.s64 	%rd16, %rd3, %rd11, %rd12;
	shl.b64 	%rd17, %rd16, 3;
	add.s64 	%rd4, %rd1, %rd17;
	st.global.f64 	[%rd4], %fd1;
	setp.lt.s32 	%p1, %r18, 2;
	@%p1 bra 	$L__BB3_13;
	add.s32 	%r4, %r18, -1;
	add.s32 	%r24, %r18, -2;
	and.b32  	%r5, %r4, 7;
	setp.lt.u32 	%p2, %r24, 7;
	mov.b32 	%r31, 1;
	@%p2 bra 	$L__BB3_5;
	and.b32  	%r26, %r4, -8;
	neg.s32 	%r29, %r26;
	mul.wide.u32 	%rd18, %r3, 240;
	add.s64 	%rd19, %rd2, %rd18;
	cvt.u64.u32 	%rd20, %r2;
	add.s64 	%rd21, %rd19, %rd20;
	cvt.u64.u32 	%rd22, %r1;
	add.s64 	%rd23, %rd21, %rd22;
	mul.lo.s64 	%rd24, %rd23, %rd3;
	shl.b64 	%rd25, %rd24, 3;
	add.s64 	%rd26, %rd25, %rd1;
	add.s64 	%rd37, %rd26, 32;
	mov.b32 	%r28, 0;
$L__BB3_3:
	.pragma "nounroll";
	mov.b64 	%rd27, 0;
	st.global.u64 	[%rd37+-24], %rd27;
	st.global.u64 	[%rd37+-16], %rd27;
	st.global.u64 	[%rd37+-8], %rd27;
	st.global.u64 	[%rd37], %rd27;
	st.global.u64 	[%rd37+8], %rd27;
	st.global.u64 	[%rd37+16], %rd27;
	st.global.u64 	[%rd37+24], %rd27;
	st.global.u64 	[%rd37+32], %rd27;
	add.s32 	%r29, %r29, 8;
	add.s32 	%r28, %r28, 8;
	add.s64 	%rd37, %rd37, 64;
	setp.ne.s32 	%p3, %r29, 0;
	@%p3 bra 	$L__BB3_3;
	add.s32 	%r31, %r28, 1;
$L__BB3_5:
	setp.eq.s32 	%p4, %r5, 0;
	@%p4 bra 	$L__BB3_13;
	and.b32  	%r13, %r4, 3;
	setp.lt.u32 	%p5, %r5, 4;
	@%p5 bra 	$L__BB3_8;
	mul.wide.u32 	%rd28, %r31, 8;
	add.s64 	%rd29, %rd4, %rd28;
	mov.b64 	%rd30, 0;
	st.global.u64 	[%rd29], %rd30;
	st.global.u64 	[%rd29+8], %rd30;
	st.global.u64 	[%rd29+16], %rd30;
	st.global.u64 	[%rd29+24], %rd30;
	add.s32 	%r31, %r31, 4;
$L__BB3_8:
	setp.eq.s32 	%p6, %r13, 0;
	@%p6 bra 	$L__BB3_13;
	setp.eq.s32 	%p7, %r13, 1;
	@%p7 bra 	$L__BB3_11;
	mul.wide.u32 	%rd31, %r31, 8;
	add.s64 	%rd32, %rd4, %rd31;
	mov.b64 	%rd33, 0;
	st.global.u64 	[%rd32], %rd33;
	st.global.u64 	[%rd32+8], %rd33;
	add.s32 	%r31, %r31, 2;
$L__BB3_11:
	and.b32  	%r27, %r4, 1;
	setp.eq.b32 	%p8, %r27, 1;
	not.pred 	%p9, %p8;
	@%p9 bra 	$L__BB3_13;
	mul.wide.u32 	%rd34, %r31, 8;
	add.s64 	%rd35, %rd4, %rd34;
	mov.b64 	%rd36, 0;
	st.global.u64 	[%rd35], %rd36;
$L__BB3_13:
	bar.sync 	0;
	ret;

}
	// .globl	_Z13g_initInversePdS_ii
.visible .entry _Z13g_initInversePdS_ii(
	.param .u64 .ptr .align 1 _Z13g_initInversePdS_ii_param_0,
	.param .u64 .ptr .align 1 _Z13g_initInversePdS_ii_param_1,
	.param .u32 _Z13g_initInversePdS_ii_param_2,
	.param .u32 _Z13g_initInversePdS_ii_param_3
)
{
	.reg .pred 	%p<20>;
	.reg .b32 	%r<59>;
	.reg .b64 	%rd<69>;
	.reg .b64 	%fd<2>;

	ld.param.u64 	%rd15, [_Z13g_initInversePdS_ii_param_0];
	ld.param.u64 	%rd14, [_Z13g_initInversePdS_ii_param_1];
	ld.param.u32 	%r29, [_Z13g_initInversePdS_ii_param_2];
	ld.param.u32 	%r54, [_Z13g_initInversePdS_ii_param_3];
	cvta.to.global.u64 	%rd1, %rd15;
	mov.u32 	%r31, %tid.x;
	mul.lo.s32 	%r32, %r31, %r29;
	mul.lo.s32 	%r33, %r32, 57600;
	cvt.u64.u32 	%rd2, %r33;
	cvt.s64.s32 	%rd3, %r29;
	and.b64  	%rd16, %rd3, -4294967296;
	setp.ne.s64 	%p1, %rd16, 0;
	@%p1 bra 	$L__BB4_2;
	cvt.u32.u64 	%r34, %rd3;
	cvt.u32.u64 	%r35, %rd2;
	div.u32 	%r36, %r35, %r34;
	cvt.u64.u32 	%rd67, %r36;
	bra.uni 	$L__BB4_3;
$L__BB4_2:
	div.s64 	%rd67, %rd2, %rd3;
$L__BB4_3:
	mov.u32 	%r37, %ctaid.z;
	mov.u32 	%r38, %ctaid.y;
	mov.u32 	%r39, %ctaid.x;
	add.s32 	%r40, %r39, %r38;
	mad.lo.s32 	%r41, %r37, 240, %r40;
	cvt.u64.u32 	%rd17, %r41;
	add.s64 	%rd18, %rd67, %rd17;
	cvta.to.global.u64 	%rd19, %rd14;
	shl.b64 	%rd20, %rd18, 3;
	add.s64 	%rd21, %rd19, %rd20;
	ld.global.f64 	%fd1, [%rd21];
	mul.lo.s64 	%rd7, %rd3, %rd17;
	cvt.s64.s32 	%rd22, %r54;
	add.s64 	%rd23, %rd7, %rd22;
	add.s64 	%rd24, %rd23, %rd2;
	shl.b64 	%rd25, %rd24, 3;
	add.s64 	%rd26, %rd1, %rd25;
	st.global.f64 	[%rd26], %fd1;
	setp.lt.s32 	%p2, %r54, 1;
	@%p2 bra 	$L__BB4_15;
	add.s64 	%rd8, %rd7, %rd2;
	and.b32  	%r1, %r54, 7;
	setp.lt.u32 	%p3, %r54, 8;
	mov.b32 	%r49, 0;
	@%p3 bra 	$L__BB4_7;
	and.b32  	%r49, %r54, 2147483640;
	neg.s32 	%r52, %r49;
	shl.b64 	%rd27, %rd7, 3;
	shl.b64 	%rd28, %rd2, 3;
	add.s64 	%rd29, %rd27, %rd28;
	add.s64 	%rd30, %rd29, %rd1;
	add.s64 	%rd68, %rd30, 32;
$L__BB4_6:
	.pragma "nounroll";
	mov.b64 	%rd31, 0;
	st.global.u64 	[%rd68+-32], %rd31;
	st.global.u64 	[%rd68+-24], %rd31;
	st.global.u64 	[%rd68+-16], %rd31;
	st.global.u64 	[%rd68+-8], %rd31;
	st.global.u64 	[%rd68], %rd31;
	st.global.u64 	[%rd68+8], %rd31;
	st.global.u64 	[%rd68+16], %rd31;
	st.global.u64 	[%rd68+24], %rd31;
	add.s32 	%r52, %r52, 8;
	add.s64 	%rd68, %rd68, 64;
	setp.eq.s32 	%p4, %r52, 0;
	@%p4 bra 	$L__BB4_7;
	bra.uni 	$L__BB4_6;
$L__BB4_7:
	setp.eq.s32 	%p5, %r1, 0;
	@%p5 bra 	$L__BB4_15;
	and.b32  	%r5, %r54, 3;
	setp.lt.u32 	%p6, %r1, 4;
	@%p6 bra 	$L__BB4_10;
	cvt.u64.u32 	%rd32, %r49;
	add.s64 	%rd33, %rd8, %rd32;
	shl.b64 	%rd34, %rd33, 3;
	add.s64 	%rd35, %rd1, %rd34;
	mov.b64 	%rd36, 0;
	st.global.u64 	[%rd35], %rd36;
	st.global.u64 	[%rd35+8], %rd36;
	st.global.u64 	[%rd35+16], %rd36;
	st.global.u64 	[%rd35+24], %rd36;
	add.s32 	%r49, %r49, 4;
$L__BB4_10:
	setp.eq.s32 	%p7, %r5, 0;
	@%p7 bra 	$L__BB4_15;
	setp.eq.s32 	%p8, %r5, 1;
	@%p8 bra 	$L__BB4_13;
	cvt.u64.u32 	%rd37, %r49;
	add.s64 	%rd38, %rd8, %rd37;
	shl.b64 	%rd39, %rd38, 3;
	add.s64 	%rd40, %rd1, %rd39;
	mov.b64 	%rd41, 0;
	st.global.u64 	[%rd40], %rd41;
	st.global.u64 	[%rd40+8], %rd41;
	add.s32 	%r49, %r49, 2;
$L__BB4_13:
	and.b32  	%r43, %r54, 1;
	setp.eq.b32 	%p9, %r43, 1;
	not.pred 	%p10, %p9;
	@%p10 bra 	$L__BB4_15;
	cvt.u64.u32 	%rd42, %r49;
	add.s64 	%rd43, %rd8, %rd42;
	shl.b64 	%rd44, %rd43, 3;
	add.s64 	%rd45, %rd1, %rd44;
	mov.b64 	%rd46, 0;
	st.global.u64 	[%rd45], %rd46;
$L__BB4_15:
	add.s32 	%r57, %r54, 1;
	setp.ge.s32 	%p11, %r57, %r29;
	@%p11 bra 	$L__BB4_28;
	add.s64 	%rd10, %rd7, %rd2;
	not.b32 	%r44, %r54;
	add.s32 	%r11, %r29, %r44;
	sub.s32 	%r45, %r29, %r54;
	add.s32 	%r46, %r45, -2;
	and.b32  	%r12, %r11, 7;
	setp.lt.u32 	%p12, %r46, 7;
	@%p12 bra 	$L__BB4_20;
	and.b32  	%r47, %r11, -8;
	neg.s32 	%r53, %r47;
	add.s64 	%rd11, %rd1, 32;
$L__BB4_18:
	.pragma "nounroll";
	cvt.s64.s32 	%rd47, %r57;
	add.s64 	%rd48, %rd10, %rd47;
	shl.b64 	%rd49, %rd48, 3;
	add.s64 	%rd50, %rd11, %rd49;
	mov.b64 	%rd51, 0;
	st.global.u64 	[%rd50+-32], %rd51;
	st.global.u64 	[%rd50+-24], %rd51;
	st.global.u64 	[%rd50+-16], %rd51;
	st.global.u64 	[%rd50+-8], %rd51;
	st.global.u64 	[%rd50], %rd51;
	st.global.u64 	[%rd50+8], %rd51;
	st.global.u64 	[%rd50+16], %rd51;
	st.global.u64 	[%rd50+24], %rd51;
	add.s32 	%r57, %r57, 8;
	add.s32 	%r54, %r54, 8;
	add.s32 	%r53, %r53, 8;
	setp.ne.s32 	%p13, %r53, 0;
	@%p13 bra 	$L__BB4_18;
	add.s32 	%r57, %r54, 1;
$L__BB4_20:
	setp.eq.s32 	%p14, %r12, 0;
	@%p14 bra 	$L__BB4_28;
	and.b32  	%r24, %r11, 3;
	setp.lt.u32 	%p15, %r12, 4;
	@%p15 bra 	$L__BB4_23;
	cvt.s64.s32 	%rd52, %r57;
	add.s64 	%rd53, %rd10, %rd52;
	shl.b64 	%rd54, %rd53, 3;
	add.s64 	%rd55, %rd1, %rd54;
	mov.b64 	%rd56, 0;
	st.global.u64 	[%rd55], %rd56;
	st.global.u64 	[%rd55+8], %rd56;
	st.global.u64 	[%rd55+16], %rd56;
	st.global.u64 	[%rd55+24], %rd56;
	add.s32 	%r57, %r57, 4;
$L__BB4_23:
	setp.eq.s32 	%p16, %r24, 0;
	@%p16 bra 	$L__BB4_28;
	setp.eq.s32 	%p17, %r24, 1;
	@%p17 bra 	$L__BB4_26;
	cvt.s64.s32 	%rd57, %r57;
	add.s64 	%rd58, %rd10, %rd57;
	shl.b64 	%rd59, %rd58, 3;
	add.s64 	%rd60, %rd1, %rd59;
	mov.b64 	%rd61, 0;
	st.global.u64 	[%rd60], %rd61;
	st.global.u64 	[%rd60+8], %rd61;
	add.s32 	%r57, %r57, 2;
$L__BB4_26:
	and.b32  	%r48, %r11, 1;
	setp.eq.b32 	%p18, %r48, 1;
	not.pred 	%p19, %p18;
	@%p19 bra 	$L__BB4_28;
	cvt.s64.s32 	%rd62, %r57;
	add.s64 	%rd63, %rd10, %rd62;
	shl.b64 	%rd64, %rd63, 3;
	add.s64 	%rd65, %rd1, %rd64;
	mov.b64 	%rd66, 0;
	st.global.u64 	[%rd65], %rd66;
$L__BB4_28:
	bar.sync 	0;
	ret;

}
	// .globl	_Z8w_to_wdzPdS_d
.visible .entry _Z8w_to_wdzPdS_d(
	.param .u64 .ptr .align 1 _Z8w_to_wdzPdS_d_param_0,
	.param .u64 .ptr .align 1 _Z8w_to_wdzPdS_d_param_1,
	.param .f64 _Z8w_to_wdzPdS_d_param_2
)
{
	.reg .pred 	%p<4>;
	.reg .b32 	%r<23>;
	.reg .b32 	%f<3>;
	.reg .b64 	%rd<12>;
	.reg .b64 	%fd<29>;

	ld.param.u64 	%rd2, [_Z8w_to_wdzPdS_d_param_0];
	ld.param.u64 	%rd3, [_Z8w_to_wdzPdS_d_param_1];
	ld.param.f64 	%fd6, [_Z8w_to_wdzPdS_d_param_2];
	cvta.to.global.u64 	%rd4, %rd3;
	mov.u32 	%r4, %ctaid.x;
	mov.u32 	%r5, %ctaid.y;
	add.s32 	%r6, %r4, %r5;
	mov.u32 	%r7, %ctaid.z;
	mad.lo.s32 	%r8, %r7, 240, %r6;
	cvt.u64.u32 	%rd5, %r8;
	mov.u32 	%r9, %tid.x;
	mul.lo.s32 	%r10, %r9, 57600;
	cvt.u64.u32 	%rd6, %r10;
	add.s64 	%rd1, %rd5, %rd6;
	shl.b64 	%rd7, %rd1, 3;
	add.s64 	%rd8, %rd4, %rd7;
	ld.global.f64 	%fd7, [%rd8];
	neg.f64 	%fd8, %fd7;
	mul.f64 	%fd1, %fd6, %fd8;
	fma.rn.f64 	%fd9, %fd1, 0d3FF71547652B82FE, 0d4338000000000000;
	{
	.reg .b32 %temp; 
	mov.b64 	{%r1, %temp}, %fd9;
	}
	mov.f64 	%fd10, 0dC338000000000000;
	add.rn.f64 	%fd11, %fd9, %fd10;
	fma.rn.f64 	%fd12, %fd11, 0dBFE62E42FEFA39EF, %fd1;
	fma.rn.f64 	%fd13, %fd11, 0dBC7ABC9E3B39803F, %fd12;
	fma.rn.f64 	%fd14, %fd13, 0d3E5ADE1569CE2BDF, 0d3E928AF3FCA213EA;
	fma.rn.f64 	%fd15, %fd14, %fd13, 0d3EC71DEE62401315;
	fma.rn.f64 	%fd16, %fd15, %fd13, 0d3EFA01997C89EB71;
	fma.rn.f64 	%fd17, %fd16, %fd13, 0d3F2A01A014761F65;
	fma.rn.f64 	%fd18, %fd17, %fd13, 0d3F56C16C1852B7AF;
	fma.rn.f64 	%fd19, %fd18, %fd13, 0d3F81111111122322;
	fma.rn.f64 	%fd20, %fd19, %fd13, 0d3FA55555555502A1;
	fma.rn.f64 	%fd21, %fd20, %fd13, 0d3FC5555555555511;
	fma.rn.f64 	%fd22, %fd21, %fd13, 0d3FE000000000000B;
	fma.rn.f64 	%fd23, %fd22, %fd13, 0d3FF0000000000000;
	fma.rn.f64 	%fd24, %fd23, %fd13, 0d3FF0000000000000;
	{
	.reg .b32 %temp; 
	mov.b64 	{%r2, %temp}, %fd24;
	}
	{
	.reg .b32 %temp; 
	mov.b64 	{%temp, %r3}, %fd24;
	}
	shl.b32 	%r11, %r1, 20;
	add.s32 	%r12, %r11, %r3;
	mov.b64 	%fd28, {%r2, %r12};
	{
	.reg .b32 %temp; 
	mov.b64 	{%temp, %r13}, %fd1;
	}
	mov.b32 	%f2, %r13;
	abs.f32 	%f1, %f2;
	setp.lt.f32 	%p1, %f1, 0f4086232B;
	@%p1 bra 	$L__BB5_3;
	setp.lt.f64 	%p2, %fd1, 0d0000000000000000;
	add.f64 	%fd25, %fd1, 0d7FF0000000000000;
	selp.f64 	%fd28, 0d0000000000000000, %fd25, %p2;
	setp.geu.f32 	%p3, %f1, 0f40874800;
	@%p3 bra 	$L__BB5_3;
	shr.u32 	%r14, %r1, 31;
	add.s32 	%r15, %r1, %r14;
	shr.s32 	%r16, %r15, 1;
	shl.b32 	%r17, %r16, 20;
	add.s32 	%r18, %r3, %r17;
	mov.b64 	%fd26, {%r2, %r18};
	sub.s32 	%r19, %r1, %r16;
	shl.b32 	%r20, %r19, 20;
	add.s32 	%r21, %r20, 1072693248;
	mov.b32 	%r22, 0;
	mov.b64 	%fd27, {%r22, %r21};
	mul.f64 	%fd28, %fd27, %fd26;
$L__BB5_3:
	cvta.to.global.u64 	%rd9, %rd2;
	add.s64 	%rd11, %rd9, %rd7;
	st.global.f64 	[%rd11], %fd28;
	bar.sync 	0;
	ret;

}
	// .globl	_Z8gw_to_inPdS_S_ii
.visible .entry _Z8gw_to_inPdS_S_ii(
	.param .u64 .ptr .align 1 _Z8gw_to_inPdS_S_ii_param_0,
	.param .u64 .ptr .align 1 _Z8gw_to_inPdS_S_ii_param_1,
	.param .u64 .ptr .align 1 _Z8gw_to_inPdS_S_ii_param_2,
	.param .u32 _Z8gw_to_inPdS_S_ii_param_3,
	.param .u32 _Z8gw_to_inPdS_S_ii_param_4
)
{
	.reg .pred 	%p<2>;
	.reg .b32 	%r<6>;
	.reg .b64 	%rd<35>;
	.reg .b64 	%fd<7>;

	ld.param.u64 	%rd12, [_Z8gw_to_inPdS_S_ii_param_0];
	ld.param.u64 	%rd13, [_Z8gw_to_inPdS_S_ii_param_1];
	ld.param.u64 	%rd14, [_Z8gw_to_inPdS_S_ii_param_2];
	ld.param.u32 	%r1, [_Z8gw_to_inPdS_S_ii_param_3];
	ld.param.u32 	%r2, [_Z8gw_to_inPdS_S_ii_param_4];
	cvta.to.global.u64 	%rd15, %rd12;
	cvta.to.global.u64 	%rd16, %rd14;
	cvta.to.global.u64 	%rd17, %rd13;
	mov.u32 	%r3, %ctaid.x;
	mul.wide.u32 	%rd18, %r3, 57600;
	cvt.s64.s32 	%rd19, %r1;
	mov.u32 	%r4, %tid.x;
	mul.lo.s32 	%r5, %r4, 150;
	cvt.u64.u32 	%rd20, %r5;
	add.s64 	%rd21, %rd18, %rd20;
	mul.wide.u32 	%rd22, %r3, 460800;
	mul.wide.u32 	%rd23, %r4, 1200;
	add.s64 	%rd24, %rd22, %rd23;
	add.s64 	%rd1, %rd17, %rd24;
	mul.lo.s64 	%rd25, %rd21, %rd19;
	shl.b64 	%rd2, %rd25, 3;
	mul.wide.s32 	%rd26, %r2, 8;
	add.s64 	%rd27, %rd26, %rd16;
	add.s64 	%rd33, %rd27, -8;
	mul.wide.s32 	%rd4, %r1, 16;
	add.s64 	%rd5, %rd15, %rd24;
	or.b64  	%rd28, %rd24, 8;
	mul.lo.s64 	%rd6, %rd28, %rd19;
	mov.b64 	%rd34, 0;
$L__BB6_1:
	add.s64 	%rd29, %rd1, %rd34;
	ld.global.f64 	%fd1, [%rd29];
	add.s64 	%rd30, %rd33, %rd2;
	ld.global.f64 	%fd2, [%rd30];
	mul.f64 	%fd3, %fd1, %fd2;
	add.s64 	%rd31, %rd5, %rd34;
	st.global.f64 	[%rd31], %fd3;
	ld.global.f64 	%fd4, [%rd29+8];
	add.s64 	%rd32, %rd33, %rd6;
	ld.global.f64 	%fd5, [%rd32];
	mul.f64 	%fd6, %fd4, %fd5;
	st.global.f64 	[%rd31+8], %fd6;
	add.s64 	%rd34, %rd34, 16;
	add.s64 	%rd33, %rd33, %rd4;
	setp.ne.s64 	%p1, %rd34, 1200;
	@%p1 bra 	$L__BB6_1;
	bar.sync 	0;
	ret;

}
	// .globl	_Z15gw_to_inInversePdS_S_ii
.visible .entry _Z15gw_to_inInversePdS_S_ii(
	.param .u64 .ptr .align 1 _Z15gw_to_inInversePdS_S_ii_param_0,
	.param .u64 .ptr .align 1 _Z15gw_to_inInversePdS_S_ii_param_1,
	.param .u64 .ptr .align 1 _Z15gw_to_inInversePdS_S_ii_param_2,
	.param .u32 _Z15gw_to_inInversePdS_S_ii_param_3,
	.param .u32 _Z15gw_to_inInversePdS_S_ii_param_4
)
{
	.reg .pred 	%p<3>;
	.reg .b32 	%r<14>;
	.reg .b64 	%rd<43>;
	.reg .b64 	%fd<7>;

	ld.param.u64 	%rd17, [_Z15gw_to_inInversePdS_S_ii_param_0];
	ld.param.u64 	%rd18, [_Z15gw_to_inInversePdS_S_ii_param_1];
	ld.param.u64 	%rd19, [_Z15gw_to_inInversePdS_S_ii_param_2];
	ld.param.u32 	%r5, [_Z15gw_to_inInversePdS_S_ii_param_3];
	ld.param.u32 	%r4, [_Z15gw_to_inInversePdS_S_ii_param_4];
	mov.u32 	%r6, %ctaid.x;
	mul.lo.s32 	%r1, %r6, 57600;
	mul.lo.s32 	%r7, %r5, %r1;
	cvt.u64.u32 	%rd1, %r7;
	cvt.s64.s32 	%rd2, %r5;
	and.b64  	%rd20, %rd2, -4294967296;
	setp.ne.s64 	%p1, %rd20, 0;
	@%p1 bra 	$L__BB7_2;
	cvt.u32.u64 	%r8, %rd2;
	cvt.u32.u64 	%r9, %rd1;
	div.u32 	%r10, %r9, %r8;
	cvt.u64.u32 	%rd39, %r10;
	bra.uni 	$L__BB7_3;
$L__BB7_2:
	div.s64 	%rd39, %rd1, %rd2;
$L__BB7_3:
	cvt.s64.s32 	%rd21, %r4;
	mov.u32 	%r12, %tid.x;
	cvt.u64.u32 	%rd22, %r12;
	mul.wide.u32 	%rd23, %r12, 1200;
	shl.b64 	%rd24, %rd39, 3;
	add.s64 	%rd25, %rd23, %rd24;
	cvta.to.global.u64 	%rd26, %rd18;
	add.s64 	%rd27, %rd25, %rd26;
	add.s64 	%rd42, %rd27, 8;
	mul.wide.u32 	%rd28, %r1, 8;
	add.s64 	%rd29, %rd23, %rd28;
	cvta.to.global.u64 	%rd30, %rd17;
	add.s64 	%rd31, %rd29, %rd30;
	add.s64 	%rd41, %rd31, 8;
	shl.b64 	%rd8, %rd2, 3;
	mul.lo.s64 	%rd32, %rd2, %rd22;
	mad.lo.s64 	%rd33, %rd32, 150, %rd21;
	add.s64 	%rd34, %rd33, %rd1;
	shl.b64 	%rd35, %rd34, 3;
	cvta.to.global.u64 	%rd36, %rd19;
	add.s64 	%rd37, %rd35, %rd36;
	add.s64 	%rd40, %rd37, 8;
	shl.b64 	%rd10, %rd2, 4;
	mov.b32 	%r13, 0;
$L__BB7_4:
	ld.global.f64 	%fd1, [%rd42+-8];
	ld.global.f64 	%fd2, [%rd40];
	mul.f64 	%fd3, %fd1, %fd2;
	st.global.f64 	[%rd41+-8], %fd3;
	ld.global.f64 	%fd4, [%rd42];
	add.s64 	%rd38, %rd40, %rd8;
	ld.global.f64 	%fd5, [%rd38];
	mul.f64 	%fd6, %fd4, %fd5;
	st.global.f64 	[%rd41], %fd6;
	add.s32 	%r13, %r13, 2;
	add.s64 	%rd42, %rd42, 16;
	add.s64 	%rd41, %rd41, 16;
	add.s64 	%rd40, %rd40, %rd10;
	setp.ne.s32 	%p2, %r13, 150;
	@%p2 bra 	$L__BB7_4;
	bar.sync 	0;
	ret;

}
	// .globl	_Z11sufaceFieldP7double2Pdi
.visible .entry _Z11sufaceFieldP7double2Pdi(
	.param .u64 .ptr .align 1 _Z11sufaceFieldP7double2Pdi_param_0,
	.param .u64 .ptr .align 1 _Z11sufaceFieldP7double2Pdi_param_1,
	.param .u32 _Z11sufaceFieldP7double2Pdi_param_2
)
{
	.reg .b32 	%r<10>;
	.reg .b64 	%rd<12>;
	.reg .b64 	%fd<7>;

	ld.param.u64 	%rd1, [_Z11sufaceFieldP7double2Pdi_param_0];
	ld.param.u64 	%rd2, [_Z11sufaceFieldP7double2Pdi_param_1];
	ld.param.u32 	%r1, [_Z11sufaceFieldP7double2Pdi_param_2];
	cvta.to.global.u64 	%rd3, %rd1;
	cvta.to.global.u64 	%rd4, %rd2;
	mov.u32 	%r2, %tid.x;
	mul.lo.s32 	%r3, %r2, 57600;
	cvt.u64.u32 	%rd5, %r3;
	mov.u32 	%r4, %ctaid.x;
	mov.u32 	%r5, %ctaid.y;
	mov.u32 	%r6, %ctaid.z;
	mad.lo.s32 	%r7, %r6, 240, %r5;
	mad.lo.s32 	%r8, %r7, %r1, %r4;
	cvt.u64.u32 	%rd6, %r8;
	add.s64 	%rd7, %rd6, %rd5;
	add.s32 	%r9, %r7, %r4;
	mul.wide.u32 	%rd8, %r9, 8;
	add.s64 	%rd9, %rd4, %rd8;
	ld.global.f64 	%fd1, [%rd9];
	shl.b64 	%rd10, %rd7, 4;
	add.s64 	%rd11, %rd3, %rd10;
	ld.global.v2.f64 	{%fd2, %fd3}, [%rd11];
	mul.f64 	%fd4, %fd1, %fd2;
	st.global.f64 	[%rd11], %fd4;
	ld.global.f64 	%fd5, [%rd9];
	mul.f64 	%fd6, %fd5, %fd3;
	st.global.f64 	[%rd11+8], %fd6;
	bar.sync 	0;
	ret;

}
	// .globl	_Z7in_to_gPdS_S_lii
.visible .entry _Z7in_to_gPdS_S_lii(
	.param .u64 .ptr .align 1 _Z7in_to_gPdS_S_lii_param_0,
	.param .u64 .ptr .align 1 _Z7in_to_gPdS_S_lii_param_1,
	.param .u64 .ptr .align 1 _Z7in_to_gPdS_S_lii_param_2,
	.param .u64 _Z7in_to_gPdS_S_lii_param_3,
	.param .u32 _Z7in_to_gPdS_S_lii_param_4,
	.param .u32 _Z7in_to_gPdS_S_lii_param_5
)
{
	.reg .pred 	%p<10>;
	.reg .b32 	%r<5>;
	.reg .b64 	%rd<127>;
	.reg .b64 	%fd<62>;

	ld.param.u64 	%rd30, [_Z7in_to_gPdS_S_lii_param_0];
	ld.param.u64 	%rd31, [_Z7in_to_gPdS_S_lii_param_1];
	ld.param.u64 	%rd32, [_Z7in_to_gPdS_S_lii_param_2];
	ld.param.u64 	%rd29, [_Z7in_to_gPdS_S_lii_param_3];
	ld.param.u32 	%r1, [_Z7in_to_gPdS_S_lii_param_4];
	ld.param.u32 	%r2, [_Z7in_to_gPdS_S_lii_param_5];
	cvta.to.global.u64 	%rd1, %rd30;
	cvta.to.global.u64 	%rd2, %rd31;
	cvta.to.global.u64 	%rd3, %rd32;
	mov.u32 	%r3, %ctaid.x;
	cvt.u64.u32 	%rd33, %r3;
	mul.lo.s64 	%rd4, %rd29, %rd33;
	mov.u32 	%r4, %tid.x;
	cvt.u64.u32 	%rd34, %r4;
	mul.hi.s64 	%rd35, %rd29, 3074457345618258603;
	shr.u64 	%rd36, %rd35, 63;
	shr.s64 	%rd37, %rd35, 6;
	add.s64 	%rd5, %rd37, %rd36;
	mul.lo.s64 	%rd6, %rd5, %rd34;
	setp.lt.s64 	%p1, %rd29, 384;
	@%p1 bra 	$L__BB9_12;
	cvt.rn.f64.u64 	%fd1, %rd29;
	cvt.s64.s32 	%rd7, %r1;
	cvt.s64.s32 	%rd8, %r2;
	add.s64 	%rd39, %rd5, -1;
	and.b64  	%rd9, %rd5, 7;
	setp.lt.u64 	%p2, %rd39, 7;
	mov.b64 	%rd125, 0;
	@%p2 bra 	$L__BB9_4;
	and.b64  	%rd125, %rd5, 36028797018963960;
	add.s64 	%rd40, %rd6, %rd4;
	mad.lo.s64 	%rd41, %rd40, %rd7, %rd8;
	shl.b64 	%rd42, %rd41, 3;
	add.s64 	%rd122, %rd1, %rd42;
	shl.b64 	%rd12, %rd7, 6;
	shl.b64 	%rd43, %rd40, 3;
	add.s64 	%rd44, %rd43, 32;
	add.s64 	%rd121, %rd2, %rd44;
	add.s64 	%rd120, %rd3, %rd44;
	mov.u64 	%rd123, %rd125;
$L__BB9_3:
	.pragma "nounroll";
	ld.global.f64 	%fd2, [%rd120+-32];
	ld.global.f64 	%fd3, [%rd121+-32];
	mul.f64 	%fd4, %fd2, %fd3;
	div.rn.f64 	%fd5, %fd4, %fd1;
	st.global.f64 	[%rd122], %fd5;
	ld.global.f64 	%fd6, [%rd120+-24];
	ld.global.f64 	%fd7, [%rd121+-24];
	mul.f64 	%fd8, %fd6, %fd7;
	div.rn.f64 	%fd9, %fd8, %fd1;
	shl.b64 	%rd45, %rd7, 3;
	add.s64 	%rd46, %rd122, %rd45;
	st.global.f64 	[%rd46], %fd9;
	ld.global.f64 	%fd10, [%rd120+-16];
	ld.global.f64 	%fd11, [%rd121+-16];
	mul.f64 	%fd12, %fd10, %fd11;
	div.rn.f64 	%fd13, %fd12, %fd1;
	add.s64 	%rd47, %rd46, %rd45;
	st.global.f64 	[%rd47], %fd13;
	ld.global.f64 	%fd14, [%rd120+-8];
	ld.global.f64 	%fd15, [%rd121+-8];
	mul.f64 	%fd16, %fd14, %fd15;
	div.rn.f64 	%fd17, %fd16, %fd1;
	add.s64 	%rd48, %rd47, %rd45;
	st.global.f64 	[%rd48], %fd17;
	ld.global.f64 	%fd18, [%rd120];
	ld.global.f64 	%fd19, [%rd121];
	mul.f64 	%fd20, %fd18, %fd19;
	div.rn.f64 	%fd21, %fd20, %fd1;
	add.s64 	%rd49, %rd48, %rd45;
	st.global.f64 	[%rd49], %fd21;
	ld.global.f64 	%fd22, [%rd120+8];
	ld.global.f64 	%fd23, [%rd121+8];
	mul.f64 	%fd24, %fd22, %fd23;
	div.rn.f64 	%fd25, %fd24, %fd1;
	add.s64 	%rd50, %rd49, %rd45;
	st.global.f64 	[%rd50], %fd25;
	ld.global.f64 	%fd26, [%rd120+16];
	ld.global.f64 	%fd27, [%rd121+16];
	mul.f64 	%fd28, %fd26, %fd27;
	div.rn.f64 	%fd29, %fd28, %fd1;
	add.s64 	%rd51, %rd50, %rd45;
	st.global.f64 	[%rd51], %fd29;
	ld.global.f64 	%fd30, [%rd120+24];
	ld.global.f64 	%fd31, [%rd121+24];
	mul.f64 	%fd32, %fd30, %fd31;
	div.rn.f64 	%fd33, %fd32, %fd1;
	add.s64 	%rd52, %rd51, %rd45;
	st.global.f64 	[%rd52], %fd33;
	add.s64 	%rd123, %rd123, -8;
	add.s64 	%rd122, %rd122, %rd12;
	add.s64 	%rd121, %rd121, 64;
	add.s64 	%rd120, %rd120, 64;
	setp.ne.s64 	%p3, %rd123, 0;
	@%p3 bra 	$L__BB9_3;
$L__BB9_4:
	setp.eq.s64 	%p4, %rd9, 0;
	@%p4 bra 	$L__BB9_12;
	and.b64  	%rd24, %rd5, 3;
	setp.lt.u64 	%p5, %rd9, 4;
	@%p5 bra 	$L__BB9_7;
	add.s64 	%rd53, %rd125, %rd6;
	add.s64 	%rd54, %rd53, %rd4;
	shl.b64 	%rd55, %rd54, 3;
	add.s64 	%rd56, %rd3, %rd55;
	ld.global.f64 	%fd34, [%rd56];
	add.s64 	%rd57, %rd2, %rd55;
	ld.global.f64 	%fd35, [%rd57];
	mul.f64 	%fd36, %fd34, %fd35;
	div.rn.f64 	%fd37, %fd36, %fd1;
	mad.lo.s64 	%rd58, %rd54, %rd7, %rd8;
	shl.b64 	%rd59, %rd58, 3;
	add.s64 	%rd60, %rd1, %rd59;
	st.global.f64 	[%rd60], %fd37;
	add.s64 	%rd61, %rd125, 1;
	and.b64  	%rd62, %rd61, 4294967295;
	add.s64 	%rd63, %rd62, %rd6;
	add.s64 	%rd64, %rd63, %rd4;
	shl.b64 	%rd65, %rd64, 3;
	add.s64 	%rd66, %rd3, %rd65;
	ld.global.f64 	%fd38, [%rd66];
	add.s64 	%rd67, %rd2, %rd65;
	ld.global.f64 	%fd39, [%rd67];
	mul.f64 	%fd40, %fd38, %fd39;
	div.rn.f64 	%fd41, %fd40, %fd1;
	mad.lo.s64 	%rd68, %rd64, %rd7, %rd8;
	shl.b64 	%rd69, %rd68, 3;
	add.s64 	%rd70, %rd1, %rd69;
	st.global.f64 	[%rd70], %fd41;
	add.s64 	%rd71, %rd125, 2;
	and.b64  	%rd72, %rd71, 4294967295;
	add.s64 	%rd73, %rd72, %rd6;
	add.s64 	%rd74, %rd73, %rd4;
	shl.b64 	%rd75, %rd74, 3;
	add.s64 	%rd76, %rd3, %rd75;
	ld.global.f64 	%fd42, [%rd76];
	add.s64 	%rd77, %rd2, %rd75;
	ld.global.f64 	%fd43, [%rd77];
	mul.f64 	%fd44, %fd42, %fd43;
	div.rn.f64 	%fd45, %fd44, %fd1;
	mad.lo.s64 	%rd78, %rd74, %rd7, %rd8;
	shl.b64 	%rd79, %rd78, 3;
	add.s64 	%rd80, %rd1, %rd79;
	st.global.f64 	[%rd80], %fd45;
	add.s64 	%rd81, %rd125, 3;
	and.b64  	%rd82, %rd81, 4294967295;
	add.s64 	%rd83, %rd82, %rd6;
	add.s64 	%rd84, %rd83, %rd4;
	shl.b64 	%rd85, %rd84, 3;
	add.s64 	%rd86, %rd3, %rd85;
	ld.global.f64 	%fd46, [%rd86];
	add.s64 	%rd87, %rd2, %rd85;
	ld.global.f64 	%fd47, [%rd87];
	mul.f64 	%fd48, %fd46, %fd47;
	div.rn.f64 	%fd49, %fd48, %fd1;
	mad.lo.s64 	%rd88, %rd84, %rd7, %rd8;
	shl.b64 	%rd89, %rd88, 3;
	add.s64 	%rd90, %rd1, %rd89;
	st.global.f64 	[%rd90], %fd49;
	add.s64 	%rd91, %rd125, 4;
	and.b64  	%rd125, %rd91, 4294967295;
$L__BB9_7:
	setp.eq.s64 	%p6, %rd24, 0;
	@%p6 bra 	$L__BB9_12;
	setp.eq.s64 	%p7, %rd24, 1;
	@%p7 bra 	$L__BB9_10;
	add.s64 	%rd92, %rd125, %rd6;
	add.s64 	%rd93, %rd92, %rd4;
	shl.b64 	%rd94, %rd93, 3;
	add.s64 	%rd95, %rd3, %rd94;
	ld.global.f64 	%fd50, [%rd95];
	add.s64 	%rd96, %rd2, %rd94;
	ld.global.f64 	%fd51, [%rd96];
	mul.f64 	%fd52, %fd50, %fd51;
	div.rn.f64 	%fd53, %fd52, %fd1;
	mad.lo.s64 	%rd97, %rd93, %rd7, %rd8;
	shl.b64 	%rd98, %rd97, 3;
	add.s64 	%rd99, %rd1, %rd98;
	st.global.f64 	[%rd99], %fd53;
	add.s64 	%rd100, %rd125, 1;
	and.b64  	%rd101, %rd100, 4294967295;
	add.s64 	%rd102, %rd101, %rd6;
	add.s64 	%rd103, %rd102, %rd4;
	shl.b64 	%rd104, %rd103, 3;
	add.s64 	%rd105, %rd3, %rd104;
	ld.global.f64 	%fd54, [%rd105];
	add.s64 	%rd106, %rd2, %rd104;
	ld.global.f64 	%fd55, [%rd106];
	mul.f64 	%fd56, %fd54, %fd55;
	div.rn.f64 	%fd57, %fd56, %fd1;
	mad.lo.s64 	%rd107, %rd103, %rd7, %rd8;
	shl.b64 	%rd108, %rd107, 3;
	add.s64 	%rd109, %rd1, %rd108;
	st.global.f64 	[%rd109], %fd57;
	add.s64 	%rd110, %rd125, 2;
	and.b64  	%rd125, %rd110, 4294967295;
$L__BB9_10:
	and.b64  	%rd111, %rd5, 1;
	setp.eq.b64 	%p8, %rd111, 1;
	not.pred 	%p9, %p8;
	@%p9 bra 	$L__BB9_12;
	add.s64 	%rd112, %rd125, %rd6;
	add.s64 	%rd113, %rd112, %rd4;
	shl.b64 	%rd114, %rd113, 3;
	add.s64 	%rd115, %rd3, %rd114;
	ld.global.f64 	%fd58, [%rd115];
	add.s64 	%rd116, %rd2, %rd114;
	ld.global.f64 	%fd59, [%rd116];
	mul.f64 	%fd60, %fd58, %fd59;
	div.rn.f64 	%fd61, %fd60, %fd1;
	mad.lo.s64 	%rd117, %rd113, %rd7, %rd8;
	shl.b64 	%rd118, %rd117, 3;
	add.s64 	%rd119, %rd1, %rd118;
	st.global.f64 	[%rd119], %fd61;
$L__BB9_12:
	bar.sync 	0;
	ret;

}
	// .globl	_Z10qa_to_qIntPdS_i
.visible .entry _Z10qa_to_qIntPdS_i(
	.param .u64 .ptr .align 1 _Z10qa_to_qIntPdS_i_param_0,
	.param .u64 .ptr .align 1 _Z10qa_to_qIntPdS_i_param_1,
	.param .u32 _Z10qa_to_qIntPdS_i_param_2
)
{
	.reg .b32 	%r<10>;
	.reg .b64 	%rd<15>;
	.reg .b64 	%fd<2>;

	ld.param.u64 	%rd1, [_Z10qa_to_qIntPdS_i_param_0];
	ld.param.u64 	%rd2, [_Z10qa_to_qIntPdS_i_param_1];
	ld.param.u32 	%r1, [_Z10qa_to_qIntPdS_i_param_2];
	cvta.to.global.u64 	%rd3, %rd1;
	cvta.to.global.u64 	%rd4, %rd2;
	mov.u32 	%r2, %ctaid.x;
	mov.u32 	%r3, %ctaid.y;
	add.s32 	%r4, %r2, %r3;
	mov.u32 	%r5, %ctaid.z;
	mad.lo.s32 	%r6, %r5, 240, %r4;
	cvt.u64.u32 	%rd5, %r6;
	mov.u32 	%r7, %tid.x;
	mul.lo.s32 	%r8, %r7, 57600;
	cvt.u64.u32 	%rd6, %r8;
	add.s32 	%r9, %r1, 1;
	cvt.s64.s32 	%rd7, %r9;
	cvt.s64.s32 	%rd8, %r1;
	add.s64 	%rd9, %rd5, %rd6;
	mad.lo.s64 	%rd10, %rd9, %rd7, %rd8;
	shl.b64 	%rd11, %rd10, 3;
	add.s64 	%rd12, %rd4, %rd11;
	ld.global.f64 	%fd1, [%rd12];
	shl.b64 	%rd13, %rd9, 3;
	add.s64 	%rd14, %rd3, %rd13;
	st.global.f64 	[%rd14], %fd1;
	bar.sync 	0;
	ret;

}
	// .globl	_Z11qa_to_qInt2PdS_i
.visible .entry _Z11qa_to_qInt2PdS_i(
	.param .u64 .ptr .align 1 _Z11qa_to_qInt2PdS_i_param_0,
	.param .u64 .ptr .align 1 _Z11qa_to_qInt2PdS_i_param_1,
	.param .u32 _Z11qa_to_qInt2PdS_i_param_2
)
{
	.reg .b32 	%r<12>;
	.reg .b64 	%rd<15>;
	.reg .b64 	%fd<2>;

	ld.param.u64 	%rd1, [_Z11qa_to_qInt2PdS_i_param_0];
	ld.param.u64 	%rd2, [_Z11qa_to_qInt2PdS_i_param_1];
	ld.param.u32 	%r1, [_Z11qa_to_qInt2PdS_i_param_2];
	cvta.to.global.u64 	%rd3, %rd1;
	cvta.to.global.u64 	%rd4, %rd2;
	mov.u32 	%r2, %ctaid.x;
	mov.u32 	%r3, %ctaid.y;
	add.s32 	%r4, %r2, %r3;
	mov.u32 	%r5, %ctaid.z;
	mad.lo.s32 	%r6, %r5, 240, %r4;
	cvt.u64.u32 	%rd5, %r6;
	mov.u32 	%r7, %tid.x;
	mad.lo.s32 	%r8, %r7, %r1, %r7;
	add.s32 	%r9, %r1, 1;
	mul.lo.s32 	%r10, %r8, 57600;
	cvt.s64.s32 	%rd6, %r9;
	cvt.s64.s32 	%rd7, %r10;
	mad.lo.s64 	%rd8, %rd6, %rd5, %rd7;
	shl.b64 	%rd9, %rd8, 3;
	add.s64 	%rd10, %rd4, %rd9;
	ld.global.f64 	%fd1, [%rd10];
	div.s32 	%r11, %r10, %r9;
	cvt.s64.s32 	%rd11, %r11;
	add.s64 	%rd12, %rd11, %rd5;
	shl.b64 	%rd13, %rd12, 3;
	add.s64 	%rd14, %rd3, %rd13;
	st.global.f64 	[%rd14], %fd1;
	bar.sync 	0;
	ret;

}
	// .globl	_Z8w_to_phiPdS_S_S_S_S_iiS_
.visible .entry _Z8w_to_phiPdS_S_S_S_S_iiS_(
	.param .u64 .ptr .align 1 _Z8w_to_phiPdS_S_S_S_S_iiS__param_0,
	.param .u64 .ptr .align 1 _Z8w_to_phiPdS_S_S_S_S_iiS__param_1,
	.param .u64 .ptr .align 1 _Z8w_to_phiPdS_S_S_S_S_iiS__param_2,
	.param .u64 .ptr .align 1 _Z8w_to_phiPdS_S_S_S_S_iiS__param_3,
	.param .u64 .ptr .align 1 _Z8w_to_phiPdS_S_S_S_S_iiS__param_4,
	.param .u64 .ptr .align 1 _Z8w_to_phiPdS_S_S_S_S_iiS__param_5,
	.param .u32 _Z8w_to_phiPdS_S_S_S_S_iiS__param_6,
	.param .u32 _Z8w_to_phiPdS_S_S_S_S_iiS__param_7,
	.param .u64 .ptr .align 1 _Z8w_to_phiPdS_S_S_S_S_iiS__param_8
)
{
	.reg .pred 	%p<17>;
	.reg .b32 	%r<46>;
	.reg .b64 	%rd<104>;
	.reg .b64 	%fd<49>;

	ld.param.u64 	%rd30, [_Z8w_to_phiPdS_S_S_S_S_iiS__param_0];
	ld.param.u64 	%rd31, [_Z8w_to_phiPdS_S_S_S_S_iiS__param_1];
	ld.param.u64 	%rd32, [_Z8w_to_phiPdS_S_S_S_S_iiS__param_2];
	ld.param.u64 	%rd33, [_Z8w_to_phiPdS_S_S_S_S_iiS__param_3];
	ld.param.u64 	%rd34, [_Z8w_to_phiPdS_S_S_S_S_iiS__param_4];
	ld.param.u64 	%rd35, [_Z8w_to_phiPdS_S_S_S_S_iiS__param_5];
	ld.param.u32 	%r20, [_Z8w_to_phiPdS_S_S_S_S_iiS__param_6];
	ld.param.u32 	%r21, [_Z8w_to_phiPdS_S_S_S_S_iiS__param_7];
	cvta.to.global.u64 	%rd1, %rd31;
	cvta.to.global.u64 	%rd2, %rd35;
	cvta.to.global.u64 	%rd3, %rd34;
	cvta.to.global.u64 	%rd4, %rd30;
	cvta.to.global.u64 	%rd5, %rd33;
	cvta.to.global.u64 	%rd6, %rd32;
	mov.u32 	%r1, %ctaid.x;
	mul.wide.u32 	%rd7, %r1, 57600;
	add.s32 	%r23, %r20, 1;
	cvt.s64.s32 	%rd8, %r23;
	add.s32 	%r24, %r21, 1;
	cvt.s64.s32 	%rd9, %r24;
	mov.u32 	%r2, %tid.x;
	mul.lo.s32 	%r3, %r2, 150;
	mov.b32 	%r38, 0;
$L__BB12_1:
	add.s32 	%r25, %r38, %r3;
	cvt.u64.u32 	%rd36, %r25;
	add.s64 	%rd37, %rd7, %rd36;
	shl.b64 	%rd38, %rd37, 3;
	add.s64 	%rd39, %rd4, %rd38;
	mov.b64 	%rd40, 0;
	st.global.u64 	[%rd39], %rd40;
	add.s64 	%rd41, %rd1, %rd38;
	st.global.u64 	[%rd41], %rd40;
	st.global.u64 	[%rd39+8], %rd40;
	st.global.u64 	[%rd41+8], %rd40;
	add.s32 	%r38, %r38, 2;
	setp.eq.s32 	%p1, %r38, 150;
	@%p1 bra 	$L__BB12_2;
	bra.uni 	$L__BB12_1;
$L__BB12_2:
	setp.lt.s32 	%p2, %r20, 0;
	@%p2 bra 	$L__BB12_8;
	mov.b32 	%r39, 0;
	shl.b64 	%rd61, %rd8, 3;
$L__BB12_4:
	cvt.u64.u32 	%rd10, %r39;
	setp.eq.s32 	%p3, %r39, 0;
	setp.eq.s32 	%p4, %r39, %r20;
	or.pred  	%p5, %p3, %p4;
	@%p5 bra 	$L__BB12_13;
	mov.b32 	%r41, 0;
$L__BB12_6:
	add.s32 	%r28, %r41, %r3;
	cvt.u64.u32 	%rd42, %r28;
	add.s64 	%rd43, %rd7, %rd42;
	mad.lo.s64 	%rd44, %rd43, %rd8, %rd10;
	shl.b64 	%rd45, %rd44, 3;
	add.s64 	%rd46, %rd6, %rd45;
	ld.global.f64 	%fd1, [%rd46];
	add.s64 	%rd47, %rd5, %rd45;
	ld.global.f64 	%fd2, [%rd47];
	shl.b64 	%rd48, %rd43, 3;
	add.s64 	%rd49, %rd4, %rd48;
	ld.global.f64 	%fd3, [%rd49];
	fma.rn.f64 	%fd4, %fd1, %fd2, %fd3;
	st.global.f64 	[%rd49], %fd4;
	shl.b64 	%rd50, %rd8, 3;
	add.s64 	%rd51, %rd46, %rd50;
	ld.global.f64 	%fd5, [%rd51];
	add.s64 	%rd52, %rd47, %rd50;
	ld.global.f64 	%fd6, [%rd52];
	ld.global.f64 	%fd7, [%rd49+8];
	fma.rn.f64 	%fd8, %fd5, %fd6, %fd7;
	st.global.f64 	[%rd49+8], %fd8;
	add.s32 	%r41, %r41, 2;
	setp.ne.s32 	%p6, %r41, 150;
	@%p6 bra 	$L__BB12_6;
$L__BB12_7:
	cvt.u32.u64 	%r31, %rd10;
	setp.eq.s32 	%p8, %r31, %r20;
	add.s32 	%r39, %r31, 1;
	@%p8 bra 	$L__BB12_8;
	bra.uni 	$L__BB12_4;
$L__BB12_8:
	setp.lt.s32 	%p9, %r21, 0;
	@%p9 bra 	$L__BB12_18;
	mul.wide.u32 	%rd64, %r2, 150;
	add.s64 	%rd65, %rd7, %rd64;
	mul.lo.s64 	%rd66, %rd65, %rd9;
	shl.b64 	%rd67, %rd66, 3;
	add.s64 	%rd11, %rd3, %rd67;
	mul.wide.u32 	%rd68, %r1, 460800;
	mul.wide.u32 	%rd69, %r2, 1200;
	add.s64 	%rd70, %rd68, %rd69;
	or.b64  	%rd71, %rd70, 8;
	mul.lo.s64 	%rd72, %rd71, %rd9;
	add.s64 	%rd12, %rd2, %rd72;
	add.s64 	%rd13, %rd2, %rd67;
	add.s64 	%rd14, %rd3, %rd72;
	mov.b32 	%r42, 0;
$L__BB12_10:
	cvt.u64.u32 	%rd15, %r42;
	setp.eq.s32 	%p10, %r42, 0;
	setp.eq.s32 	%p11, %r42, %r21;
	or.pred  	%p12, %p10, %p11;
	@%p12 bra 	$L__BB12_15;
	mul.wide.u32 	%rd73, %r1, 460800;
	mul.wide.u32 	%rd74, %r2, 1200;
	add.s64 	%rd75, %rd73, %rd74;
	add.s64 	%rd76, %rd75, %rd1;
	add.s64 	%rd100, %rd76, 8;
	shl.b64 	%rd101, %rd15, 3;
	mov.b32 	%r44, 0;
$L__BB12_12:
	add.s64 	%rd77, %rd11, %rd101;
	ld.global.f64 	%fd19, [%rd77];
	add.s64 	%rd78, %rd13, %rd101;
	ld.global.f64 	%fd20, [%rd78];
	ld.global.f64 	%fd21, [%rd100+-8];
	fma.rn.f64 	%fd22, %fd19, %fd20, %fd21;
	st.global.f64 	[%rd100+-8], %fd22;
	add.s64 	%rd79, %rd14, %rd101;
	ld.global.f64 	%fd23, [%rd79];
	add.s64 	%rd80, %rd12, %rd101;
	ld.global.f64 	%fd24, [%rd80];
	ld.global.f64 	%fd25, [%rd100];
	fma.rn.f64 	%fd26, %fd23, %fd24, %fd25;
	st.global.f64 	[%rd100], %fd26;
	add.s32 	%r44, %r44, 2;
	shl.b64 	%rd81, %rd9, 4;
	add.s64 	%rd101, %rd101, %rd81;
	add.s64 	%rd100, %rd100, 16;
	setp.ne.s32 	%p13, %r44, 150;
	@%p13 bra 	$L__BB12_12;
	bra.uni 	$L__BB12_17;
$L__BB12_13:
	mov.b32 	%r40, 0;
$L__BB12_14:
	add.s32 	%r30, %r40, %r3;
	cvt.u64.u32 	%rd53, %r30;
	add.s64 	%rd54, %rd7, %rd53;
	mad.lo.s64 	%rd55, %rd54, %rd8, %rd10;
	shl.b64 	%rd56, %rd55, 3;
	add.s64 	%rd57, %rd6, %rd56;
	ld.global.f64 	%fd9, [%rd57];
	mul.f64 	%fd10, %fd9, 0d3FE0000000000000;
	add.s64 	%rd58, %rd5, %rd56;
	ld.global.f64 	%fd11, [%rd58];
	shl.b64 	%rd59, %rd54, 3;
	add.s64 	%rd60, %rd4, %rd59;
	ld.global.f64 	%fd12, [%rd60];
	fma.rn.f64 	%fd13, %fd10, %fd11, %fd12;
	st.global.f64 	[%rd60], %fd13;
	add.s64 	%rd62, %rd57, %rd61;
	ld.global.f64 	%fd14, [%rd62];
	mul.f64 	%fd15, %fd14, 0d3FE0000000000000;
	add.s64 	%rd63, %rd58, %rd61;
	ld.global.f64 	%fd16, [%rd63];
	ld.global.f64 	%fd17, [%rd60+8];
	fma.rn.f64 	%fd18, %fd15, %fd16, %fd17;
	st.global.f64 	[%rd60+8], %fd18;
	add.s32 	%r40, %r40, 2;
	setp.eq.s32 	%p7, %r40, 150;
	@%p7 bra 	$L__BB12_7;
	bra.uni 	$L__BB12_14;
$L__BB12_15:
	mov.b32 	%r43, 0;
$L__BB12_16:
	add.s32 	%r35, %r43, %r3;
	cvt.u64.u32 	%rd82, %r35;
	add.s64 	%rd83, %rd7, %rd82;
	mad.lo.s64 	%rd84, %rd83, %rd9, %rd15;
	shl.b64 	%rd85, %rd84, 3;
	add.s64 	%rd86, %rd3, %rd85;
	ld.global.f64 	%fd27, [%rd86];
	mul.f64 	%fd28, %fd27, 0d3FE0000000000000;
	add.s64 	%rd87, %rd2, %rd85;
	ld.global.f64 	%fd29, [%rd87];
	shl.b64 	%rd88, %rd83, 3;
	add.s64 	%rd89, %rd1, %rd88;
	ld.global.f64 	%fd30, [%rd89];
	fma.rn.f64 	%fd31, %fd28, %fd29, %fd30;
	st.global.f64 	[%rd89], %fd31;
	shl.b64 	%rd90, %rd9, 3;
	add.s64 	%rd91, %rd86, %rd90;
	ld.global.f64 	%fd32, [%rd91];
	mul.f64 	%fd33, %fd32, 0d3FE0000000000000;
	add.s64 	%rd92, %rd87, %rd90;
	ld.global.f64 	%fd34, [%rd92];
	ld.global.f64 	%fd35, [%rd89+8];
	fma.rn.f64 	%fd36, %fd33, %fd34, %fd35;
	st.global.f64 	[%rd89+8], %fd36;
	add.s32 	%r43, %r43, 2;
	setp.eq.s32 	%p14, %r43, 150;
	@%p14 bra 	$L__BB12_17;
	bra.uni 	$L__BB12_16;
$L__BB12_17:
	cvt.u32.u64 	%r36, %rd15;
	setp.eq.s32 	%p15, %r36, %r21;
	add.s32 	%r42, %r36, 1;
	@%p15 bra 	$L__BB12_18;
	bra.uni 	$L__BB12_10;
$L__BB12_18:
	ld.param.u64 	%rd99, [_Z8w_to_phiPdS_S_S_S_S_iiS__param_8];
	cvta.to.global.u64 	%rd93, %rd99;
	mul.wide.u32 	%rd94, %r1, 8;
	add.s64 	%rd18, %rd93, %rd94;
	mul.wide.u32 	%rd95, %r1, 460800;
	mul.wide.u32 	%rd96, %r2, 1200;
	add.s64 	%rd97, %rd95, %rd96;
	or.b64  	%rd98, %rd97, 8;
	add.s64 	%rd103, %rd4, %rd98;
	add.s64 	%rd102, %rd1, %rd98;
	mov.b32 	%r45, 0;
$L__BB12_19:
	ld.global.f64 	%fd37, [%rd18];
	ld.global.f64 	%fd38, [%rd103+-8];
	mul.f64 	%fd39, %fd37, %fd38;
	st.global.f64 	[%rd103+-8], %fd39;
	ld.global.f64 	%fd40, [%rd18];
	ld.global.f64 	%fd41, [%rd102+-8];
	mul.f64 	%fd42, %fd40, %fd41;
	st.global.f64 	[%rd102+-8], %fd42;
	ld.global.f64 	%fd43, [%rd18];
	ld.global.f64 	%fd44, [%rd103];
	mul.f64 	%fd45, %fd43, %fd44;
	st.global.f64 	[%rd103], %fd45;
	ld.global.f64 	%fd46, [%rd18];
	ld.global.f64 	%fd47, [%rd102];
	mul.f64 	%fd48, %fd46, %fd47;
	st.global.f64 	[%rd102], %fd48;
	add.s32 	%r45, %r45, 2;
	add.s64 	%rd103, %rd103, 16;
	add.s64 	%rd102, %rd102, 16;
	setp.ne.s32 	%p16, %r45, 150;
	@%p16 bra 	$L__BB12_19;
	bar.sync 	0;
	ret;

}
	// .globl	_Z6cal_qlPdS_i
.visible .entry _Z6cal_qlPdS_i(
	.param .u64 .ptr .align 1 _Z6cal_qlPdS_i_param_0,
	.param .u64 .ptr .align 1 _Z6cal_qlPdS_i_param_1,
	.param .u32 _Z6cal_qlPdS_i_param_2
)
{
	.reg .pred 	%p<4>;
	.reg .b32 	%r<10>;
	.reg .b64 	%rd<41>;
	.reg .b64 	%fd<43>;

	ld.param.u64 	%rd13, [_Z6cal_qlPdS_i_param_0];
	ld.param.u64 	%rd14, [_Z6cal_qlPdS_i_param_1];
	ld.param.u32 	%r6, [_Z6cal_qlPdS_i_param_2];
	cvta.to.global.u64 	%rd15, %rd14;
	mov.u32 	%r1, %tid.x;
	mov.u32 	%r2, %ctaid.x;
	mul.lo.s32 	%r7, %r2, 384;
	cvt.u64.u32 	%rd1, %r7;
	add.s32 	%r8, %r6, 1;
	cvt.s64.s32 	%rd16, %r8;
	mul.wide.u32 	%rd17, %r2, 57600;
	cvt.u64.u32 	%rd18, %r1;
	add.s64 	%rd19, %rd1, %rd18;
	shl.b64 	%rd20, %rd19, 3;
	mov.u64 	%rd21, sum;
	add.s64 	%rd2, %rd21, %rd20;
	mov.b64 	%rd22, 0;
	st.global.u64 	[%rd2], %rd22;
	mul.wide.u32 	%rd23, %r2, 460800;
	mul.wide.u32 	%rd24, %r1, 1200;
	add.s64 	%rd25, %rd23, %rd24;
	or.b64  	%rd26, %rd25, 8;
	mul.lo.s64 	%rd3, %rd26, %rd16;
	mul.wide.s32 	%rd27, %r6, 8;
	add.s64 	%rd39, %rd15, %rd27;
	mul.wide.s32 	%rd5, %r8, 16;
	mul.wide.u32 	%rd28, %r1, 150;
	add.s64 	%rd29, %rd17, %rd28;
	mul.lo.s64 	%rd30, %rd29, %rd16;
	shl.b64 	%rd6, %rd30, 3;
	mov.b32 	%r9, 0;
	mov.f64 	%fd41, 0d0000000000000000;
$L__BB13_1:
	add.s64 	%rd31, %rd39, %rd6;
	ld.global.f64 	%fd7, [%rd31];
	add.f64 	%fd8, %fd7, %fd41;
	st.global.f64 	[%rd2], %fd8;
	add.s64 	%rd32, %rd39, %rd3;
	ld.global.f64 	%fd9, [%rd32];
	add.f64 	%fd41, %fd9, %fd8;
	st.global.f64 	[%rd2], %fd41;
	add.s32 	%r9, %r9, 2;
	add.s64 	%rd39, %rd39, %rd5;
	setp.ne.s32 	%p1, %r9, 150;
	@%p1 bra 	$L__BB13_1;
	bar.sync 	0;
	setp.ne.s32 	%p2, %r1, 0;
	@%p2 bra 	$L__BB13_5;
	cvta.to.global.u64 	%rd34, %rd13;
	mul.wide.u32 	%rd35, %r2, 8;
	add.s64 	%rd9, %rd34, %rd35;
	ld.global.f64 	%fd42, [%rd9];
	shl.b64 	%rd36, %rd1, 3;
	add.s64 	%rd10, %rd21, %rd36;
	mov.b64 	%rd40, 64;
$L__BB13_4:
	add.s64 	%rd38, %rd10, %rd40;
	ld.global.f64 	%fd10, [%rd38+-64];
	add.f64 	%fd11, %fd10, %fd42;
	st.global.f64 	[%rd9], %fd11;
	ld.global.f64 	%fd12, [%rd38+-56];
	add.f64 	%fd13, %fd12, %fd11;
	st.global.f64 	[%rd9], %fd13;
	ld.global.f64 	%fd14, [%rd38+-48];
	add.f64 	%fd15, %fd14, %fd13;
	st.global.f64 	[%rd9], %fd15;
	ld.global.f64 	%fd16, [%rd38+-40];
	add.f64 	%fd17, %fd16, %fd15;
	st.global.f64 	[%rd9], %fd17;
	ld.global.f64 	%fd18, [%rd38+-32];
	add.f64 	%fd19, %fd18, %fd17;
	st.global.f64 	[%rd9], %fd19;
	ld.global.f64 	%fd20, [%rd38+-24];
	add.f64 	%fd21, %fd20, %fd19;
	st.global.f64 	[%rd9], %fd21;
	ld.global.f64 	%fd22, [%rd38+-16];
	add.f64 	%fd23, %fd22, %fd21;
	st.global.f64 	[%rd9], %fd23;
	ld.global.f64 	%fd24, [%rd38+-8];
	add.f64 	%fd25, %fd24, %fd23;
	st.global.f64 	[%rd9], %fd25;
	ld.global.f64 	%fd26, [%rd38];
	add.f64 	%fd27, %fd26, %fd25;
	st.global.f64 	[%rd9], %fd27;
	ld.global.f64 	%fd28, [%rd38+8];
	add.f64 	%fd29, %fd28, %fd27;
	st.global.f64 	[%rd9], %fd29;
	ld.global.f64 	%fd30, [%rd38+16];
	add.f64 	%fd31, %fd30, %fd29;
	st.global.f64 	[%rd9], %fd31;
	ld.global.f64 	%fd32, [%rd38+24];
	add.f64 	%fd33, %fd32, %fd31;
	st.global.f64 	[%rd9], %fd33;
	ld.global.f64 	%fd34, [%rd38+32];
	add.f64 	%fd35, %fd34, %fd33;
	st.global.f64 	[%rd9], %fd35;
	ld.global.f64 	%fd36, [%rd38+40];
	add.f64 	%fd37, %fd36, %fd35;
	st.global.f64 	[%rd9], %fd37;
	ld.global.f64 	%fd38, [%rd38+48];
	add.f64 	%fd39, %fd38, %fd37;
	st.global.f64 	[%rd9], %fd39;
	ld.global.f64 	%fd40, [%rd38+56];
	add.f64 	%fd42, %fd40, %fd39;
	st.global.f64 	[%rd9], %fd42;
	add.s64 	%rd40, %rd40, 128;
	setp.ne.s64 	%p3, %rd40, 3136;
	@%p3 bra 	$L__BB13_4;
$L__BB13_5:
	bar.sync 	0;
	ret;

}
	// .globl	_Z10wa_averagePdS_
.visible .entry _Z10wa_averagePdS_(
	.param .u64 .ptr .align 1 _Z10wa_averagePdS__param_0,
	.param .u64 .ptr .align 1 _Z10wa_averagePdS__param_1
)
{
	.reg .pred 	%p<4>;
	.reg .b32 	%r<9>;
	.reg .b64 	%rd<27>;
	.reg .b64 	%fd<44>;

	ld.param.u64 	%rd9, [_Z10wa_averagePdS__param_0];
	ld.param.u64 	%rd10, [_Z10wa_averagePdS__param_1];
	cvta.to.global.u64 	%rd11, %rd10;
	mov.u32 	%r1, %ctaid.x;
	mul.lo.s32 	%r2, %r1, 384;
	mov.u32 	%r3, %tid.x;
	add.s32 	%r7, %r2, %r3;
	mul.wide.u32 	%rd12, %r7, 8;
	mov.u64 	%rd13, sum;
	add.s64 	%rd1, %rd13, %rd12;
	mov.b64 	%rd14, 0;
	st.global.u64 	[%rd1], %rd14;
	mul.wide.u32 	%rd15, %r1, 460800;
	mul.wide.u32 	%rd16, %r3, 1200;
	add.s64 	%rd17, %rd15, %rd16;
	add.s64 	%rd18, %rd17, %rd11;
	add.s64 	%rd25, %rd18, 8;
	mov.b32 	%r8, 0;
	mov.f64 	%fd42, 0d0000000000000000;
$L__BB14_1:
	ld.global.f64 	%fd7, [%rd25+-8];
	add.f64 	%fd8, %fd7, %fd42;
	st.global.f64 	[%rd1], %fd8;
	ld.global.f64 	%fd9, [%rd25];
	add.f64 	%fd42, %fd9, %fd8;
	st.global.f64 	[%rd1], %fd42;
	add.s32 	%r8, %r8, 2;
	add.s64 	%rd25, %rd25, 16;
	setp.ne.s32 	%p1, %r8, 150;
	@%p1 bra 	$L__BB14_1;
	bar.sync 	0;
	setp.ne.s32 	%p2, %r3, 0;
	@%p2 bra 	$L__BB14_6;
	cvta.to.global.u64 	%rd20, %rd9;
	mul.wide.u32 	%rd21, %r1, 8;
	add.s64 	%rd5, %rd20, %rd21;
	ld.global.f64 	%fd43, [%rd5];
	mul.wide.s32 	%rd22, %r2, 8;
	add.s64 	%rd6, %rd13, %rd22;
	mov.b64 	%rd26, 64;
$L__BB14_4:
	add.s64 	%rd24, %rd6, %rd26;
	ld.global.f64 	%fd10, [%rd24+-64];
	add.f64 	%fd11, %fd10, %fd43;
	st.global.f64 	[%rd5], %fd11;
	ld.global.f64 	%fd12, [%rd24+-56];
	add.f64 	%fd13, %fd12, %fd11;
	st.global.f64 	[%rd5], %fd13;
	ld.global.f64 	%fd14, [%rd24+-48];
	add.f64 	%fd15, %fd14, %fd13;
	st.global.f64 	[%rd5], %fd15;
	ld.global.f64 	%fd16, [%rd24+-40];
	add.f64 	%fd17, %fd16, %fd15;
	st.global.f64 	[%rd5], %fd17;
	ld.global.f64 	%fd18, [%rd24+-32];
	add.f64 	%fd19, %fd18, %fd17;
	st.global.f64 	[%rd5], %fd19;
	ld.global.f64 	%fd20, [%rd24+-24];
	add.f64 	%fd21, %fd20, %fd19;
	st.global.f64 	[%rd5], %fd21;
	ld.global.f64 	%fd22, [%rd24+-16];
	add.f64 	%fd23, %fd22, %fd21;
	st.global.f64 	[%rd5], %fd23;
	ld.global.f64 	%fd24, [%rd24+-8];
	add.f64 	%fd25, %fd24, %fd23;
	st.global.f64 	[%rd5], %fd25;
	ld.global.f64 	%fd26, [%rd24];
	add.f64 	%fd27, %fd26, %fd25;
	st.global.f64 	[%rd5], %fd27;
	ld.global.f64 	%fd28, [%rd24+8];
	add.f64 	%fd29, %fd28, %fd27;
	st.global.f64 	[%rd5], %fd29;
	ld.global.f64 	%fd30, [%rd24+16];
	add.f64 	%fd31, %fd30, %fd29;
	st.global.f64 	[%rd5], %fd31;
	ld.global.f64 	%fd32, [%rd24+24];
	add.f64 	%fd33, %fd32, %fd31;
	st.global.f64 	[%rd5], %fd33;
	ld.global.f64 	%fd34, [%rd24+32];
	add.f64 	%fd35, %fd34, %fd33;
	st.global.f64 	[%rd5], %fd35;
	ld.global.f64 	%fd36, [%rd24+40];
	add.f64 	%fd37, %fd36, %fd35;
	st.global.f64 	[%rd5], %fd37;
	ld.global.f64 	%fd38, [%rd24+48];
	add.f64 	%fd39, %fd38, %fd37;
	st.global.f64 	[%rd5], %fd39;
	ld.global.f64 	%fd40, [%rd24+56];
	add.f64 	%fd43, %fd40, %fd39;
	st.global.f64 	[%rd5], %fd43;
	add.s64 	%rd26, %rd26, 128;
	setp.ne.s64 	%p3, %rd26, 3136;
	@%p3 bra 	$L__BB14_4;
	div.rn.f64 	%fd41, %fd43, 0d40EC200000000000;
	st.global.f64 	[%rd5], %fd41;
$L__BB14_6:
	ret;

}
	// .globl	_Z12wa_translatePdS_
.visible .entry _Z12wa_translatePdS_(
	.param .u64 .ptr .align 1 _Z12wa_translatePdS__param_0,
	.param .u64 .ptr .align 1 _Z12wa_translatePdS__param_1
)
{
	.reg .pred 	%p<2>;
	.reg .b32 	%r<7>;
	.reg .b64 	%rd<15>;
	.reg .b64 	%fd<7>;

	ld.param.u64 	%rd5, [_Z12wa_translatePdS__param_0];
	ld.param.u64 	%rd6, [_Z12wa_translatePdS__param_1];
	cvta.to.global.u64 	%rd7, %rd5;
	cvta.to.global.u64 	%rd8, %rd6;
	mov.u32 	%r4, %tid.x;
	mov.u32 	%r5, %ctaid.x;
	mul.wide.u32 	%rd9, %r5, 8;
	add.s64 	%rd1, %rd8, %rd9;
	mul.wide.u32 	%rd10, %r5, 460800;
	mul.wide.u32 	%rd11, %r4, 1200;
	add.s64 	%rd12, %rd10, %rd11;
	add.s64 	%rd13, %rd12, %rd7;
	add.s64 	%rd14, %rd13, 8;
	mov.b32 	%r6, 0;
$L__BB15_1:
	ld.global.f64 	%fd1, [%rd1];
	ld.global.f64 	%fd2, [%rd14+-8];
	sub.f64 	%fd3, %fd2, %fd1;
	st.global.f64 	[%rd14+-8], %fd3;
	ld.global.f64 	%fd4, [%rd1];
	ld.global.f64 	%fd5, [%rd14];
	sub.f64 	%fd6, %fd5, %fd4;
	st.global.f64 	[%rd14], %fd6;
	add.s32 	%r6, %r6, 2;
	add.s64 	%rd14, %rd14, 16;
	setp.ne.s32 	%p1, %r6, 150;
	@%p1 bra 	$L__BB15_1;
	bar.sync 	0;
	ret;

}
	// .globl	_Z5phi_wPdS_S_S_d
.visible .entry _Z5phi_wPdS_S_S_d(
	.param .u64 .ptr .align 1 _Z5phi_wPdS_S_S_d_param_0,
	.param .u64 .ptr .align 1 _Z5phi_wPdS_S_S_d_param_1,
	.param .u64 .ptr .align 1 _Z5phi_wPdS_S_S_d_param_2,
	.param .u64 .ptr .align 1 _Z5phi_wPdS_S_S_d_param_3,
	.param .f64 _Z5phi_wPdS_S_S_d_param_4
)
{
	.reg .pred 	%p<2>;
	.reg .b32 	%r<7>;
	.reg .b64 	%rd<29>;
	.reg .b64 	%fd<43>;

	ld.param.u64 	%rd13, [_Z5phi_wPdS_S_S_d_param_0];
	ld.param.u64 	%rd14, [_Z5phi_wPdS_S_S_d_param_1];
	ld.param.u64 	%rd15, [_Z5phi_wPdS_S_S_d_param_2];
	ld.param.u64 	%rd16, [_Z5phi_wPdS_S_S_d_param_3];
	ld.param.f64 	%fd1, [_Z5phi_wPdS_S_S_d_param_4];
	cvta.to.global.u64 	%rd17, %rd16;
	cvta.to.global.u64 	%rd18, %rd15;
	cvta.to.global.u64 	%rd19, %rd14;
	cvta.to.global.u64 	%rd20, %rd13;
	mov.u32 	%r4, %tid.x;
	mov.u32 	%r5, %ctaid.x;
	mul.wide.u32 	%rd21, %r5, 460800;
	mul.wide.u32 	%rd22, %r4, 1200;
	add.s64 	%rd23, %rd21, %rd22;
	or.b64  	%rd24, %rd23, 8;
	add.s64 	%rd28, %rd20, %rd24;
	add.s64 	%rd27, %rd17, %rd24;
	add.s64 	%rd26, %rd19, %rd24;
	add.s64 	%rd25, %rd18, %rd24;
	mov.b32 	%r6, 0;
$L__BB16_1:
	ld.global.f64 	%fd2, [%rd28+-8];
	ld.global.f64 	%fd3, [%rd26+-8];
	add.f64 	%fd4, %fd2, %fd3;
	sub.f64 	%fd5, %fd4, %fd1;
	mul.f64 	%fd6, %fd5, 0d3FE0000000000000;
	ld.global.f64 	%fd7, [%rd25+-8];
	mov.f64 	%fd8, 0d3FF0000000000000;
	sub.f64 	%fd9, %fd8, %fd7;
	ld.global.f64 	%fd10, [%rd27+-8];
	sub.f64 	%fd11, %fd9, %fd10;
	fma.rn.f64 	%fd12, %fd1, %fd10, %fd6;
	sub.f64 	%fd13, %fd12, %fd2;
	mul.f64 	%fd14, %fd1, %fd7;
	fma.rn.f64 	%fd15, %fd5, 0d3FE0000000000000, %fd14;
	sub.f64 	%fd16, %fd15, %fd3;
	mul.f64 	%fd17, %fd11, 0d3FB999999999999A;
	sub.f64 	%fd18, %fd13, %fd17;
	sub.f64 	%fd19, %fd16, %fd17;
	fma.rn.f64 	%fd20, %fd18, 0d3FA999999999999A, %fd2;
	st.global.f64 	[%rd28+-8], %fd20;
	ld.global.f64 	%fd21, [%rd26+-8];
	fma.rn.f64 	%fd22, %fd19, 0d3FA999999999999A, %fd21;
	st.global.f64 	[%rd26+-8], %fd22;
	ld.global.f64 	%fd23, [%rd28];
	ld.global.f64 	%fd24, [%rd26];
	add.f64 	%fd25, %fd23, %fd24;
	sub.f64 	%fd26, %fd25, %fd1;
	mul.f64 	%fd27, %fd26, 0d3FE0000000000000;
	ld.global.f64 	%fd28, [%rd25];
	sub.f64 	%fd29, %fd8, %fd28;
	ld.global.f64 	%fd30, [%rd27];
	sub.f64 	%fd31, %fd29, %fd30;
	fma.rn.f64 	%fd32, %fd1, %fd30, %fd27;
	sub.f64 	%fd33, %fd32, %fd23;
	mul.f64 	%fd34, %fd1, %fd28;
	fma.rn.f64 	%fd35, %fd26, 0d3FE0000000000000, %fd34;
	sub.f64 	%fd36, %fd35, %fd24;
	mul.f64 	%fd37, %fd31, 0d3FB999999999999A;
	sub.f64 	%fd38, %fd33, %fd37;
	sub.f64 	%fd39, %fd36, %fd37;
	fma.rn.f64 	%fd40, %fd38, 0d3FA999999999999A, %fd23;
	st.global.f64 	[%rd28], %fd40;
	ld.global.f64 	%fd41, [%rd26];
	fma.rn.f64 	%fd42, %fd39, 0d3FA999999999999A, %fd41;
	st.global.f64 	[%rd26], %fd42;
	add.s32 	%r6, %r6, 2;
	add.s64 	%rd28, %rd28, 16;
	add.s64 	%rd27, %rd27, 16;
	add.s64 	%rd26, %rd26, 16;
	add.s64 	%rd25, %rd25, 16;
	setp.ne.s32 	%p1, %r6, 150;
	@%p1 bra 	$L__BB16_1;
	bar.sync 	0;
	ret;

}
	// .globl	_Z17phi_w_constrainedPdS_S_S_S_dd
.visible .entry _Z17phi_w_constrainedPdS_S_S_S_dd(
	.param .u64 .ptr .align 1 _Z17phi_w_constrainedPdS_S_S_S_dd_param_0,
	.param .u64 .ptr .align 1 _Z17phi_w_constrainedPdS_S_S_S_dd_param_1,
	.param .u64 .ptr .align 1 _Z17phi_w_constrainedPdS_S_S_S_dd_param_2,
	.param .u64 .ptr .align 1 _Z17phi_w_constrainedPdS_S_S_S_dd_param_3,
	.param .u64 .ptr .align 1 _Z17phi_w_constrainedPdS_S_S_S_dd_param_4,
	.param .f64 _Z17phi_w_constrainedPdS_S_S_S_dd_param_5,
	.param .f64 _Z17phi_w_constrainedPdS_S_S_S_dd_param_6
)
{
	.reg .pred 	%p<2>;
	.reg .b32 	%r<7>;
	.reg .b64 	%rd<27>;
	.reg .b64 	%fd<58>;

	ld.param.u64 	%rd9, [_Z17phi_w_constrainedPdS_S_S_S_dd_param_0];
	ld.param.u64 	%rd10, [_Z17phi_w_constrainedPdS_S_S_S_dd_param_1];
	ld.param.u64 	%rd11, [_Z17phi_w_constrainedPdS_S_S_S_dd_param_2];
	ld.param.u64 	%rd12, [_Z17phi_w_constrainedPdS_S_S_S_dd_param_3];
	ld.param.u64 	%rd13, [_Z17phi_w_constrainedPdS_S_S_S_dd_param_4];
	cvta.to.global.u64 	%rd14, %rd13;
	cvta.to.global.u64 	%rd15, %rd12;
	cvta.to.global.u64 	%rd16, %rd11;
	cvta.to.global.u64 	%rd17, %rd10;
	cvta.to.global.u64 	%rd18, %rd9;
	mov.u32 	%r4, %tid.x;
	mov.u32 	%r5, %ctaid.x;
	mul.wide.u32 	%rd19, %r4, 1200;
	or.b64  	%rd20, %rd19, 8;
	add.s64 	%rd1, %rd18, %rd20;
	mul.wide.u32 	%rd26, %r5, 460800;
	add.s64 	%rd3, %rd14, %rd19;
	add.s64 	%rd4, %rd17, %rd20;
	add.s64 	%rd5, %rd15, %rd19;
	add.s64 	%rd6, %rd16, %rd19;
	mov.b32 	%r6, 0;
$L__BB17_1:
	ld.param.f64 	%fd57, [_Z17phi_w_constrainedPdS_S_S_S_dd_param_6];
	ld.param.f64 	%fd56, [_Z17phi_w_constrainedPdS_S_S_S_dd_param_5];
	add.s64 	%rd21, %rd1, %rd26;
	ld.global.f64 	%fd3, [%rd21+-8];
	add.s64 	%rd22, %rd4, %rd26;
	ld.global.f64 	%fd4, [%rd22+-8];
	add.f64 	%fd5, %fd3, %fd4;
	sub.f64 	%fd6, %fd5, %fd56;
	mul.f64 	%fd7, %fd6, 0d3FE0000000000000;
	add.s64 	%rd23, %rd6, %rd26;
	ld.global.f64 	%fd8, [%rd23];
	mov.f64 	%fd9, 0d3FF0000000000000;
	sub.f64 	%fd10, %fd9, %fd8;
	add.s64 	%rd24, %rd5, %rd26;
	ld.global.f64 	%fd11, [%rd24];
	sub.f64 	%fd12, %fd10, %fd11;
	fma.rn.f64 	%fd13, %fd56, %fd11, %fd7;
	sub.f64 	%fd14, %fd13, %fd3;
	add.s64 	%rd25, %rd3, %rd26;
	ld.global.f64 	%fd15, [%rd25];
	sub.f64 	%fd16, %fd8, %fd15;
	fma.rn.f64 	%fd17, %fd57, %fd16, %fd14;
	mul.f64 	%fd18, %fd56, %fd8;
	fma.rn.f64 	%fd19, %fd6, 0d3FE0000000000000, %fd18;
	sub.f64 	%fd20, %fd19, %fd4;
	sub.f64 	%fd21, %fd9, %fd15;
	sub.f64 	%fd22, %fd11, %fd21;
	fma.rn.f64 	%fd23, %fd57, %fd22, %fd20;
	mul.f64 	%fd24, %fd12, 0d3FB999999999999A;
	sub.f64 	%fd25, %fd17, %fd24;
	sub.f64 	%fd26, %fd23, %fd24;
	fma.rn.f64 	%fd27, %fd25, 0d3FA999999999999A, %fd3;
	st.global.f64 	[%rd21+-8], %fd27;
	ld.global.f64 	%fd28, [%rd22+-8];
	fma.rn.f64 	%fd29, %fd26, 0d3FA999999999999A, %fd28;
	st.global.f64 	[%rd22+-8], %fd29;
	ld.global.f64 	%fd30, [%rd21];
	ld.global.f64 	%fd31, [%rd22];
	add.f64 	%fd32, %fd30, %fd31;
	sub.f64 	%fd33, %fd32, %fd56;
	mul.f64 	%fd34, %fd33, 0d3FE0000000000000;
	ld.global.f64 	%fd35, [%rd23+8];
	sub.f64 	%fd36, %fd9, %fd35;
	ld.global.f64 	%fd37, [%rd24+8];
	sub.f64 	%fd38, %fd36, %fd37;
	fma.rn.f64 	%fd39, %fd56, %fd37, %fd34;
	sub.f64 	%fd40, %fd39, %fd30;
	ld.global.f64 	%fd41, [%rd25+8];
	sub.f64 	%fd42, %fd35, %fd41;
	fma.rn.f64 	%fd43, %fd57, %fd42, %fd40;
	mul.f64 	%fd44, %fd56, %fd35;
	fma.rn.f64 	%fd45, %fd33, 0d3FE0000000000000, %fd44;
	sub.f64 	%fd46, %fd45, %fd31;
	sub.f64 	%fd47, %fd9, %fd41;
	sub.f64 	%fd48, %fd37, %fd47;
	fma.rn.f64 	%fd49, %fd57, %fd48, %fd46;
	mul.f64 	%fd50, %fd38, 0d3FB999999999999A;
	sub.f64 	%fd51, %fd43, %fd50;
	sub.f64 	%fd52, %fd49, %fd50;
	fma.rn.f64 	%fd53, %fd51, 0d3FA999999999999A, %fd30;
	st.global.f64 	[%rd21], %fd53;
	ld.global.f64 	%fd54, [%rd22];
	fma.rn.f64 	%fd55, %fd52, 0d3FA999999999999A, %fd54;
	st.global.f64 	[%rd22], %fd55;
	add.s32 	%r6, %r6, 2;
	add.s64 	%rd26, %rd26, 16;
	setp.ne.s32 	%p1, %r6, 150;
	@%p1 bra 	$L__BB17_1;
	bar.sync 	0;
	ret;

}
	// .globl	_Z19phi_w_constrainedExPdS_S_S_S_d
.visible .entry _Z19phi_w_constrainedExPdS_S_S_S_d(
	.param .u64 .ptr .align 1 _Z19phi_w_constrainedExPdS_S_S_S_d_param_0,
	.param .u64 .ptr .align 1 _Z19phi_w_constrainedExPdS_S_S_S_d_param_1,
	.param .u64 .ptr .align 1 _Z19phi_w_constrainedExPdS_S_S_S_d_param_2,
	.param .u64 .ptr .align 1 _Z19phi_w_constrainedExPdS_S_S_S_d_param_3,
	.param .u64 .ptr .align 1 _Z19phi_w_constrainedExPdS_S_S_S_d_param_4,
	.param .f64 _Z19phi_w_constrainedExPdS_S_S_S_d_param_5
)
{
	.reg .pred 	%p<2>;
	.reg .b32 	%r<8>;
	.reg .b64 	%rd<32>;
	.reg .b64 	%fd<62>;

	ld.param.u64 	%rd9, [_Z19phi_w_constrainedExPdS_S_S_S_d_param_4];
	ld.param.f64 	%fd2, [_Z19phi_w_constrainedExPdS_S_S_S_d_param_5];
	cvta.to.global.u64 	%rd10, %rd9;
	mov.u32 	%r4, %tid.x;
	mov.u32 	%r5, %ctaid.x;
	neg.f64 	%fd1, %fd2;
	mul.wide.u32 	%rd11, %r4, 1200;
	add.s64 	%rd12, %rd11, %rd10;
	add.s64 	%rd1, %rd12, 8;
	mul.wide.u32 	%rd31, %r5, 460800;
	mov.b32 	%r7, 0;
$L__BB18_1:
	ld.param.u64 	%rd30, [_Z19phi_w_constrainedExPdS_S_S_S_d_param_3];
	ld.param.u64 	%rd29, [_Z19phi_w_constrainedExPdS_S_S_S_d_param_2];
	ld.param.u64 	%rd28, [_Z19phi_w_constrainedExPdS_S_S_S_d_param_1];
	ld.param.u64 	%rd27, [_Z19phi_w_constrainedExPdS_S_S_S_d_param_0];
	add.s64 	%rd13, %rd1, %rd31;
	ld.global.f64 	%fd3, [%rd13+-8];
	fma.rn.f64 	%fd4, %fd3, 0d4000000000000000, 0dBFF0000000000000;
	mul.f64 	%fd5, %fd4, %fd1;
	cvta.to.global.u64 	%rd14, %rd27;
	add.s64 	%rd16, %rd11, %rd14;
	add.s64 	%rd17, %rd16, %rd31;
	ld.global.f64 	%fd6, [%rd17];
	cvta.to.global.u64 	%rd18, %rd28;
	add.s64 	%rd19, %rd18, %rd11;
	add.s64 	%rd20, %rd19, %rd31;
	ld.global.f64 	%fd7, [%rd20];
	sub.f64 	%fd8, %fd6, %fd7;
	sub.f64 	%fd9, %fd5, %fd8;
	add.f64 	%fd10, %fd6, %fd7;
	sub.f64 	%fd11, %fd10, %fd2;
	add.f64 	%fd12, %fd11, %fd9;
	cvta.to.global.u64 	%rd21, %rd29;
	add.s64 	%rd22, %rd21, %rd11;
	add.s64 	%rd23, %rd22, %rd31;
	ld.global.f64 	%fd13, [%rd23];
	mov.f64 	%fd14, 0d3FF0000000000000;
	sub.f64 	%fd15, %fd14, %fd13;
	cvta.to.global.u64 	%rd24, %rd30;
	add.s64 	%rd25, %rd24, %rd11;
	add.s64 	%rd26, %rd25, %rd31;
	ld.global.f64 	%fd16, [%rd26];
	sub.f64 	%fd17, %fd15, %fd16;
	sub.f64 	%fd18, %fd13, %fd3;
	sub.f64 	%fd19, %fd14, %fd3;
	mul.f64 	%fd20, %fd2, %fd19;
	fma.rn.f64 	%fd21, %fd12, 0d3FE0000000000000, %fd20;
	sub.f64 	%fd22, %fd21, %fd6;
	sub.f64 	%fd23, %fd22, %fd9;
	mul.f64 	%fd24, %fd2, %fd3;
	fma.rn.f64 	%fd25, %fd12, 0d3FE0000000000000, %fd24;
	sub.f64 	%fd26, %fd25, %fd7;
	sub.f64 	%fd27, %fd17, %fd18;
	sub.f64 	%fd28, %fd23, %fd27;
	sub.f64 	%fd29, %fd26, %fd18;
	fma.rn.f64 	%fd30, %fd28, 0d3FF999999999999A, %fd6;
	st.global.f64 	[%rd17], %fd30;
	ld.global.f64 	%fd31, [%rd20];
	fma.rn.f64 	%fd32, %fd29, 0d3FF999999999999A, %fd31;
	st.global.f64 	[%rd20], %fd32;
	ld.global.f64 	%fd33, [%rd13];
	fma.rn.f64 	%fd34, %fd33, 0d4000000000000000, 0dBFF0000000000000;
	mul.f64 	%fd35, %fd34, %fd1;
	ld.global.f64 	%fd36, [%rd17+8];
	ld.global.f64 	%fd37, [%rd20+8];
	sub.f64 	%fd38, %fd36, %fd37;
	sub.f64 	%fd39, %fd35, %fd38;
	add.f64 	%fd40, %fd36, %fd37;
	sub.f64 	%fd41, %fd40, %fd2;
	add.f64 	%fd42, %fd41, %fd39;
	ld.global.f64 	%fd43, [%rd23+8];
	sub.f64 	%fd44, %fd14, %fd43;
	ld.global.f64 	%fd45, [%rd26+8];
	sub.f64 	%fd46, %fd44, %fd45;
	sub.f64 	%fd47, %fd43, %fd33;
	sub.f64 	%fd48, %fd14, %fd33;
	mul.f64 	%fd49, %fd2, %fd48;
	fma.rn.f64 	%fd50, %fd42, 0d3FE0000000000000, %fd49;
	sub.f64 	%fd51, %fd50, %fd36;
	sub.f64 	%fd52, %fd51, %fd39;
	mul.f64 	%fd53, %fd2, %fd33;
	fma.rn.f64 	%fd54, %fd42, 0d3FE0000000000000, %fd53;
	sub.f64 	%fd55, %fd54, %fd37;
	sub.f64 	%fd56, %fd46, %fd47;
	sub.f64 	%fd57, %fd52, %fd56;
	sub.f64 	%fd58, %fd55, %fd47;
	fma.rn.f64 	%fd59, %fd57, 0d3FF999999999999A, %fd36;
	st.global.f64 	[%rd17+8], %fd59;
	ld.global.f64 	%fd60, [%rd20+8];
	fma.rn.f64 	%fd61, %fd58, 0d3FF999999999999A, %fd60;
	st.global.f64 	[%rd20+8], %fd61;
	add.s32 	%r7, %r7, 2;
	add.s64 	%rd31, %rd31, 16;
	setp.ne.s32 	%p1, %r7, 150;
	@%p1 bra 	$L__BB18_1;
	bar.sync 	0;
	ret;

}
	// .globl	_Z8init_outP7double2
.visible .entry _Z8init_outP7double2(
	.param .u64 .ptr .align 1 _Z8init_outP7double2_param_0
)
{
	.reg .pred 	%p<2>;
	.reg .b32 	%r<6>;
	.reg .b64 	%rd<9>;
	.reg .b64 	%fd<2>;

	ld.param.u64 	%rd4, [_Z8init_outP7double2_param_0];
	cvta.to.global.u64 	%rd5, %rd4;
	mov.u32 	%r4, %tid.x;
	mul.wide.u32 	%rd6, %r4, 2400;
	add.s64 	%rd7, %rd6, %rd5;
	add.s64 	%rd8, %rd7, 16;
	mov.b32 	%r5, 0;
$L__BB19_1:
	mov.f64 	%fd1, 0d0000000000000000;
	st.global.v2.f64 	[%rd8+-16], {%fd1, %fd1};
	st.global.v2.f64 	[%rd8], {%fd1, %fd1};
	add.s32 	%r5, %r5, 2;
	add.s64 	%rd8, %rd8, 32;
	setp.ne.s32 	%p1, %r5, 150;
	@%p1 bra 	$L__BB19_1;
	bar.sync 	0;
	ret;

}


// ===== COMPILED SASS (sm_100) =====

	.target	sm_100

	.elftype	@"ET_EXEC"


//--------------------- .note.nv.tkinfo           --------------------------
	.section	.note.nv.tkinfo,"",@"SHT_NOTE"
	.sectionflags	@"SHF_NOTE_NV_TKINFO"
	.tkinfo
        /*0018*/ 	.word	0x00000002
        /*0030*/ 	.string	""
        /*0030*/ 	.string	"ptxas"
        /*0030*/ 	.string	"Cuda compilation tools, release 13.0, V13.0.88"
        /*0030*/ 	.string	"Build cuda_13.0.r13.0/compiler.36424714_0"
        /*0030*/ 	.string	"-arch sm_100 -m 64 "



//--------------------- .note.nv.cuinfo           --------------------------
	.section	.note.nv.cuinfo,"",@"SHT_NOTE"
	.sectionflags	@"SHF_NOTE_NV_CUINFO"
        /*0018*/ 	.short	0x0002
        /*001a*/ 	.short	0x0064
        /*001c*/ 	.short	0x0082
	.zero		2


//--------------------- .nv.info                  --------------------------
	.section	.nv.info,"",@"SHT_CUDA_INFO"
	.align	4


	//----- nvinfo : EIATTR_REGCOUNT
	.align		4
        /*0000*/ 	.byte	0x04, 0x2f
        /*0002*/ 	.short	(.L_6 - .L_5)
	.align		4
.L_5:
        /*0004*/ 	.word	index@(_Z3priPdS_S_S_)
        /*0008*/ 	.word	0x00000022


	//----- nvinfo : EIATTR_FRAME_SIZE
	.align		4
.L_6:
        /*000c*/ 	.byte	0x04, 0x11
        /*000e*/ 	.short	(.L_8 - .L_7)
	.align		4
.L_7:
        /*0010*/ 	.word	index@(_Z3priPdS_S_S_)
        /*0014*/ 	.word	0x00000028


	//----- nvinfo : EIATTR_REGCOUNT
	.align		4
.L_8:
        /*0018*/ 	.byte	0x04, 0x2f
        /*001a*/ 	.short	(.L_10 - .L_9)
	.align		4
.L_9:
        /*001c*/ 	.word	index@(_Z9addKernelPiPKiS1_i)
        /*0020*/ 	.word	0x0000000c


	//----- nvinfo : EIATTR_FRAME_SIZE
	.align		4
.L_10:
        /*0024*/ 	.byte	0x04, 0x11
        /*0026*/ 	.short	(.L_12 - .L_11)
	.align		4
.L_11:
        /*0028*/ 	.word	index@(_Z9addKernelPiPKiS1_i)
        /*002c*/ 	.word	0x00000000


	//----- nvinfo : EIATTR_REGCOUNT
	.align		4
.L_12:
        /*0030*/ 	.byte	0x04, 0x2f
        /*0032*/ 	.short	(.L_14 - .L_13)
	.align		4
.L_13:
        /*0034*/ 	.word	index@(_Z9qInt_initPd)
        /*0038*/ 	.word	0x00000008


	//----- nvinfo : EIATTR_FRAME_SIZE
	.align		4
.L_14:
        /*003c*/ 	.byte	0x04, 0x11
        /*003e*/ 	.short	(.L_16 - .L_15)
	.align		4
.L_15:
        /*0040*/ 	.word	index@(_Z9qInt_initPd)
        /*0044*/ 	.word	0x00000000


	//----- nvinfo : EIATTR_REGCOUNT
	.align		4
.L_16:
        /*0048*/ 	.byte	0x04, 0x2f
        /*004a*/ 	.short	(.L_18 - .L_17)
	.align		4
.L_17:
        /*004c*/ 	.word	index@(_Z6g_initPdS_i)
        /*0050*/ 	.word	0x00000014


	//----- nvinfo : EIATTR_FRAME_SIZE
	.align		4
.L_18:
        /*0054*/ 	.byte	0x04, 0x11
        /*0056*/ 	.short	(.L_20 - .L_19)
	.align		4
.L_19:
        /*0058*/ 	.word	index@(_Z6g_initPdS_i)
        /*005c*/ 	.word	0x00000000


	//----- nvinfo : EIATTR_REGCOUNT
	.align		4
.L_20:
        /*0060*/ 	.byte	0x04, 0x2f
        /*0062*/ 	.short	(.L_22 - .L_21)
	.align		4
.L_21:
        /*0064*/ 	.word	index@(_Z13g_initInversePdS_ii)
        /*0068*/ 	.word	0x00000012


	//----- nvinfo : EIATTR_FRAME_SIZE
	.align		4
.L_22:
        /*006c*/ 	.byte	0x04, 0x11
        /*006e*/ 	.short	(.L_24 - .L_23)
	.align		4
.L_23:
        /*0070*/ 	.word	index@($__internal_3_$__cuda_sm20_div_s64)
        /*0074*/ 	.word	0x00000000


	//----- nvinfo : EIATTR_FRAME_SIZE
	.align		4
.L_24:
        /*0078*/ 	.byte	0x04, 0x11
        /*007a*/ 	.short	(.L_26 - .L_25)
	.align		4
.L_25:
        /*007c*/ 	.word	index@(_Z13g_initInversePdS_ii)
        /*0080*/ 	.word	0x00000000


	//----- nvinfo : EIATTR_REGCOUNT
	.align		4
.L_26:
        /*0084*/ 	.byte	0x04, 0x2f
        /*0086*/ 	.short	(.L_28 - .L_27)
	.align		4
.L_27:
        /*0088*/ 	.word	index@(_Z8w_to_wdzPdS_d)
        /*008c*/ 	.word	0x00000010


	//----- nvinfo : EIATTR_FRAME_SIZE
	.align		4
.L_28:
        /*0090*/ 	.byte	0x04, 0x11
        /*0092*/ 	.short	(.L_30 - .L_29)
	.align		4
.L_29:
        /*0094*/ 	.word	index@(_Z8w_to_wdzPdS_d)
        /*0098*/ 	.word	0x00000000


	//----- nvinfo : EIATTR_REGCOUNT
	.align		4
.L_30:
        /*009c*/ 	.byte	0x04, 0x2f
        /*009e*/ 	.short	(.L_32 - .L_31)
	.align		4
.L_31:
        /*00a0*/ 	.word	index@(_Z8gw_to_inPdS_S_ii)
        /*00a4*/ 	.word	0x0000001e


	//----- nvinfo : EIATTR_FRAME_SIZE
	.align		4
.L_32:
        /*00a8*/ 	.byte	0x04, 0x11
        /*00aa*/ 	.short	(.L_34 - .L_33)
	.align		4
.L_33:
        /*00ac*/ 	.word	index@(_Z8gw_to_inPdS_S_ii)
        /*00b0*/ 	.word	0x00000000


	//----- nvinfo : EIATTR_REGCOUNT
	.align		4
.L_34:
        /*00b4*/ 	.byte	0x04, 0x2f
        /*00b6*/ 	.short	(.L_36 - .L_35)
	.align		4
.L_35:
        /*00b8*/ 	.word	index@(_Z15gw_to_inInversePdS_S_ii)
        /*00bc*/ 	.word	0x0000001a


	//----- nvinfo : EIATTR_FRAME_SIZE
	.align		4
.L_36:
        /*00c0*/ 	.byte	0x04, 0x11
        /*00c2*/ 	.short	(.L_38 - .L_37)
	.align		4
.L_37:
        /*00c4*/ 	.word	index@($__internal_2_$__cuda_sm20_div_s64)
        /*00c8*/ 	.word	0x00000000


	//----- nvinfo : EIATTR_FRAME_SIZE
	.align		4
.L_38:
        /*00cc*/ 	.byte	0x04, 0x11
        /*00ce*/ 	.short	(.L_40 - .L_39)
	.align		4
.L_39:
        /*00d0*/ 	.word	index@(_Z15gw_to_inInversePdS_S_ii)
        /*00d4*/ 	.word	0x00000000


	//----- nvinfo : EIATTR_REGCOUNT
	.align		4
.L_40:
        /*00d8*/ 	.byte	0x04, 0x2f
        /*00da*/ 	.short	(.L_42 - .L_41)
	.align		4
.L_41:
        /*00dc*/ 	.word	index@(_Z11sufaceFieldP7double2Pdi)
        /*00e0*/ 	.word	0x0000000e


	//----- nvinfo : EIATTR_FRAME_SIZE
	.align		4
.L_42:
        /*00e4*/ 	.byte	0x04, 0x11
        /*00e6*/ 	.short	(.L_44 - .L_43)
	.align		4
.L_43:
        /*00e8*/ 	.word	index@(_Z11sufaceFieldP7double2Pdi)
        /*00ec*/ 	.word	0x00000000


	//----- nvinfo : EIATTR_REGCOUNT
	.align		4
.L_44:
        /*00f0*/ 	.byte	0x04, 0x2f
        /*00f2*/ 	.short	(.L_46 - .L_45)
	.align		4
.L_45:
        /*00f4*/ 	.word	index@(_Z7in_to_gPdS_S_lii)
        /*00f8*/ 	.word	0x00000026


	//----- nvinfo : EIATTR_FRAME_SIZE
	.align		4
.L_46:
        /*00fc*/ 	.byte	0x04, 0x11
        /*00fe*/ 	.short	(.L_48 - .L_47)
	.align		4
.L_47:
        /*0100*/ 	.word	index@($__internal_1_$__cuda_sm20_div_rn_f64_full)
        /*0104*/ 	.word	0x00000000


	//----- nvinfo : EIATTR_FRAME_SIZE
	.align		4
.L_48:
        /*0108*/ 	.byte	0x04, 0x11
        /*010a*/ 	.short	(.L_50 - .L_49)
	.align		4
.L_49:
        /*010c*/ 	.word	index@(_Z7in_to_gPdS_S_lii)
        /*0110*/ 	.word	0x00000000


	//----- nvinfo : EIATTR_REGCOUNT
	.align		4
.L_50:
        /*0114*/ 	.byte	0x04, 0x2f
        /*0116*/ 	.short	(.L_52 - .L_51)
	.align		4
.L_51:
        /*0118*/ 	.word	index@(_Z10qa_to_qIntPdS_i)
        /*011c*/ 	.word	0x0000000a


	//----- nvinfo : EIATTR_FRAME_SIZE
	.align		4
.L_52:
        /*0120*/ 	.byte	0x04, 0x11
        /*0122*/ 	.short	(.L_54 - .L_53)
	.align		4
.L_53:
        /*0124*/ 	.word	index@(_Z10qa_to_qIntPdS_i)
        /*0128*/ 	.word	0x00000000


	//----- nvinfo : EIATTR_REGCOUNT
	.align		4
.L_54:
        /*012c*/ 	.byte	0x04, 0x2f
        /*012e*/ 	.short	(.L_56 - .L_55)
	.align		4
.L_55:
        /*0130*/ 	.word	index@(_Z11qa_to_qInt2PdS_i)
        /*0134*/ 	.word	0x00000010


	//----- nvinfo : EIATTR_FRAME_SIZE
	.align		4
.L_56:
        /*0138*/ 	.byte	0x04, 0x11
        /*013a*/ 	.short	(.L_58 - .L_57)
	.align		4
.L_57:
        /*013c*/ 	.word	index@(_Z11qa_to_qInt2PdS_i)
        /*0140*/ 	.word	0x00000000


	//----- nvinfo : EIATTR_REGCOUNT
	.align		4
.L_58:
        /*0144*/ 	.byte	0x04, 0x2f
        /*0146*/ 	.short	(.L_60 - .L_59)
	.align		4
.L_59:
        /*0148*/ 	.word	index@(_Z8w_to_phiPdS_S_S_S_S_iiS_)
        /*014c*/ 	.word	0x00000020


	//----- nvinfo : EIATTR_FRAME_SIZE
	.align		4
.L_60:
        /*0150*/ 	.byte	0x04, 0x11
        /*0152*/ 	.short	(.L_62 - .L_61)
	.align		4
.L_61:
        /*0154*/ 	.word	index@(_Z8w_to_phiPdS_S_S_S_S_iiS_)
        /*0158*/ 	.word	0x00000000


	//----- nvinfo : EIATTR_REGCOUNT
	.align		4
.L_62:
        /*015c*/ 	.byte	0x04, 0x2f
        /*015e*/ 	.short	(.L_64 - .L_63)
	.align		4
.L_63:
        /*0160*/ 	.word	index@(_Z6cal_qlPdS_i)
        /*0164*/ 	.word	0x00000020


	//----- nvinfo : EIATTR_FRAME_SIZE
	.align		4
.L_64:
        /*0168*/ 	.byte	0x04, 0x11
        /*016a*/ 	.short	(.L_66 - .L_65)
	.align		4
.L_65:
        /*016c*/ 	.word	index@(_Z6cal_qlPdS_i)
        /*0170*/ 	.word	0x00000000


	//----- nvinfo : EIATTR_REGCOUNT
	.align		4
.L_66:
        /*0174*/ 	.byte	0x04, 0x2f
        /*0176*/ 	.short	(.L_68 - .L_67)
	.align		4
.L_67:
        /*0178*/ 	.word	index@(_Z10wa_averagePdS_)
        /*017c*/ 	.word	0x0000001a


	//----- nvinfo : EIATTR_FRAME_SIZE
	.align		4
.L_68:
        /*0180*/ 	.byte	0x04, 0x11
        /*0182*/ 	.short	(.L_70 - .L_69)
	.align		4
.L_69:
        /*0184*/ 	.word	index@($__internal_0_$__cuda_sm20_div_rn_f64_full)
        /*0188*/ 	.word	0x00000000


	//----- nvinfo : EIATTR_FRAME_SIZE
	.align		4
.L_70:
        /*018c*/ 	.byte	0x04, 0x11
        /*018e*/ 	.short	(.L_72 - .L_71)
	.align		4
.L_71:
        /*0190*/ 	.word	index@(_Z10wa_averagePdS_)
        /*0194*/ 	.word	0x00000000


	//----- nvinfo : EIATTR_REGCOUNT
	.align		4
.L_72:
        /*0198*/ 	.byte	0x04, 0x2f
        /*019a*/ 	.short	(.L_74 - .L_73)
	.align		4
.L_73:
        /*019c*/ 	.word	index@(_Z12wa_translatePdS_)
        /*01a0*/ 	.word	0x00000014


	//----- nvinfo : EIATTR_FRAME_SIZE
	.align		4
.L_74:
        /*01a4*/ 	.byte	0x04, 0x11
        /*01a6*/ 	.short	(.L_76 - .L_75)
	.align		4
.L_75:
        /*01a8*/ 	.word	index@(_Z12wa_translatePdS_)
        /*01ac*/ 	.word	0x00000000


	//----- nvinfo : EIATTR_REGCOUNT
	.align		4
.L_76:
        /*01b0*/ 	.byte	0x04, 0x2f
        /*01b2*/ 	.short	(.L_78 - .L_77)
	.align		4
.L_77:
        /*01b4*/ 	.word	index@(_Z5phi_wPdS_S_S_d)
        /*01b8*/ 	.word	0x00000020


	//----- nvinfo : EIATTR_FRAME_SIZE
	.align		4
.L_78:
        /*01bc*/ 	.byte	0x04, 0x11
        /*01be*/ 	.short	(.L_80 - .L_79)
	.align		4
.L_79:
        /*01c0*/ 	.word	index@(_Z5phi_wPdS_S_S_d)
        /*01c4*/ 	.word	0x00000000


	//----- nvinfo : EIATTR_REGCOUNT
	.align		4
.L_80:
        /*01c8*/ 	.byte	0x04, 0x2f
        /*01ca*/ 	.short	(.L_82 - .L_81)
	.align		4
.L_81:
        /*01cc*/ 	.word	index@(_Z17phi_w_constrainedPdS_S_S_S_dd)
        /*01d0*/ 	.word	0x00000028


	//----- nvinfo : EIATTR_FRAME_SIZE
	.align		4
.L_82:
        /*01d4*/ 	.byte	0x04, 0x11
        /*01d6*/ 	.short	(.L_84 - .L_83)
	.align		4
.L_83:
        /*01d8*/ 	.word	index@(_Z17phi_w_constrainedPdS_S_S_S_dd)
        /*01dc*/ 	.word	0x00000000


	//----- nvinfo : EIATTR_REGCOUNT
	.align		4
.L_84:
        /*01e0*/ 	.byte	0x04, 0x2f
        /*01e2*/ 	.short	(.L_86 - .L_85)
	.align		4
.L_85:
        /*01e4*/ 	.word	index@(_Z19phi_w_constrainedExPdS_S_S_S_d)
        /*01e8*/ 	.word	0x0000001e


	//----- nvinfo : EIATTR_FRAME_SIZE
	.align		4
.L_86:
        /*01ec*/ 	.byte	0x04, 0x11
        /*01ee*/ 	.short	(.L_88 - .L_87)
	.align		4
.L_87:
        /*01f0*/ 	.word	index@(_Z19phi_w_constrainedExPdS_S_S_S_d)
        /*01f4*/ 	.word	0x00000000


	//----- nvinfo : EIATTR_REGCOUNT
	.align		4
.L_88:
        /*01f8*/ 	.byte	0x04, 0x2f
        /*01fa*/ 	.short	(.L_90 - .L_89)
	.align		4
.L_89:
        /*01fc*/ 	.word	index@(_Z8init_outP7double2)
        /*0200*/ 	.word	0x00000008


	//----- nvinfo : EIATTR_FRAME_SIZE
	.align		4
.L_90:
        /*0204*/ 	.byte	0x04, 0x11
        /*0206*/ 	.short	(.L_92 - .L_91)
	.align		4
.L_91:
        /*0208*/ 	.word	index@(_Z8init_outP7double2)
        /*020c*/ 	.word	0x00000000


	//----- nvinfo : EIATTR_MIN_STACK_SIZE
	.align		4
.L_92:
        /*0210*/ 	.byte	0x04, 0x12
        /*0212*/ 	.short	(.L_94 - .L_93)
	.align		4
.L_93:
        /*0214*/ 	.word	index@(_Z8init_outP7double2)
        /*0218*/ 	.word	0x00000000


	//----- nvinfo : EIATTR_MIN_STACK_SIZE
	.align		4
.L_94:
        /*021c*/ 	.byte	0x04, 0x12
        /*021e*/ 	.short	(.L_96 - .L_95)
	.align		4
.L_95:
        /*0220*/ 	.word	index@(_Z19phi_w_constrainedExPdS_S_S_S_d)
        /*0224*/ 	.word	0x00000000


	//----- nvinfo : EIATTR_MIN_STACK_SIZE
	.align		4
.L_96:
        /*0228*/ 	.byte	0x04, 0x12
        /*022a*/ 	.short	(.L_98 - .L_97)
	.align		4
.L_97:
        /*022c*/ 	.word	index@(_Z17phi_w_constrainedPdS_S_S_S_dd)
        /*0230*/ 	.word	0x00000000


	//----- nvinfo : EIATTR_MIN_STACK_SIZE
	.align		4
.L_98:
        /*0234*/ 	.byte	0x04, 0x12
        /*0236*/ 	.short	(.L_100 - .L_99)
	.align		4
.L_99:
        /*0238*/ 	.word	index@(_Z5phi_wPdS_S_S_d)
        /*023c*/ 	.word	0x00000000


	//----- nvinfo : EIATTR_MIN_STACK_SIZE
	.align		4
.L_100:
        /*0240*/ 	.byte	0x04, 0x12
        /*0242*/ 	.short	(.L_102 - .L_101)
	.align		4
.L_101:
        /*0244*/ 	.word	index@(_Z12wa_translatePdS_)
        /*0248*/ 	.word	0x00000000


	//----- nvinfo : EIATTR_MIN_STACK_SIZE
	.align		4
.L_102:
        /*024c*/ 	.byte	0x04, 0x12
        /*024e*/ 	.short	(.L_104 - .L_103)
	.align		4
.L_103:
        /*0250*/ 	.word	index@(_Z10wa_averagePdS_)
        /*0254*/ 	.word	0x00000000


	//----- nvinfo : EIATTR_MIN_STACK_SIZE
	.align		4
.L_104:
        /*0258*/ 	.byte	0x04, 0x12
        /*025a*/ 	.short	(.L_106 - .L_105)
	.align		4
.L_105:
        /*025c*/ 	.word	index@(_Z6cal_qlPdS_i)
        /*0260*/ 	.word	0x00000000


	//----- nvinfo : EIATTR_MIN_STACK_SIZE
	.align		4
.L_106:
        /*0264*/ 	.byte	0x04, 0x12
        /*0266*/ 	.short	(.L_108 - .L_107)
	.align		4
.L_107:
        /*0268*/ 	.word	index@(_Z8w_to_phiPdS_S_S_S_S_iiS_)
        /*026c*/ 	.word	0x00000000


	//----- nvinfo : EIATTR_MIN_STACK_SIZE
	.align		4
.L_108:
        /*0270*/ 	.byte	0x04, 0x12
        /*0272*/ 	.short	(.L_110 - .L_109)
	.align		4
.L_109:
        /*0274*/ 	.word	index@(_Z11qa_to_qInt2PdS_i)
        /*0278*/ 	.word	0x00000000


	//----- nvinfo : EIATTR_MIN_STACK_SIZE
	.align		4
.L_110:
        /*027c*/ 	.byte	0x04, 0x12
        /*027e*/ 	.short	(.L_112 - .L_111)
	.align		4
.L_111:
        /*0280*/ 	.word	index@(_Z10qa_to_qIntPdS_i)
        /*0284*/ 	.word	0x00000000


	//----- nvinfo : EIATTR_MIN_STACK_SIZE
	.align		4
.L_112:
        /*0288*/ 	.byte	0x04, 0x12
        /*028a*/ 	.short	(.L_114 - .L_113)
	.align		4
.L_113:
        /*028c*/ 	.word	index@(_Z7in_to_gPdS_S_lii)
        /*0290*/ 	.word	0x00000000


	//----- nvinfo : EIATTR_MIN_STACK_SIZE
	.align		4
.L_114:
        /*0294*/ 	.byte	0x04, 0x12
        /*0296*/ 	.short	(.L_116 - .L_115)
	.align		4
.L_115:
        /*0298*/ 	.word	index@(_Z11sufaceFieldP7double2Pdi)
        /*029c*/ 	.word	0x00000000


	//----- nvinfo : EIATTR_MIN_STACK_SIZE
	.align		4
.L_116:
        /*02a0*/ 	.byte	0x04, 0x12
        /*02a2*/ 	.short	(.L_118 - .L_117)
	.align		4
.L_117:
        /*02a4*/ 	.word	index@(_Z15gw_to_inInversePdS_S_ii)
        /*02a8*/ 	.word	0x00000000


	//----- nvinfo : EIATTR_MIN_STACK_SIZE
	.align		4
.L_118:
        /*02ac*/ 	.byte	0x04, 0x12
        /*02ae*/ 	.short	(.L_120 - .L_119)
	.align		4
.L_119:
        /*02b0*/ 	.word	index@(_Z8gw_to_inPdS_S_ii)
        /*02b4*/ 	.word	0x00000000


	//----- nvinfo : EIATTR_MIN_STACK_SIZE
	.align		4
.L_120:
        /*02b8*/ 	.byte	0x04, 0x12
        /*02ba*/ 	.short	(.L_122 - .L_121)
	.align		4
.L_121:
        /*02bc*/ 	.word	index@(_Z8w_to_wdzPdS_d)
        /*02c0*/ 	.word	0x00000000


	//----- nvinfo : EIATTR_MIN_STACK_SIZE
	.align		4
.L_122:
        /*02c4*/ 	.byte	0x04, 0x12
        /*02c6*/ 	.short	(.L_124 - .L_123)
	.align		4
.L_123:
        /*02c8*/ 	.word	index@(_Z13g_initInversePdS_ii)
        /*02cc*/ 	.word	0x00000000


	//----- nvinfo : EIATTR_MIN_STACK_SIZE
	.align		4
.L_124:
        /*02d0*/ 	.byte	0x04, 0x12
        /*02d2*/ 	.short	(.L_126 - .L_125)
	.align		4
.L_125:
        /*02d4*/ 	.word	index@(_Z6g_initPdS_i)
        /*02d8*/ 	.word	0x00000000


	//----- nvinfo : EIATTR_MIN_STACK_SIZE
	.align		4
.L_126:
        /*02dc*/ 	.byte	0x04, 0x12
        /*02de*/ 	.short	(.L_128 - .L_127)
	.align		4
.L_127:
        /*02e0*/ 	.word	index@(_Z9qInt_initPd)
        /*02e4*/ 	.word	0x00000000


	//----- nvinfo : EIATTR_MIN_STACK_SIZE
	.align		4
.L_128:
        /*02e8*/ 	.byte	0x04, 0x12
        /*02ea*/ 	.short	(.L_130 - .L_129)
	.align		4
.L_129:
        /*02ec*/ 	.word	index@(_Z9addKernelPiPKiS1_i)
        /*02f0*/ 	.word	0x00000000


	//----- nvinfo : EIATTR_MIN_STACK_SIZE
	.align		4
.L_130:
        /*02f4*/ 	.byte	0x04, 0x12
        /*02f6*/ 	.short	(.L_132 - .L_131)
	.align		4
.L_131:
        /*02f8*/ 	.word	index@(_Z3priPdS_S_S_)
        /*02fc*/ 	.word	0x00000028
.L_132:


//--------------------- .nv.compat                --------------------------
	.section	.nv.compat,"",@"SHT_CUDA_COMPAT_INFO"
	.align	4
        /*0000*/ 	.byte	0x02, 0x09, 0x00, 0x00, 0x02, 0x02, 0x01, 0x00, 0x02, 0x05, 0x05, 0x00, 0x03, 0x07, 0x01, 0x01
        /*0010*/ 	.byte	0x02, 0x03, 0x00, 0x00, 0x02, 0x06, 0x01, 0x00, 0x04, 0x0b, 0x08, 0x00, 0x01, 0x00, 0x00, 0x00
        /*0020*/ 	.byte	0x00, 0x00, 0x00, 0x00


//--------------------- .nv.info._Z8init_outP7double2 --------------------------
	.section	.nv.info._Z8init_outP7double2,"",@"SHT_CUDA_INFO"
	.sectionflags	@""
	.align	4


	//----- nvinfo : EIATTR_CUDA_API_VERSION
	.align		4
        /*0000*/ 	.byte	0x04, 0x37
        /*0002*/ 	.short	(.L_134 - .L_133)
.L_133:
        /*0004*/ 	.word	0x00000082


	//----- nvinfo : EIATTR_KPARAM_INFO
	.align		4
.L_134:
        /*0008*/ 	.byte	0x04, 0x17
        /*000a*/ 	.short	(.L_136 - .L_135)
.L_135:
        /*000c*/ 	.word	0x00000000
        /*0010*/ 	.short	0x0000
        /*0012*/ 	.short	0x0000
        /*0014*/ 	.byte	0x00, 0xf5, 0x21, 0x00


	//----- nvinfo : EIATTR_SPARSE_MMA_MASK
	.align		4
.L_136:
        /*0018*/ 	.byte	0x03, 0x50
        /*001a*/ 	.short	0x0000


	//----- nvinfo : EIATTR_MAXREG_COUNT
	.align		4
        /*001c*/ 	.byte	0x03, 0x1b
        /*001e*/ 	.short	0x00ff


	//----- nvinfo : EIATTR_NUM_BARRIERS
	.align		4
        /*0020*/ 	.byte	0x02, 0x4c
        /*0022*/ 	.byte	0x01
	.zero		1


	//----- nvinfo : EIATTR_MERCURY_ISA_VERSION
	.align		4
        /*0024*/ 	.byte	0x03, 0x5f
        /*0026*/ 	.short	0x0101


	//----- nvinfo : EIATTR_VRC_CTA_INIT_COUNT
	.align		4
        /*0028*/ 	.byte	0x02, 0x4a
	.zero		1
	.zero		1


	//----- nvinfo : EIATTR_EXIT_INSTR_OFFSETS
	.align		4
        /*002c*/ 	.byte	0x04, 0x1c
        /*002e*/ 	.short	(.L_138 - .L_137)


	//   ....[0]....
.L_137:
        /*0030*/ 	.word	0x000009c0


	//----- nvinfo : EIATTR_CBANK_PARAM_SIZE
	.align		4
.L_138:
        /*0034*/ 	.byte	0x03, 0x19
        /*0036*/ 	.short	0x0008


	//----- nvinfo : EIATTR_PARAM_CBANK
	.align		4
        /*0038*/ 	.byte	0x04, 0x0a
        /*003a*/ 	.short	(.L_140 - .L_139)
	.align		4
.L_139:
        /*003c*/ 	.word	index@(.nv.constant0._Z8init_outP7double2)
        /*0040*/ 	.short	0x0380
        /*0042*/ 	.short	0x0008


	//----- nvinfo : EIATTR_SW_WAR
	.align		4
.L_140:
        /*0044*/ 	.byte	0x04, 0x36
        /*0046*/ 	.short	(.L_142 - .L_141)
.L_141:
        /*0048*/ 	.word	0x00000008
.L_142:


//--------------------- .nv.info._Z19phi_w_constrainedExPdS_S_S_S_d --------------------------
	.section	.nv.info._Z19phi_w_constrainedExPdS_S_S_S_d,"",@"SHT_CUDA_INFO"
	.sectionflags	@""
	.align	4


	//----- nvinfo : EIATTR_CUDA_API_VERSION
	.align		4
        /*0000*/ 	.byte	0x04, 0x37
        /*0002*/ 	.short	(.L_144 - .L_143)
.L_143:
        /*0004*/ 	.word	0x00000082


	//----- nvinfo : EIATTR_KPARAM_INFO
	.align		4
.L_144:
        /*0008*/ 	.byte	0x04, 0x17
        /*000a*/ 	.short	(.L_146 - .L_145)
.L_145:
        /*000c*/ 	.word	0x00000000
        /*0010*/ 	.short	0x0005
        /*0012*/ 	.short	0x0028
        /*0014*/ 	.byte	0x00, 0xf0, 0x21, 0x00


	//----- nvinfo : EIATTR_KPARAM_INFO
	.align		4
.L_146:
        /*0018*/ 	.byte	0x04, 0x17
        /*001a*/ 	.short	(.L_148 - .L_147)
.L_147:
        /*001c*/ 	.word	0x00000000
        /*0020*/ 	.short	0x0004
        /*0022*/ 	.short	0x0020
        /*0024*/ 	.byte	0x00, 0xf5, 0x21, 0x00


	//----- nvinfo : EIATTR_KPARAM_INFO
	.align		4
.L_148:
        /*0028*/ 	.byte	0x04, 0x17
        /*002a*/ 	.short	(.L_150 - .L_149)
.L_149:
        /*002c*/ 	.word	0x00000000
        /*0030*/ 	.short	0x0003
        /*0032*/ 	.short	0x0018
        /*0034*/ 	.byte	0x00, 0xf5, 0x21, 0x00


	//----- nvinfo : EIATTR_KPARAM_INFO
	.align		4
.L_150:
        /*0038*/ 	.byte	0x04, 0x17
        /*003a*/ 	.short	(.L_152 - .L_151)
.L_151:
        /*003c*/ 	.word	0x00000000
        /*0040*/ 	.short	0x0002
        /*0042*/ 	.short	0x0010
        /*0044*/ 	.byte	0x00, 0xf5, 0x21, 0x00


	//----- nvinfo : EIATTR_KPARAM_INFO
	.align		4
.L_152:
        /*0048*/ 	.byte	0x04, 0x17
        /*004a*/ 	.short	(.L_154 - .L_153)
.L_153:
        /*004c*/ 	.word	0x00000000
        /*0050*/ 	.short	0x0001
        /*0052*/ 	.short	0x0008
        /*0054*/ 	.byte	0x00, 0xf5, 0x21, 0x00


	//----- nvinfo : EIATTR_KPARAM_INFO
	.align		4
.L_154:
        /*0058*/ 	.byte	0x04, 0x17
        /*005a*/ 	.short	(.L_156 - .L_155)
.L_155:
        /*005c*/ 	.word	0x00000000
        /*0060*/ 	.short	0x0000
        /*0062*/ 	.short	0x0000
        /*0064*/ 	.byte	0x00, 0xf5, 0x21, 0x00


	//----- nvinfo : EIATTR_SPARSE_MMA_MASK
	.align		4
.L_156:
        /*0068*/ 	.byte	0x03, 0x50
        /*006a*/ 	.short	0x0000


	//----- nvinfo : EIATTR_MAXREG_COUNT
	.align		4
        /*006c*/ 	.byte	0x03, 0x1b
        /*006e*/ 	.short	0x00ff


	//----- nvinfo : EIATTR_NUM_BARRIERS
	.align		4
        /*0070*/ 	.byte	0x02, 0x4c
        /*0072*/ 	.byte	0x01
	.zero		1


	//----- nvinfo : EIATTR_MERCURY_ISA_VERSION
	.align		4
        /*0074*/ 	.byte	0x03, 0x5f
        /*0076*/ 	.short	0x0101


	//----- nvinfo : EIATTR_VRC_CTA_INIT_COUNT
	.align		4
        /*0078*/ 	.byte	0x02, 0x4a
	.zero		1
	.zero		1


	//----- nvinfo : EIATTR_EXIT_INSTR_OFFSETS
	.align		4
        /*007c*/ 	.byte	0x04, 0x1c
        /*007e*/ 	.short	(.L_158 - .L_157)


	//   ....[0]....
.L_157:
        /*0080*/ 	.word	0x00000610


	//----- nvinfo : EIATTR_CBANK_PARAM_SIZE
	.align		4
.L_158:
        /*0084*/ 	.byte	0x03, 0x19
        /*0086*/ 	.short	0x0030


	//----- nvinfo : EIATTR_PARAM_CBANK
	.align		4
        /*0088*/ 	.byte	0x04, 0x0a
        /*008a*/ 	.short	(.L_160 - .L_159)
	.align		4
.L_159:
        /*008c*/ 	.word	index@(.nv.constant0._Z19phi_w_constrainedExPdS_S_S_S_d)
        /*0090*/ 	.short	0x0380
        /*0092*/ 	.short	0x0030


	//----- nvinfo : EIATTR_SW_WAR
	.align		4
.L_160:
        /*0094*/ 	.byte	0x04, 0x36
        /*0096*/ 	.short	(.L_162 - .L_161)
.L_161:
        /*0098*/ 	.word	0x00000008
.L_162:


//--------------------- .nv.info._Z17phi_w_constrainedPdS_S_S_S_dd --------------------------
	.section	.nv.info._Z17phi_w_constrainedPdS_S_S_S_dd,"",@"SHT_CUDA_INFO"
	.sectionflags	@""
	.align	4


	//----- nvinfo : EIATTR_CUDA_API_VERSION
	.align		4
        /*0000*/ 	.byte	0x04, 0x37
        /*0002*/ 	.short	(.L_164 - .L_163)
.L_163:
        /*0004*/ 	.word	0x00000082


	//----- nvinfo : EIATTR_KPARAM_INFO
	.align		4
.L_164:
        /*0008*/ 	.byte	0x04, 0x17
        /*000a*/ 	.short	(.L_166 - .L_165)
.L_165:
        /*000c*/ 	.word	0x00000000
        /*0010*/ 	.short	0x0006
        /*0012*/ 	.short	0x0030
        /*0014*/ 	.byte	0x00, 0xf0, 0x21, 0x00


	//----- nvinfo : EIATTR_KPARAM_INFO
	.align		4
.L_166:
        /*0018*/ 	.byte	0x04, 0x17
        /*001a*/ 	.short	(.L_168 - .L_167)
.L_167:
        /*001c*/ 	.word	0x00000000
        /*0020*/ 	.short	0x0005
        /*0022*/ 	.short	0x0028
        /*0024*/ 	.byte	0x00, 0xf0, 0x21, 0x00


	//----- nvinfo : EIATTR_KPARAM_INFO
	.align		4
.L_168:
        /*0028*/ 	.byte	0x04, 0x17
        /*002a*/ 	.short	(.L_170 - .L_169)
.L_169:
        /*002c*/ 	.word	0x00000000
        /*0030*/ 	.short	0x0004
        /*0032*/ 	.short	0x0020
        /*0034*/ 	.byte	0x00, 0xf5, 0x21, 0x00


	//----- nvinfo : EIATTR_KPARAM_INFO
	.align		4
.L_170:
        /*0038*/ 	.byte	0x04, 0x17
        /*003a*/ 	.short	(.L_172 - .L_171)
.L_171:
        /*003c*/ 	.word	0x00000000
        /*0040*/ 	.short	0x0003
        /*0042*/ 	.short	0x0018
        /*0044*/ 	.byte	0x00, 0xf5, 0x21, 0x00


	//----- nvinfo : EIATTR_KPARAM_INFO
	.align		4
.L_172:
        /*0048*/ 	.byte	0x04, 0x17
        /*004a*/ 	.short	(.L_174 - .L_173)
.L_173:
        /*004c*/ 	.word	0x00000000
        /*0050*/ 	.short	0x0002
        /*0052*/ 	.short	0x0010
        /*0054*/ 	.byte	0x00, 0xf5, 0x21, 0x00


	//----- nvinfo : EIATTR_KPARAM_INFO
	.align		4
.L_174:
        /*0058*/ 	.byte	0x04, 0x17
        /*005a*/ 	.short	(.L_176 - .L_175)
.L_175:
        /*005c*/ 	.word	0x00000000
        /*0060*/ 	.short	0x0001
        /*0062*/ 	.short	0x0008
        /*0064*/ 	.byte	0x00, 0xf5, 0x21, 0x00


	//----- nvinfo : EIATTR_KPARAM_INFO
	.align		4
.L_176:
        /*0068*/ 	.byte	0x04, 0x17
        /*006a*/ 	.short	(.L_178 - .L_177)
.L_177:
        /*006c*/ 	.word	0x00000000
        /*0070*/ 	.short	0x0000
        /*0072*/ 	.short	0x0000
        /*0074*/ 	.byte	0x00, 0xf5, 0x21, 0x00


	//----- nvinfo : EIATTR_SPARSE_MMA_MASK
	.align		4
.L_178:
        /*0078*/ 	.byte	0x03, 0x50
        /*007a*/ 	.short	0x0000


	//----- nvinfo : EIATTR_MAXREG_COUNT
	.align		4
        /*007c*/ 	.byte	0x03, 0x1b
        /*007e*/ 	.short	0x00ff


	//----- nvinfo : EIATTR_NUM_BARRIERS
	.align		4
        /*0080*/ 	.byte	0x02, 0x4c
        /*0082*/ 	.byte	0x01
	.zero		1


	//----- nvinfo : EIATTR_MERCURY_ISA_VERSION
	.align		4
        /*0084*/ 	.byte	0x03, 0x5f
        /*0086*/ 	.short	0x0101


	//----- nvinfo : EIATTR_VRC_CTA_INIT_COUNT
	.align		4
        /*0088*/ 	.byte	0x02, 0x4a
	.zero		1
	.zero		1


	//----- nvinfo : EIATTR_EXIT_INSTR_OFFSETS
	.align		4
        /*008c*/ 	.byte	0x04, 0x1c
        /*008e*/ 	.short	(.L_180 - .L_179)


	//   ....[0]....
.L_179:
        /*0090*/ 	.word	0x00000d30


	//----- nvinfo : EIATTR_CBANK_PARAM_SIZE
	.align		4
.L_180:
        /*0094*/ 	.byte	0x03, 0x19
        /*0096*/ 	.short	0x0038


	//----- nvinfo : EIATTR_PARAM_CBANK
	.align		4
        /*0098*/ 	.byte	0x04, 0x0a
        /*009a*/ 	.short	(.L_182 - .L_181)
	.align		4
.L_181:
        /*009c*/ 	.word	index@(.nv.constant0._Z17phi_w_constrainedPdS_S_S_S_dd)
        /*00a0*/ 	.short	0x0380
        /*00a2*/ 	.short	0x0038


	//----- nvinfo : EIATTR_SW_WAR
	.align		4
.L_182:
        /*00a4*/ 	.byte	0x04, 0x36
        /*00a6*/ 	.short	(.L_184 - .L_183)
.L_183:
        /*00a8*/ 	.word	0x00000008
.L_184:


//--------------------- .nv.info._Z5phi_wPdS_S_S_d --------------------------
	.section	.nv.info._Z5phi_wPdS_S_S_d,"",@"SHT_CUDA_INFO"
	.sectionflags	@""
	.align	4


	//----- nvinfo : EIATTR_CUDA_API_VERSION
	.align		4
        /*0000*/ 	.byte	0x04, 0x37
        /*0002*/ 	.short	(.L_186 - .L_185)
.L_185:
        /*0004*/ 	.word	0x00000082


	//----- nvinfo : EIATTR_KPARAM_INFO
	.align		4
.L_186:
        /*0008*/ 	.byte	0x04, 0x17
        /*000a*/ 	.short	(.L_188 - .L_187)
.L_187:
        /*000c*/ 	.word	0x00000000
        /*0010*/ 	.short	0x0004
        /*0012*/ 	.short	0x0020
        /*0014*/ 	.byte	0x00, 0xf0, 0x21, 0x00


	//----- nvinfo : EIATTR_KPARAM_INFO
	.align		4
.L_188:
        /*0018*/ 	.byte	0x04, 0x17
        /*001a*/ 	.short	(.L_190 - .L_189)
.L_189:
        /*001c*/ 	.word	0x00000000
        /*0020*/ 	.short	0x0003
        /*0022*/ 	.short	0x0018
        /*0024*/ 	.byte	0x00, 0xf5, 0x21, 0x00


	//----- nvinfo : EIATTR_KPARAM_INFO
	.align		4
.L_190:
        /*0028*/ 	.byte	0x04, 0x17
        /*002a*/ 	.short	(.L_192 - .L_191)
.L_191:
        /*002c*/ 	.word	0x00000000
        /*0030*/ 	.short	0x0002
        /*0032*/ 	.short	0x0010
        /*0034*/ 	.byte	0x00, 0xf5, 0x21, 0x00


	//----- nvinfo : EIATTR_KPARAM_INFO
	.align		4
.L_192:
        /*0038*/ 	.byte	0x04, 0x17
        /*003a*/ 	.short	(.L_194 - .L_193)
.L_193:
        /*003c*/ 	.word	0x00000000
        /*0040*/ 	.short	0x0001
        /*0042*/ 	.short	0x0008
        /*0044*/ 	.byte	0x00, 0xf5, 0x21, 0x00


	//----- nvinfo : EIATTR_KPARAM_INFO
	.align		4
.L_194:
        /*0048*/ 	.byte	0x04, 0x17
        /*004a*/ 	.short	(.L_196 - .L_195)
.L_195:
        /*004c*/ 	.word	0x00000000
        /*0050*/ 	.short	0x0000
        /*0052*/ 	.short	0x0000
        /*0054*/ 	.byte	0x00, 0xf5, 0x21, 0x00


	//----- nvinfo : EIATTR_SPARSE_MMA_MASK
	.align		4
.L_196:
        /*0058*/ 	.byte	0x03, 0x50
        /*005a*/ 	.short	0x0000


	//----- nvinfo : EIATTR_MAXREG_COUNT
	.align		4
        /*005c*/ 	.byte	0x03, 0x1b
        /*005e*/ 	.short	0x00ff


	//----- nvinfo : EIATTR_NUM_BARRIERS
	.align		4
        /*0060*/ 	.byte	0x02, 0x4c
        /*0062*/ 	.byte	0x01
	.zero		1


	//----- nvinfo : EIATTR_MERCURY_ISA_VERSION
	.align		4
        /*0064*/ 	.byte	0x03, 0x5f
        /*0066*/ 	.short	0x0101


	//----- nvinfo : EIATTR_VRC_CTA_INIT_COUNT
	.align		4
        /*0068*/ 	.byte	0x02, 0x4a
	.zero		1
	.zero		1


	//----- nvinfo : EIATTR_EXIT_INSTR_OFFSETS
	.align		4
        /*006c*/ 	.byte	0x04, 0x1c
        /*006e*/ 	.short	(.L_198 - .L_197)


	//   ....[0]....
.L_197:
        /*0070*/ 	.word	0x00000f90


	//----- nvinfo : EIATTR_CBANK_PARAM_SIZE
	.align		4
.L_198:
        /*0074*/ 	.byte	0x03, 0x19
        /*0076*/ 	.short	0x0028


	//----- nvinfo : EIATTR_PARAM_CBANK
	.align		4
        /*0078*/ 	.byte	0x04, 0x0a
        /*007a*/ 	.short	(.L_200 - .L_199)
	.align		4
.L_199:
        /*007c*/ 	.word	index@(.nv.constant0._Z5phi_wPdS_S_S_d)
        /*0080*/ 	.short	0x0380
        /*0082*/ 	.short	0x0028


	//----- nvinfo : EIATTR_SW_WAR
	.align		4
.L_200:
        /*0084*/ 	.byte	0x04, 0x36
        /*0086*/ 	.short	(.L_202 - .L_201)
.L_201:
        /*0088*/ 	.word	0x00000008
.L_202:


//--------------------- .nv.info._Z12wa_translatePdS_ --------------------------
	.section	.nv.info._Z12wa_translatePdS_,"",@"SHT_CUDA_INFO"
	.sectionflags	@""
	.align	4


	//----- nvinfo : EIATTR_CUDA_API_VERSION
	.align		4
        /*0000*/ 	.byte	0x04, 0x37
        /*0002*/ 	.short	(.L_204 - .L_203)
.L_203:
        /*0004*/ 	.word	0x00000082


	//----- nvinfo : EIATTR_KPARAM_INFO
	.align		4
.L_204:
        /*0008*/ 	.byte	0x04, 0x17
        /*000a*/ 	.short	(.L_206 - .L_205)
.L_205:
        /*000c*/ 	.word	0x00000000
        /*0010*/ 	.short	0x0001
        /*0012*/ 	.short	0x0008
        /*0014*/ 	.byte	0x00, 0xf5, 0x21, 0x00


	//----- nvinfo : EIATTR_KPARAM_INFO
	.align		4
.L_206:
        /*0018*/ 	.byte	0x04, 0x17
        /*001a*/ 	.short	(.L_208 - .L_207)
.L_207:
        /*001c*/ 	.word	0x00000000
        /*0020*/ 	.short	0x0000
        /*0022*/ 	.short	0x0000
        /*0024*/ 	.byte	0x00, 0xf5, 0x21, 0x00


	//----- nvinfo : EIATTR_SPARSE_MMA_MASK
	.align		4
.L_208:
        /*0028*/ 	.byte	0x03, 0x50
        /*002a*/ 	.short	0x0000


	//----- nvinfo : EIATTR_MAXREG_COUNT
	.align		4
        /*002c*/ 	.byte	0x03, 0x1b
        /*002e*/ 	.short	0x00ff


	//----- nvinfo : EIATTR_NUM_BARRIERS
	.align		4
        /*0030*/ 	.byte	0x02, 0x4c
        /*0032*/ 	.byte	0x01
	.zero		1


	//----- nvinfo : EIATTR_MERCURY_ISA_VERSION
	.align		4
        /*0034*/ 	.byte	0x03, 0x5f
        /*0036*/ 	.short	0x0101


	//----- nvinfo : EIATTR_VRC_CTA_INIT_COUNT
	.align		4
        /*0038*/ 	.byte	0x02, 0x4a
	.zero		1
	.zero		1


	//----- nvinfo : EIATTR_EXIT_INSTR_OFFSETS
	.align		4
        /*003c*/ 	.byte	0x04, 0x1c
        /*003e*/ 	.short	(.L_210 - .L_209)


	//   ....[0]....
.L_209:
        /*0040*/ 	.word	0x00002640


	//----- nvinfo : EIATTR_CBANK_PARAM_SIZE
	.align		4
.L_210:
        /*0044*/ 	.byte	0x03, 0x19
        /*0046*/ 	.short	0x0010


	//----- nvinfo : EIATTR_PARAM_CBANK
	.align		4
        /*0048*/ 	.byte	0x04, 0x0a
        /*004a*/ 	.short	(.L_212 - .L_211)
	.align		4
.L_211:
        /*004c*/ 	.word	index@(.nv.constant0._Z12wa_translatePdS_)
        /*0050*/ 	.short	0x0380
        /*0052*/ 	.short	0x0010


	//----- nvinfo : EIATTR_SW_WAR
	.align		4
.L_212:
        /*0054*/ 	.byte	0x04, 0x36
        /*0056*/ 	.short	(.L_214 - .L_213)
.L_213:
        /*0058*/ 	.word	0x00000008
.L_214:


//--------------------- .nv.info._Z10wa_averagePdS_ --------------------------
	.section	.nv.info._Z10wa_averagePdS_,"",@"SHT_CUDA_INFO"
	.sectionflags	@""
	.align	4


	//----- nvinfo : EIATTR_CUDA_API_VERSION
	.align		4
        /*0000*/ 	.byte	0x04, 0x37
        /*0002*/ 	.short	(.L_216 - .L_215)
.L_215:
        /*0004*/ 	.word	0x00000082


	//----- nvinfo : EIATTR_KPARAM_INFO
	.align		4
.L_216:
        /*0008*/ 	.byte	0x04, 0x17
        /*000a*/ 	.short	(.L_218 - .L_217)
.L_217:
        /*000c*/ 	.word	0x00000000
        /*0010*/ 	.short	0x0001
        /*0012*/ 	.short	0x0008
        /*0014*/ 	.byte	0x00, 0xf5, 0x21, 0x00


	//----- nvinfo : EIATTR_KPARAM_INFO
	.align		4
.L_218:
        /*0018*/ 	.byte	0x04, 0x17
        /*001a*/ 	.short	(.L_220 - .L_219)
.L_219:
        /*001c*/ 	.word	0x00000000
        /*0020*/ 	.short	0x0000
        /*0022*/ 	.short	0x0000
        /*0024*/ 	.byte	0x00, 0xf5, 0x21, 0x00


	//----- nvinfo : EIATTR_SPARSE_MMA_MASK
	.align		4
.L_220:
        /*0028*/ 	.byte	0x03, 0x50
        /*002a*/ 	.short	0x0000


	//----- nvinfo : EIATTR_MAXREG_COUNT
	.align		4
        /*002c*/ 	.byte	0x03, 0x1b
        /*002e*/ 	.short	0x00ff


	//----- nvinfo : EIATTR_NUM_BARRIERS
	.align		4
        /*0030*/ 	.byte	0x02, 0x4c
        /*0032*/ 	.byte	0x01
	.zero		1


	//----- nvinfo : EIATTR_MERCURY_ISA_VERSION
	.align		4
        /*0034*/ 	.byte	0x03, 0x5f
        /*0036*/ 	.short	0x0101


	//----- nvinfo : EIATTR_VRC_CTA_INIT_COUNT
	.align		4
        /*0038*/ 	.byte	0x02, 0x4a
	.zero		1
	.zero		1


	//----- nvinfo : EIATTR_EXIT_INSTR_OFFSETS
	.align		4
        /*003c*/ 	.byte	0x04, 0x1c
        /*003e*/ 	.short	(.L_222 - .L_221)


	//   ....[0]....
.L_221:
        /*0040*/ 	.word	0x00001d20


	//   ....[1]....
        /*0044*/ 	.word	0x00002b50


	//----- nvinfo : EIATTR_CRS_STACK_SIZE
	.align		4
.L_222:
        /*0048*/ 	.byte	0x04, 0x1e
        /*004a*/ 	.short	(.L_224 - .L_223)
.L_223:
        /*004c*/ 	.word	0x00000000


	//----- nvinfo : EIATTR_CBANK_PARAM_SIZE
	.align		4
.L_224:
        /*0050*/ 	.byte	0x03, 0x19
        /*0052*/ 	.short	0x0010


	//----- nvinfo : EIATTR_PARAM_CBANK
	.align		4
        /*0054*/ 	.byte	0x04, 0x0a
        /*0056*/ 	.short	(.L_226 - .L_225)
	.align		4
.L_225:
        /*0058*/ 	.word	index@(.nv.constant0._Z10wa_averagePdS_)
        /*005c*/ 	.short	0x0380
        /*005e*/ 	.short	0x0010


	//----- nvinfo : EIATTR_SW_WAR
	.align		4
.L_226:
        /*0060*/ 	.byte	0x04, 0x36
        /*0062*/ 	.short	(.L_228 - .L_227)
.L_227:
        /*0064*/ 	.word	0x00000008
.L_228:


//--------------------- .nv.info._Z6cal_qlPdS_i   --------------------------
	.section	.nv.info._Z6cal_qlPdS_i,"",@"SHT_CUDA_INFO"
	.sectionflags	@""
	.align	4


	//----- nvinfo : EIATTR_CUDA_API_VERSION
	.align		4
        /*0000*/ 	.byte	0x04, 0x37
        /*0002*/ 	.short	(.L_230 - .L_229)
.L_229:
        /*0004*/ 	.word	0x00000082


	//----- nvinfo : EIATTR_KPARAM_INFO
	.align		4
.L_230:
        /*0008*/ 	.byte	0x04, 0x17
        /*000a*/ 	.short	(.L_232 - .L_231)
.L_231:
        /*000c*/ 	.word	0x00000000
        /*0010*/ 	.short	0x0002
        /*0012*/ 	.short	0x0010
        /*0014*/ 	.byte	0x00, 0xf0, 0x11, 0x00


	//----- nvinfo : EIATTR_KPARAM_INFO
	.align		4
.L_232:
        /*0018*/ 	.byte	0x04, 0x17
        /*001a*/ 	.short	(.L_234 - .L_233)
.L_233:
        /*001c*/ 	.word	0x00000000
        /*0020*/ 	.short	0x0001
        /*0022*/ 	.short	0x0008
        /*0024*/ 	.byte	0x00, 0xf5, 0x21, 0x00


	//----- nvinfo : EIATTR_KPARAM_INFO
	.align		4
.L_234:
        /*0028*/ 	.byte	0x04, 0x17
        /*002a*/ 	.short	(.L_236 - .L_235)
.L_235:
        /*002c*/ 	.word	0x00000000
        /*0030*/ 	.short	0x0000
        /*0032*/ 	.short	0x0000
        /*0034*/ 	.byte	0x00, 0xf5, 0x21, 0x00


	//----- nvinfo : EIATTR_SPARSE_MMA_MASK
	.align		4
.L_236:
        /*0038*/ 	.byte	0x03, 0x50
        /*003a*/ 	.short	0x0000


	//----- nvinfo : EIATTR_MAXREG_COUNT
	.align		4
        /*003c*/ 	.byte	0x03, 0x1b
        /*003e*/ 	.short	0x00ff


	//----- nvinfo : EIATTR_NUM_BARRIERS
	.align		4
        /*0040*/ 	.byte	0x02, 0x4c
        /*0042*/ 	.byte	0x01
	.zero		1


	//----- nvinfo : EIATTR_MERCURY_ISA_VERSION
	.align		4
        /*0044*/ 	.byte	0x03, 0x5f
        /*0046*/ 	.short	0x0101


	//----- nvinfo : EIATTR_VRC_CTA_INIT_COUNT
	.align		4
        /*0048*/ 	.byte	0x02, 0x4a
	.zero		1
	.zero		1


	//----- nvinfo : EIATTR_EXIT_INSTR_OFFSETS
	.align		4
        /*004c*/ 	.byte	0x04, 0x1c
        /*004e*/ 	.short	(.L_238 - .L_237)


	//   ....[0]....
.L_237:
        /*0050*/ 	.word	0x00004730


	//----- nvinfo : EIATTR_CRS_STACK_SIZE
	.align		4
.L_238:
        /*0054*/ 	.byte	0x04, 0x1e
        /*0056*/ 	.short	(.L_240 - .L_239)
.L_239:
        /*0058*/ 	.word	0x00000000


	//----- nvinfo : EIATTR_CBANK_PARAM_SIZE
	.align		4
.L_240:
        /*005c*/ 	.byte	0x03, 0x19
        /*005e*/ 	.short	0x0014


	//----- nvinfo : EIATTR_PARAM_CBANK
	.align		4
        /*0060*/ 	.byte	0x04, 0x0a
        /*0062*/ 	.short	(.L_242 - .L_241)
	.align		4
.L_241:
        /*0064*/ 	.word	index@(.nv.constant0._Z6cal_qlPdS_i)
        /*0068*/ 	.short	0x0380
        /*006a*/ 	.short	0x0014


	//----- nvinfo : EIATTR_SW_WAR
	.align		4
.L_242:
        /*006c*/ 	.byte	0x04, 0x36
        /*006e*/ 	.short	(.L_244 - .L_243)
.L_243:
        /*0070*/ 	.word	0x00000008
.L_244:


//--------------------- .nv.info._Z8w_to_phiPdS_S_S_S_S_iiS_ --------------------------
	.section	.nv.info._Z8w_to_phiPdS_S_S_S_S_iiS_,"",@"SHT_CUDA_INFO"
	.sectionflags	@""
	.align	4


	//----- nvinfo : EIATTR_CUDA_API_VERSION
	.align		4
        /*0000*/ 	.byte	0x04, 0x37
        /*0002*/ 	.short	(.L_246 - .L_245)
.L_245:
        /*0004*/ 	.word	0x00000082


	//----- nvinfo : EIATTR_KPARAM_INFO
	.align		4
.L_246:
        /*0008*/ 	.byte	0x04, 0x17
        /*000a*/ 	.short	(.L_248 - .L_247)
.L_247:
        /*000c*/ 	.word	0x00000000
        /*0010*/ 	.short	0x0008
        /*0012*/ 	.short	0x0038
        /*0014*/ 	.byte	0x00, 0xf5, 0x21, 0x00


	//----- nvinfo : EIATTR_KPARAM_INFO
	.align		4
.L_248:
        /*0018*/ 	.byte	0x04, 0x17
        /*001a*/ 	.short	(.L_250 - .L_249)
.L_249:
        /*001c*/ 	.word	0x00000000
        /*0020*/ 	.short	0x0007
        /*0022*/ 	.short	0x0034
        /*0024*/ 	.byte	0x00, 0xf0, 0x11, 0x00


	//----- nvinfo : EIATTR_KPARAM_INFO
	.align		4
.L_250:
        /*0028*/ 	.byte	0x04, 0x17
        /*002a*/ 	.short	(.L_252 - .L_251)
.L_251:
        /*002c*/ 	.word	0x00000000
        /*0030*/ 	.short	0x0006
        /*0032*/ 	.short	0x0030
        /*0034*/ 	.byte	0x00, 0xf0, 0x11, 0x00


	//----- nvinfo : EIATTR_KPARAM_INFO
	.align		4
.L_252:
        /*0038*/ 	.byte	0x04, 0x17
        /*003a*/ 	.short	(.L_254 - .L_253)
.L_253:
        /*003c*/ 	.word	0x00000000
        /*0040*/ 	.short	0x0005
        /*0042*/ 	.short	0x0028
        /*0044*/ 	.byte	0x00, 0xf5, 0x21, 0x00


	//----- nvinfo : EIATTR_KPARAM_INFO
	.align		4
.L_254:
        /*0048*/ 	.byte	0x04, 0x17
        /*004a*/ 	.short	(.L_256 - .L_255)
.L_255:
        /*004c*/ 	.word	0x00000000
        /*0050*/ 	.short	0x0004
        /*0052*/ 	.short	0x0020
        /*0054*/ 	.byte	0x00, 0xf5, 0x21, 0x00


	//----- nvinfo : EIATTR_KPARAM_INFO
	.align		4
.L_256:
        /*0058*/ 	.byte	0x04, 0x17
        /*005a*/ 	.short	(.L_258 - .L_257)
.L_257:
        /*005c*/ 	.word	0x00000000
        /*0060*/ 	.short	0x0003
        /*0062*/ 	.short	0x0018
        /*0064*/ 	.byte	0x00, 0xf5, 0x21, 0x00


	//----- nvinfo : EIATTR_KPARAM_INFO
	.align		4
.L_258:
        /*0068*/ 	.byte	0x04, 0x17
        /*006a*/ 	.short	(.L_260 - .L_259)
.L_259:
        /*006c*/ 	.word	0x00000000
        /*0070*/ 	.short	0x0002
        /*0072*/ 	.short	0x0010
        /*0074*/ 	.byte	0x00, 0xf5, 0x21, 0x00


	//----- nvinfo : EIATTR_KPARAM_INFO
	.align		4
.L_260:
        /*0078*/ 	.byte	0x04, 0x17
        /*007a*/ 	.short	(.L_262 - .L_261)
.L_261:
        /*007c*/ 	.word	0x00000000
        /*0080*/ 	.short	0x0001
        /*0082*/ 	.short	0x0008
        /*0084*/ 	.byte	0x00, 0xf5, 0x21, 0x00


	//----- nvinfo : EIATTR_KPARAM_INFO
	.align		4
.L_262:
        /*0088*/ 	.byte	0x04, 0x17
        /*008a*/ 	.short	(.L_264 - .L_263)
.L_263:
        /*008c*/ 	.word	0x00000000
        /*0090*/ 	.short	0x0000
        /*0092*/ 	.short	0x0000
        /*0094*/ 	.byte	0x00, 0xf5, 0x21, 0x00


	//----- nvinfo : EIATTR_SPARSE_MMA_MASK
	.align		4
.L_264:
        /*0098*/ 	.byte	0x03, 0x50
        /*009a*/ 	.short	0x0000


	//----- nvinfo : EIATTR_MAXREG_COUNT
	.align		4
        /*009c*/ 	.byte	0x03, 0x1b
        /*009e*/ 	.short	0x00ff


	//----- nvinfo : EIATTR_NUM_BARRIERS
	.align		4
        /*00a0*/ 	.byte	0x02, 0x4c
        /*00a2*/ 	.byte	0x01
	.zero		1


	//----- nvinfo : EIATTR_MERCURY_ISA_VERSION
	.align		4
        /*00a4*/ 	.byte	0x03, 0x5f
        /*00a6*/ 	.short	0x0101


	//----- nvinfo : EIATTR_VRC_CTA_INIT_COUNT
	.align		4
        /*00a8*/ 	.byte	0x02, 0x4a
	.zero		1
	.zero		1


	//----- nvinfo : EIATTR_EXIT_INSTR_OFFSETS
	.align		4
        /*00ac*/ 	.byte	0x04, 0x1c
        /*00ae*/ 	.short	(.L_266 - .L_265)


	//   ....[0]....
.L_265:
        /*00b0*/ 	.word	0x0000ae70


	//----- nvinfo : EIATTR_CBANK_PARAM_SIZE
	.align		4
.L_266:
        /*00b4*/ 	.byte	0x03, 0x19
        /*00b6*/ 	.short	0x0040


	//----- nvinfo : EIATTR_PARAM_CBANK
	.align		4
        /*00b8*/ 	.byte	0x04, 0x0a
        /*00ba*/ 	.short	(.L_268 - .L_267)
	.align		4
.L_267:
        /*00bc*/ 	.word	index@(.nv.constant0._Z8w_to_phiPdS_S_S_S_S_iiS_)
        /*00c0*/ 	.short	0x0380
        /*00c2*/ 	.short	0x0040


	//----- nvinfo : EIATTR_SW_WAR
	.align		4
.L_268:
        /*00c4*/ 	.byte	0x04, 0x36
        /*00c6*/ 	.short	(.L_270 - .L_269)
.L_269:
        /*00c8*/ 	.word	0x00000008
.L_270:


//--------------------- .nv.info._Z11qa_to_qInt2PdS_i --------------------------
	.section	.nv.info._Z11qa_to_qInt2PdS_i,"",@"SHT_CUDA_INFO"
	.sectionflags	@""
	.align	4


	//----- nvinfo : EIATTR_CUDA_API_VERSION
	.align		4
        /*0000*/ 	.byte	0x04, 0x37
        /*0002*/ 	.short	(.L_272 - .L_271)
.L_271:
        /*0004*/ 	.word	0x00000082


	//----- nvinfo : EIATTR_KPARAM_INFO
	.align		4
.L_272:
        /*0008*/ 	.byte	0x04, 0x17
        /*000a*/ 	.short	(.L_274 - .L_273)
.L_273:
        /*000c*/ 	.word	0x00000000
        /*0010*/ 	.short	0x0002
        /*0012*/ 	.short	0x0010
        /*0014*/ 	.byte	0x00, 0xf0, 0x11, 0x00


	//----- nvinfo : EIATTR_KPARAM_INFO
	.align		4
.L_274:
        /*0018*/ 	.byte	0x04, 0x17
        /*001a*/ 	.short	(.L_276 - .L_275)
.L_275:
        /*001c*/ 	.word	0x00000000
        /*0020*/ 	.short	0x0001
        /*0022*/ 	.short	0x0008
        /*0024*/ 	.byte	0x00, 0xf5, 0x21, 0x00


	//----- nvinfo : EIATTR_KPARAM_INFO
	.align		4
.L_276:
        /*0028*/ 	.byte	0x04, 0x17
        /*002a*/ 	.short	(.L_278 - .L_277)
.L_277:
        /*002c*/ 	.word	0x00000000
        /*0030*/ 	.short	0x0000
        /*0032*/ 	.short	0x0000
        /*0034*/ 	.byte	0x00, 0xf5, 0x21, 0x00


	//----- nvinfo : EIATTR_SPARSE_MMA_MASK
	.align		4
.L_278:
        /*0038*/ 	.byte	0x03, 0x50
        /*003a*/ 	.short	0x0000


	//----- nvinfo : EIATTR_MAXREG_COUNT
	.align		4
        /*003c*/ 	.byte	0x03, 0x1b
        /*003e*/ 	.short	0x00ff


	//----- nvinfo : EIATTR_NUM_BARRIERS
	.align		4
        /*0040*/ 	.byte	0x02, 0x4c
        /*0042*/ 	.byte	0x01
	.zero		1


	//----- nvinfo : EIATTR_MERCURY_ISA_VERSION
	.align		4
        /*0044*/ 	.byte	0x03, 0x5f
        /*0046*/ 	.short	0x0101


	//----- nvinfo : EIATTR_VRC_CTA_INIT_COUNT
	.align		4
        /*0048*/ 	.byte	0x02, 0x4a
	.zero		1
	.zero		1


	//----- nvinfo : EIATTR_EXIT_INSTR_OFFSETS
	.align		4
        /*004c*/ 	.byte	0x04, 0x1c
        /*004e*/ 	.short	(.L_280 - .L_279)


	//   ....[0]....
.L_279:
        /*0050*/ 	.word	0x00000350


	//----- nvinfo : EIATTR_CBANK_PARAM_SIZE
	.align		4
.L_280:
        /*0054*/ 	.byte	0x03, 0x19
        /*0056*/ 	.short	0x0014


	//----- nvinfo : EIATTR_PARAM_CBANK
	.align		4
        /*0058*/ 	.byte	0x04, 0x0a
        /*005a*/ 	.short	(.L_282 - .L_281)
	.align		4
.L_281:
        /*005c*/ 	.word	index@(.nv.constant0._Z11qa_to_qInt2PdS_i)
        /*0060*/ 	.short	0x0380
        /*0062*/ 	.short	0x0014


	//----- nvinfo : EIATTR_SW_WAR
	.align		4
.L_282:
        /*0064*/ 	.byte	0x04, 0x36
        /*0066*/ 	.short	(.L_284 - .L_283)
.L_283:
        /*0068*/ 	.word	0x00000008
.L_284:


//--------------------- .nv.info._Z10qa_to_qIntPdS_i --------------------------
	.section	.nv.info._Z10qa_to_qIntPdS_i,"",@"SHT_CUDA_INFO"
	.sectionflags	@""
	.align	4


	//----- nvinfo : EIATTR_CUDA_API_VERSION
	.align		4
        /*0000*/ 	.byte	0x04, 0x37
        /*0002*/ 	.short	(.L_286 - .L_285)
.L_285:
        /*0004*/ 	.word	0x00000082


	//----- nvinfo : EIATTR_KPARAM_INFO
	.align		4
.L_286:
        /*0008*/ 	.byte	0x04, 0x17
        /*000a*/ 	.short	(.L_288 - .L_287)
.L_287:
        /*000c*/ 	.word	0x00000000
        /*0010*/ 	.short	0x0002
        /*0012*/ 	.short	0x0010
        /*0014*/ 	.byte	0x00, 0xf0, 0x11, 0x00


	//----- nvinfo : EIATTR_KPARAM_INFO
	.align		4
.L_288:
        /*0018*/ 	.byte	0x04, 0x17
        /*001a*/ 	.short	(.L_290 - .L_289)
.L_289:
        /*001c*/ 	.word	0x00000000
        /*0020*/ 	.short	0x0001
        /*0022*/ 	.short	0x0008
        /*0024*/ 	.byte	0x00, 0xf5, 0x21, 0x00


	//----- nvinfo : EIATTR_KPARAM_INFO
	.align		4
.L_290:
        /*0028*/ 	.byte	0x04, 0x17
        /*002a*/ 	.short	(.L_292 - .L_291)
.L_291:
        /*002c*/ 	.word	0x00000000
        /*0030*/ 	.short	0x0000
        /*0032*/ 	.short	0x0000
        /*0034*/ 	.byte	0x00, 0xf5, 0x21, 0x00


	//----- nvinfo : EIATTR_SPARSE_MMA_MASK
	.align		4
.L_292:
        /*0038*/ 	.byte	0x03, 0x50
        /*003a*/ 	.short	0x0000


	//----- nvinfo : EIATTR_MAXREG_COUNT
	.align		4
        /*003c*/ 	.byte	0x03, 0x1b
        /*003e*/ 	.short	0x00ff


	//----- nvinfo : EIATTR_NUM_BARRIERS
	.align		4
        /*0040*/ 	.byte	0x02, 0x4c
        /*0042*/ 	.byte	0x01
	.zero		1


	//----- nvinfo : EIATTR_MERCURY_ISA_VERSION
	.align		4
        /*0044*/ 	.byte	0x03, 0x5f
        /*0046*/ 	.short	0x0101


	//----- nvinfo : EIATTR_VRC_CTA_INIT_COUNT
	.align		4
        /*0048*/ 	.byte	0x02, 0x4a
	.zero		1
	.zero		1


	//----- nvinfo : EIATTR_EXIT_INSTR_OFFSETS
	.align		4
        /*004c*/ 	.byte	0x04, 0x1c
        /*004e*/ 	.short	(.L_294 - .L_293)


	//   ....[0]....
.L_293:
        /*0050*/ 	.word	0x000001d0


	//----- nvinfo : EIATTR_CBANK_PARAM_SIZE
	.align		4
.L_294:
        /*0054*/ 	.byte	0x03, 0x19
        /*0056*/ 	.short	0x0014


	//----- nvinfo : EIATTR_PARAM_CBANK
	.align		4
        /*0058*/ 	.byte	0x04, 0x0a
        /*005a*/ 	.short	(.L_296 - .L_295)
	.align		4
.L_295:
        /*005c*/ 	.word	index@(.nv.constant0._Z10qa_to_qIntPdS_i)
        /*0060*/ 	.short	0x0380
        /*0062*/ 	.short	0x0014


	//----- nvinfo : EIATTR_SW_WAR
	.align		4
.L_296:
        /*0064*/ 	.byte	0x04, 0x36
        /*0066*/ 	.short	(.L_298 - .L_297)
.L_297:
        /*0068*/ 	.word	0x00000008
.L_298:


//--------------------- .nv.info._Z7in_to_gPdS_S_lii --------------------------
	.section	.nv.info._Z7in_to_gPdS_S_lii,"",@"SHT_CUDA_INFO"
	.sectionflags	@""
	.align	4


	//----- nvinfo : EIATTR_CUDA_API_VERSION
	.align		4
        /*0000*/ 	.byte	0x04, 0x37
        /*0002*/ 	.short	(.L_300 - .L_299)
.L_299:
        /*0004*/ 	.word	0x00000082


	//----- nvinfo : EIATTR_KPARAM_INFO
	.align		4
.L_300:
        /*0008*/ 	.byte	0x04, 0x17
        /*000a*/ 	.short	(.L_302 - .L_301)
.L_301:
        /*000c*/ 	.word	0x00000000
        /*0010*/ 	.short	0x0005
        /*0012*/ 	.short	0x0024
        /*0014*/ 	.byte	0x00, 0xf0, 0x11, 0x00


	//----- nvinfo : EIATTR_KPARAM_INFO
	.align		4
.L_302:
        /*0018*/ 	.byte	0x04, 0x17
        /*001a*/ 	.short	(.L_304 - .L_303)
.L_303:
        /*001c*/ 	.word	0x00000000
        /*0020*/ 	.short	0x0004
        /*0022*/ 	.short	0x0020
        /*0024*/ 	.byte	0x00, 0xf0, 0x11, 0x00


	//----- nvinfo : EIATTR_KPARAM_INFO
	.align		4
.L_304:
        /*0028*/ 	.byte	0x04, 0x17
        /*002a*/ 	.short	(.L_306 - .L_305)
.L_305:
        /*002c*/ 	.word	0x00000000
        /*0030*/ 	.short	0x0003
        /*0032*/ 	.short	0x0018
        /*0034*/ 	.byte	0x00, 0xf0, 0x21, 0x00


	//----- nvinfo : EIATTR_KPARAM_INFO
	.align		4
.L_306:
        /*0038*/ 	.byte	0x04, 0x17
        /*003a*/ 	.short	(.L_308 - .L_307)
.L_307:
        /*003c*/ 	.word	0x00000000
        /*0040*/ 	.short	0x0002
        /*0042*/ 	.short	0x0010
        /*0044*/ 	.byte	0x00, 0xf5, 0x21, 0x00


	//----- nvinfo : EIATTR_KPARAM_INFO
	.align		4
.L_308:
        /*0048*/ 	.byte	0x04, 0x17
        /*004a*/ 	.short	(.L_310 - .L_309)
.L_309:
        /*004c*/ 	.word	0x00000000
        /*0050*/ 	.short	0x0001
        /*0052*/ 	.short	0x0008
        /*0054*/ 	.byte	0x00, 0xf5, 0x21, 0x00


	//----- nvinfo : EIATTR_KPARAM_INFO
	.align		4
.L_310:
        /*0058*/ 	.byte	0x04, 0x17
        /*005a*/ 	.short	(.L_312 - .L_311)
.L_311:
        /*005c*/ 	.word	0x00000000
        /*0060*/ 	.short	0x0000
        /*0062*/ 	.short	0x0000
        /*0064*/ 	.byte	0x00, 0xf5, 0x21, 0x00


	//----- nvinfo : EIATTR_SPARSE_MMA_MASK
	.align		4
.L_312:
        /*0068*/ 	.byte	0x03, 0x50
        /*006a*/ 	.short	0x0000


	//----- nvinfo : EIATTR_MAXREG_COUNT
	.align		4
        /*006c*/ 	.byte	0x03, 0x1b
        /*006e*/ 	.short	0x00ff


	//----- nvinfo : EIATTR_NUM_BARRIERS
	.align		4
        /*0070*/ 	.byte	0x02, 0x4c
        /*0072*/ 	.byte	0x01
	.zero		1


	//----- nvinfo : EIATTR_MERCURY_ISA_VERSION
	.align		4
        /*0074*/ 	.byte	0x03, 0x5f
        /*0076*/ 	.short	0x0101


	//----- nvinfo : EIATTR_VRC_CTA_INIT_COUNT
	.align		4
        /*0078*/ 	.byte	0x02, 0x4a
	.zero		1
	.zero		1


	//----- nvinfo : EIATTR_EXIT_INSTR_OFFSETS
	.align		4
        /*007c*/ 	.byte	0x04, 0x1c
        /*007e*/ 	.short	(.L_314 - .L_313)


	//   ....[0]....
.L_313:
        /*0080*/ 	.word	0x00002a20


	//----- nvinfo : EIATTR_CRS_STACK_SIZE
	.align		4
.L_314:
        /*0084*/ 	.byte	0x04, 0x1e
        /*0086*/ 	.short	(.L_316 - .L_315)
.L_315:
        /*0088*/ 	.word	0x00000000


	//----- nvinfo : EIATTR_CBANK_PARAM_SIZE
	.align		4
.L_316:
        /*008c*/ 	.byte	0x03, 0x19
        /*008e*/ 	.short	0x0028


	//----- nvinfo : EIATTR_PARAM_CBANK
	.align		4
        /*0090*/ 	.byte	0x04, 0x0a
        /*0092*/ 	.short	(.L_318 - .L_317)
	.align		4
.L_317:
        /*0094*/ 	.word	index@(.nv.constant0._Z7in_to_gPdS_S_lii)
        /*0098*/ 	.short	0x0380
        /*009a*/ 	.short	0x0028


	//----- nvinfo : EIATTR_SW_WAR
	.align		4
.L_318:
        /*009c*/ 	.byte	0x04, 0x36
        /*009e*/ 	.short	(.L_320 - .L_319)
.L_319:
        /*00a0*/ 	.word	0x00000008
.L_320:


//--------------------- .nv.info._Z11sufaceFieldP7double2Pdi --------------------------
	.section	.nv.info._Z11sufaceFieldP7double2Pdi,"",@"SHT_CUDA_INFO"
	.sectionflags	@""
	.align	4


	//----- nvinfo : EIATTR_CUDA_API_VERSION
	.align		4
        /*0000*/ 	.byte	0x04, 0x37
        /*0002*/ 	.short	(.L_322 - .L_321)
.L_321:
        /*0004*/ 	.word	0x00000082


	//----- nvinfo : EIATTR_KPARAM_INFO
	.align		4
.L_322:
        /*0008*/ 	.byte	0x04, 0x17
        /*000a*/ 	.short	(.L_324 - .L_323)
.L_323:
        /*000c*/ 	.word	0x00000000
        /*0010*/ 	.short	0x0002
        /*0012*/ 	.short	0x0010
        /*0014*/ 	.byte	0x00, 0xf0, 0x11, 0x00


	//----- nvinfo : EIATTR_KPARAM_INFO
	.align		4
.L_324:
        /*0018*/ 	.byte	0x04, 0x17
        /*001a*/ 	.short	(.L_326 - .L_325)
.L_325:
        /*001c*/ 	.word	0x00000000
        /*0020*/ 	.short	0x0001
        /*0022*/ 	.short	0x0008
        /*0024*/ 	.byte	0x00, 0xf5, 0x21, 0x00


	//----- nvinfo : EIATTR_KPARAM_INFO
	.align		4
.L_326:
        /*0028*/ 	.byte	0x04, 0x17
        /*002a*/ 	.short	(.L_328 - .L_327)
.L_327:
        /*002c*/ 	.word	0x00000000
        /*0030*/ 	.short	0x0000
        /*0032*/ 	.short	0x0000
        /*0034*/ 	.byte	0x00, 0xf5, 0x21, 0x00


	//----- nvinfo : EIATTR_SPARSE_MMA_MASK
	.align		4
.L_328:
        /*0038*/ 	.byte	0x03, 0x50
        /*003a*/ 	.short	0x0000


	//----- nvinfo : EIATTR_MAXREG_COUNT
	.align		4
        /*003c*/ 	.byte	0x03, 0x1b
        /*003e*/ 	.short	0x00ff


	//----- nvinfo : EIATTR_NUM_BARRIERS
	.align		4
        /*0040*/ 	.byte	0x02, 0x4c
        /*0042*/ 	.byte	0x01
	.zero		1


	//----- nvinfo : EIATTR_MERCURY_ISA_VERSION
	.align		4
        /*0044*/ 	.byte	0x03, 0x5f
        /*0046*/ 	.short	0x0101


	//----- nvinfo : EIATTR_VRC_CTA_INIT_COUNT
	.align		4
        /*0048*/ 	.byte	0x02, 0x4a
	.zero		1
	.zero		1


	//----- nvinfo : EIATTR_EXIT_INSTR_OFFSETS
	.align		4
        /*004c*/ 	.byte	0x04, 0x1c
        /*004e*/ 	.short	(.L_330 - .L_329)


	//   ....[0]....
.L_329:
        /*0050*/ 	.word	0x000001a0


	//----- nvinfo : EIATTR_CBANK_PARAM_SIZE
	.align		4
.L_330:
        /*0054*/ 	.byte	0x03, 0x19
        /*0056*/ 	.short	0x0014


	//----- nvinfo : EIATTR_PARAM_CBANK
	.align		4
        /*0058*/ 	.byte	0x04, 0x0a
        /*005a*/ 	.short	(.L_332 - .L_331)
	.align		4
.L_331:
        /*005c*/ 	.word	index@(.nv.constant0._Z11sufaceFieldP7double2Pdi)
        /*0060*/ 	.short	0x0380
        /*0062*/ 	.short	0x0014


	//----- nvinfo : EIATTR_SW_WAR
	.align		4
.L_332:
        /*0064*/ 	.byte	0x04, 0x36
        /*0066*/ 	.short	(.L_334 - .L_333)
.L_333:
        /*0068*/ 	.word	0x00000008
.L_334:


//--------------------- .nv.info._Z15gw_to_inInversePdS_S_ii --------------------------
	.section	.nv.info._Z15gw_to_inInversePdS_S_ii,"",@"SHT_CUDA_INFO"
	.sectionflags	@""
	.align	4


	//----- nvinfo : EIATTR_CUDA_API_VERSION
	.align		4
        /*0000*/ 	.byte	0x04, 0x37
        /*0002*/ 	.short	(.L_336 - .L_335)
.L_335:
        /*0004*/ 	.word	0x00000082


	//----- nvinfo : EIATTR_KPARAM_INFO
	.align		4
.L_336:
        /*0008*/ 	.byte	0x04, 0x17
        /*000a*/ 	.short	(.L_338 - .L_337)
.L_337:
        /*000c*/ 	.word	0x00000000
        /*0010*/ 	.short	0x0004
        /*0012*/ 	.short	0x001c
        /*0014*/ 	.byte	0x00, 0xf0, 0x11, 0x00


	//----- nvinfo : EIATTR_KPARAM_INFO
	.align		4
.L_338:
        /*0018*/ 	.byte	0x04, 0x17
        /*001a*/ 	.short	(.L_340 - .L_339)
.L_339:
        /*001c*/ 	.word	0x00000000
        /*0020*/ 	.short	0x0003
        /*0022*/ 	.short	0x0018
        /*0024*/ 	.byte	0x00, 0xf0, 0x11, 0x00


	//----- nvinfo : EIATTR_KPARAM_INFO
	.align		4
.L_340:
        /*0028*/ 	.byte	0x04, 0x17
        /*002a*/ 	.short	(.L_342 - .L_341)
.L_341:
        /*002c*/ 	.word	0x00000000
        /*0030*/ 	.short	0x0002
        /*0032*/ 	.short	0x0010
        /*0034*/ 	.byte	0x00, 0xf5, 0x21, 0x00


	//----- nvinfo : EIATTR_KPARAM_INFO
	.align		4
.L_342:
        /*0038*/ 	.byte	0x04, 0x17
        /*003a*/ 	.short	(.L_344 - .L_343)
.L_343:
        /*003c*/ 	.word	0x00000000
        /*0040*/ 	.short	0x0001
        /*0042*/ 	.short	0x0008
        /*0044*/ 	.byte	0x00, 0xf5, 0x21, 0x00


	//----- nvinfo : EIATTR_KPARAM_INFO
	.align		4
.L_344:
        /*0048*/ 	.byte	0x04, 0x17
        /*004a*/ 	.short	(.L_346 - .L_345)
.L_345:
        /*004c*/ 	.word	0x00000000
        /*0050*/ 	.short	0x0000
        /*0052*/ 	.short	0x0000
        /*0054*/ 	.byte	0x00, 0xf5, 0x21, 0x00


	//----- nvinfo : EIATTR_SPARSE_MMA_MASK
	.align		4
.L_346:
        /*0058*/ 	.byte	0x03, 0x50
        /*005a*/ 	.short	0x0000


	//----- nvinfo : EIATTR_MAXREG_COUNT
	.align		4
        /*005c*/ 	.byte	0x03, 0x1b
        /*005e*/ 	.short	0x00ff


	//----- nvinfo : EIATTR_NUM_BARRIERS
	.align		4
        /*0060*/ 	.byte	0x02, 0x4c
        /*0062*/ 	.byte	0x01
	.zero		1


	//----- nvinfo : EIATTR_MERCURY_ISA_VERSION
	.align		4
        /*0064*/ 	.byte	0x03, 0x5f
        /*0066*/ 	.short	0x0101


	//----- nvinfo : EIATTR_VRC_CTA_INIT_COUNT
	.align		4
        /*0068*/ 	.byte	0x02, 0x4a
	.zero		1
	.zero		1


	//----- nvinfo : EIATTR_EXIT_INSTR_OFFSETS
	.align		4
        /*006c*/ 	.byte	0x04, 0x1c
        /*006e*/ 	.short	(.L_348 - .L_347)


	//   ....[0]....
.L_347:
        /*0070*/ 	.word	0x00001790


	//----- nvinfo : EIATTR_CRS_STACK_SIZE
	.align		4
.L_348:
        /*0074*/ 	.byte	0x04, 0x1e
        /*0076*/ 	.short	(.L_350 - .L_349)
.L_349:
        /*0078*/ 	.word	0x00000000


	//----- nvinfo : EIATTR_CBANK_PARAM_SIZE
	.align		4
.L_350:
        /*007c*/ 	.byte	0x03, 0x19
        /*007e*/ 	.short	0x0020


	//----- nvinfo : EIATTR_PARAM_CBANK
	.align		4
        /*0080*/ 	.byte	0x04, 0x0a
        /*0082*/ 	.short	(.L_352 - .L_351)
	.align		4
.L_351:
        /*0084*/ 	.word	index@(.nv.constant0._Z15gw_to_inInversePdS_S_ii)
        /*0088*/ 	.short	0x0380
        /*008a*/ 	.short	0x0020


	//----- nvinfo : EIATTR_SW_WAR
	.align		4
.L_352:
        /*008c*/ 	.byte	0x04, 0x36
        /*008e*/ 	.short	(.L_354 - .L_353)
.L_353:
        /*0090*/ 	.word	0x00000008
.L_354:


//--------------------- .nv.info._Z8gw_to_inPdS_S_ii --------------------------
	.section	.nv.info._Z8gw_to_inPdS_S_ii,"",@"SHT_CUDA_INFO"
	.sectionflags	@""
	.align	4


	//----- nvinfo : EIATTR_CUDA_API_VERSION
	.align		4
        /*0000*/ 	.byte	0x04, 0x37
        /*0002*/ 	.short	(.L_356 - .L_355)
.L_355:
        /*0004*/ 	.word	0x00000082


	//----- nvinfo : EIATTR_KPARAM_INFO
	.align		4
.L_356:
        /*0008*/ 	.byte	0x04, 0x17
        /*000a*/ 	.short	(.L_358 - .L_357)
.L_357:
        /*000c*/ 	.word	0x00000000
        /*0010*/ 	.short	0x0004
        /*0012*/ 	.short	0x001c
        /*0014*/ 	.byte	0x00, 0xf0, 0x11, 0x00


	//----- nvinfo : EIATTR_KPARAM_INFO
	.align		4
.L_358:
        /*0018*/ 	.byte	0x04, 0x17
        /*001a*/ 	.short	(.L_360 - .L_359)
.L_359:
        /*001c*/ 	.word	0x00000000
        /*0020*/ 	.short	0x0003
        /*0022*/ 	.short	0x0018
        /*0024*/ 	.byte	0x00, 0xf0, 0x11, 0x00


	//----- nvinfo : EIATTR_KPARAM_INFO
	.align		4
.L_360:
        /*0028*/ 	.byte	0x04, 0x17
        /*002a*/ 	.short	(.L_362 - .L_361)
.L_361:
        /*002c*/ 	.word	0x00000000
        /*0030*/ 	.short	0x0002
        /*0032*/ 	.short	0x0010
        /*0034*/ 	.byte	0x00, 0xf5, 0x21, 0x00


	//----- nvinfo : EIATTR_KPARAM_INFO
	.align		4
.L_362:
        /*0038*/ 	.byte	0x04, 0x17
        /*003a*/ 	.short	(.L_364 - .L_363)
.L_363:
        /*003c*/ 	.word	0x00000000
        /*0040*/ 	.short	0x0001
        /*0042*/ 	.short	0x0008
        /*0044*/ 	.byte	0x00, 0xf5, 0x21, 0x00


	//----- nvinfo : EIATTR_KPARAM_INFO
	.align		4
.L_364:
        /*0048*/ 	.byte	0x04, 0x17
        /*004a*/ 	.short	(.L_366 - .L_365)
.L_365:
        /*004c*/ 	.word	0x00000000
        /*0050*/ 	.short	0x0000
        /*0052*/ 	.short	0x0000
        /*0054*/ 	.byte	0x00, 0xf5, 0x21, 0x00


	//----- nvinfo : EIATTR_SPARSE_MMA_MASK
	.align		4
.L_366:
        /*0058*/ 	.byte	0x03, 0x50
        /*005a*/ 	.short	0x0000


	//----- nvinfo : EIATTR_MAXREG_COUNT
	.align		4
        /*005c*/ 	.byte	0x03, 0x1b
        /*005e*/ 	.short	0x00ff


	//----- nvinfo : EIATTR_NUM_BARRIERS
	.align		4
        /*0060*/ 	.byte	0x02, 0x4c
        /*0062*/ 	.byte	0x01
	.zero		1


	//----- nvinfo : EIATTR_MERCURY_ISA_VERSION
	.align		4
        /*0064*/ 	.byte	0x03, 0x5f
        /*0066*/ 	.short	0x0101


	//----- nvinfo : EIATTR_VRC_CTA_INIT_COUNT
	.align		4
        /*0068*/ 	.byte	0x02, 0x4a
	.zero		1
	.zero		1


	//----- nvinfo : EIATTR_EXIT_INSTR_OFFSETS
	.align		4
        /*006c*/ 	.byte	0x04, 0x1c
        /*006e*/ 	.short	(.L_368 - .L_367)


	//   ....[0]....
.L_367:
        /*0070*/ 	.word	0x000013c0


	//----- nvinfo : EIATTR_CBANK_PARAM_SIZE
	.align		4
.L_368:
        /*0074*/ 	.byte	0x03, 0x19
        /*0076*/ 	.short	0x0020


	//----- nvinfo : EIATTR_PARAM_CBANK
	.align		4
        /*0078*/ 	.byte	0x04, 0x0a
        /*007a*/ 	.short	(.L_370 - .L_369)
	.align		4
.L_369:
        /*007c*/ 	.word	index@(.nv.constant0._Z8gw_to_inPdS_S_ii)
        /*0080*/ 	.short	0x0380
        /*0082*/ 	.short	0x0020


	//----- nvinfo : EIATTR_SW_WAR
	.align		4
.L_370:
        /*0084*/ 	.byte	0x04, 0x36
        /*0086*/ 	.short	(.L_372 - .L_371)
.L_371:
        /*0088*/ 	.word	0x00000008
.L_372:


//--------------------- .nv.info._Z8w_to_wdzPdS_d --------------------------
	.section	.nv.info._Z8w_to_wdzPdS_d,"",@"SHT_CUDA_INFO"
	.sectionflags	@""
	.align	4


	//----- nvinfo : EIATTR_CUDA_API_VERSION
	.align		4
        /*0000*/ 	.byte	0x04, 0x37
        /*0002*/ 	.short	(.L_374 - .L_373)
.L_373:
        /*0004*/ 	.word	0x00000082


	//----- nvinfo : EIATTR_KPARAM_INFO
	.align		4
.L_374:
        /*0008*/ 	.byte	0x04, 0x17
        /*000a*/ 	.short	(.L_376 - .L_375)
.L_375:
        /*000c*/ 	.word	0x00000000
        /*0010*/ 	.short	0x0002
        /*0012*/ 	.short	0x0010
        /*0014*/ 	.byte	0x00, 0xf0, 0x21, 0x00


	//----- nvinfo : EIATTR_KPARAM_INFO
	.align		4
.L_376:
        /*0018*/ 	.byte	0x04, 0x17
        /*001a*/ 	.short	(.L_378 - .L_377)
.L_377:
        /*001c*/ 	.word	0x00000000
        /*0020*/ 	.short	0x0001
        /*0022*/ 	.short	0x0008
        /*0024*/ 	.byte	0x00, 0xf5, 0x21, 0x00


	//----- nvinfo : EIATTR_KPARAM_INFO
	.align		4
.L_378:
        /*0028*/ 	.byte	0x04, 0x17
        /*002a*/ 	.short	(.L_380 - .L_379)
.L_379:
        /*002c*/ 	.word	0x00000000
        /*0030*/ 	.short	0x0000
        /*0032*/ 	.short	0x0000
        /*0034*/ 	.byte	0x00, 0xf5, 0x21, 0x00


	//----- nvinfo : EIATTR_SPARSE_MMA_MASK
	.align		4
.L_380:
        /*0038*/ 	.byte	0x03, 0x50
        /*003a*/ 	.short	0x0000


	//----- nvinfo : EIATTR_MAXREG_COUNT
	.align		4
        /*003c*/ 	.byte	0x03, 0x1b
        /*003e*/ 	.short	0x00ff


	//----- nvinfo : EIATTR_NUM_BARRIERS
	.align		4
        /*0040*/ 	.byte	0x02, 0x4c
        /*0042*/ 	.byte	0x01
	.zero		1


	//----- nvinfo : EIATTR_MERCURY_ISA_VERSION
	.align		4
        /*0044*/ 	.byte	0x03, 0x5f
        /*0046*/ 	.short	0x0101


	//----- nvinfo : EIATTR_VRC_CTA_INIT_COUNT
	.align		4
        /*0048*/ 	.byte	0x02, 0x4a
	.zero		1
	.zero		1


	//----- nvinfo : EIATTR_EXIT_INSTR_OFFSETS
	.align		4
        /*004c*/ 	.byte	0x04, 0x1c
        /*004e*/ 	.short	(.L_382 - .L_381)


	//   ....[0]....
.L_381:
        /*0050*/ 	.word	0x00000530


	//----- nvinfo : EIATTR_CRS_STACK_SIZE
	.align		4
.L_382:
        /*0054*/ 	.byte	0x04, 0x1e
        /*0056*/ 	.short	(.L_384 - .L_383)
.L_383:
        /*0058*/ 	.word	0x00000000


	//----- nvinfo : EIATTR_CBANK_PARAM_SIZE
	.align		4
.L_384:
        /*005c*/ 	.byte	0x03, 0x19
        /*005e*/ 	.short	0x0018


	//----- nvinfo : EIATTR_PARAM_CBANK
	.align		4
        /*0060*/ 	.byte	0x04, 0x0a
        /*0062*/ 	.short	(.L_386 - .L_385)
	.align		4
.L_385:
        /*0064*/ 	.word	index@(.nv.constant0._Z8w_to_wdzPdS_d)
        /*0068*/ 	.short	0x0380
        /*006a*/ 	.short	0x0018


	//----- nvinfo : EIATTR_SW_WAR
	.align		4
.L_386:
        /*006c*/ 	.byte	0x04, 0x36
        /*006e*/ 	.short	(.L_388 - .L_387)
.L_387:
        /*0070*/ 	.word	0x00000008
.L_388:


//--------------------- .nv.info._Z13g_initInversePdS_ii --------------------------
	.section	.nv.info._Z13g_initInversePdS_ii,"",@"SHT_CUDA_INFO"
	.sectionflags	@""
	.align	4


	//----- nvinfo : EIATTR_CUDA_API_VERSION
	.align		4
        /*0000*/ 	.byte	0x04, 0x37
        /*0002*/ 	.short	(.L_390 - .L_389)
.L_389:
        /*0004*/ 	.word	0x00000082


	//----- nvinfo : EIATTR_KPARAM_INFO
	.align		4
.L_390:
        /*0008*/ 	.byte	0x04, 0x17
        /*000a*/ 	.short	(.L_392 - .L_391)
.L_391:
        /*000c*/ 	.word	0x00000000
        /*0010*/ 	.short	0x0003
        /*0012*/ 	.short	0x0014
        /*0014*/ 	.byte	0x00, 0xf0, 0x11, 0x00


	//----- nvinfo : EIATTR_KPARAM_INFO
	.align		4
.L_392:
        /*0018*/ 	.byte	0x04, 0x17
        /*001a*/ 	.short	(.L_394 - .L_393)
.L_393:
        /*001c*/ 	.word	0x00000000
        /*0020*/ 	.short	0x0002
        /*0022*/ 	.short	0x0010
        /*0024*/ 	.byte	0x00, 0xf0, 0x11, 0x00


	//----- nvinfo : EIATTR_KPARAM_INFO
	.align		4
.L_394:
        /*0028*/ 	.byte	0x04, 0x17
        /*002a*/ 	.short	(.L_396 - .L_395)
.L_395:
        /*002c*/ 	.word	0x00000000
        /*0030*/ 	.short	0x0001
        /*0032*/ 	.short	0x0008
        /*0034*/ 	.byte	0x00, 0xf5, 0x21, 0x00


	//----- nvinfo : EIATTR_KPARAM_INFO
	.align		4
.L_396:
        /*0038*/ 	.byte	0x04, 0x17
        /*003a*/ 	.short	(.L_398 - .L_397)
.L_397:
        /*003c*/ 	.word	0x00000000
        /*0040*/ 	.short	0x0000
        /*0042*/ 	.short	0x0000
        /*0044*/ 	.byte	0x00, 0xf5, 0x21, 0x00


	//----- nvinfo : EIATTR_SPARSE_MMA_MASK
	.align		4
.L_398:
        /*0048*/ 	.byte	0x03, 0x50
        /*004a*/ 	.short	0x0000


	//----- nvinfo : EIATTR_MAXREG_COUNT
	.align		4
        /*004c*/ 	.byte	0x03, 0x1b
        /*004e*/ 	.short	0x00ff


	//----- nvinfo : EIATTR_NUM_BARRIERS
	.align		4
        /*0050*/ 	.byte	0x02, 0x4c
        /*0052*/ 	.byte	0x01
	.zero		1


	//----- nvinfo : EIATTR_MERCURY_ISA_VERSION
	.align		4
        /*0054*/ 	.byte	0x03, 0x5f
        /*0056*/ 	.short	0x0101


	//----- nvinfo : EIATTR_VRC_CTA_INIT_COUNT
	.align		4
        /*0058*/ 	.byte	0x02, 0x4a
	.zero		1
	.zero		1


	//----- nvinfo : EIATTR_EXIT_INSTR_OFFSETS
	.align		4
        /*005c*/ 	.byte	0x04, 0x1c
        /*005e*/ 	.short	(.L_400 - .L_399)


	//   ....[0]....
.L_399:
        /*0060*/ 	.word	0x00000c40


	//----- nvinfo : EIATTR_CRS_STACK_SIZE
	.align		4
.L_400:
        /*0064*/ 	.byte	0x04, 0x1e
        /*0066*/ 	.short	(.L_402 - .L_401)
.L_401:
        /*0068*/ 	.word	0x00000000


	//----- nvinfo : EIATTR_CBANK_PARAM_SIZE
	.align		4
.L_402:
        /*006c*/ 	.byte	0x03, 0x19
        /*006e*/ 	.short	0x0018


	//----- nvinfo : EIATTR_PARAM_CBANK
	.align		4
        /*0070*/ 	.byte	0x04, 0x0a
        /*0072*/ 	.short	(.L_404 - .L_403)
	.align		4
.L_403:
        /*0074*/ 	.word	index@(.nv.constant0._Z13g_initInversePdS_ii)
        /*0078*/ 	.short	0x0380
        /*007a*/ 	.short	0x0018


	//----- nvinfo : EIATTR_SW_WAR
	.align		4
.L_404:
        /*007c*/ 	.byte	0x04, 0x36
        /*007e*/ 	.short	(.L_406 - .L_405)
.L_405:
        /*0080*/ 	.word	0x00000008
.L_406:


//--------------------- .nv.info._Z6g_initPdS_i   --------------------------
	.section	.nv.info._Z6g_initPdS_i,"",@"SHT_CUDA_INFO"
	.sectionflags	@""
	.align	4


	//----- nvinfo : EIATTR_CUDA_API_VERSION
	.align		4
        /*0000*/ 	.byte	0x04, 0x37
        /*0002*/ 	.short	(.L_408 - .L_407)
.L_407:
        /*0004*/ 	.word	0x00000082


	//----- nvinfo : EIATTR_KPARAM_INFO
	.align		4
.L_408:
        /*0008*/ 	.byte	0x04, 0x17
        /*000a*/ 	.short	(.L_410 - .L_409)
.L_409:
        /*000c*/ 	.word	0x00000000
        /*0010*/ 	.short	0x0002
        /*0012*/ 	.short	0x0010
        /*0014*/ 	.byte	0x00, 0xf0, 0x11, 0x00


	//----- nvinfo : EIATTR_KPARAM_INFO
	.align		4
.L_410:
        /*0018*/ 	.byte	0x04, 0x17
        /*001a*/ 	.short	(.L_412 - .L_411)
.L_411:
        /*001c*/ 	.word	0x00000000
        /*0020*/ 	.short	0x0001
        /*0022*/ 	.short	0x0008
        /*0024*/ 	.byte	0x00, 0xf5, 0x21, 0x00


	//----- nvinfo : EIATTR_KPARAM_INFO
	.align		4
.L_412:
        /*0028*/ 	.byte	0x04, 0x17
        /*002a*/ 	.short	(.L_414 - .L_413)
.L_413:
        /*002c*/ 	.word	0x00000000
        /*0030*/ 	.short	0x0000
        /*0032*/ 	.short	0x0000
        /*0034*/ 	.byte	0x00, 0xf5, 0x21, 0x00


	//----- nvinfo : EIATTR_SPARSE_MMA_MASK
	.align		4
.L_414:
        /*0038*/ 	.byte	0x03, 0x50
        /*003a*/ 	.short	0x0000


	//----- nvinfo : EIATTR_MAXREG_COUNT
	.align		4
        /*003c*/ 	.byte	0x03, 0x1b
        /*003e*/ 	.short	0x00ff


	//----- nvinfo : EIATTR_NUM_BARRIERS
	.align		4
        /*0040*/ 	.byte	0x02, 0x4c
        /*0042*/ 	.byte	0x01
	.zero		1


	//----- nvinfo : EIATTR_MERCURY_ISA_VERSION
	.align		4
        /*0044*/ 	.byte	0x03, 0x5f
        /*0046*/ 	.short	0x0101


	//----- nvinfo : EIATTR_VRC_CTA_INIT_COUNT
	.align		4
        /*0048*/ 	.byte	0x02, 0x4a
	.zero		1
	.zero		1


	//----- nvinfo : EIATTR_EXIT_INSTR_OFFSETS
	.align		4
        /*004c*/ 	.byte	0x04, 0x1c
        /*004e*/ 	.short	(.L_416 - .L_415)


	//   ....[0]....
.L_415:
        /*0050*/ 	.word	0x00000580


	//----- nvinfo : EIATTR_CBANK_PARAM_SIZE
	.align		4
.L_416:
        /*0054*/ 	.byte	0x03, 0x19
        /*0056*/ 	.short	0x0014


	//----- nvinfo : EIATTR_PARAM_CBANK
	.align		4
        /*0058*/ 	.byte	0x04, 0x0a
        /*005a*/ 	.short	(.L_418 - .L_417)
	.align		4
.L_417:
        /*005c*/ 	.word	index@(.nv.constant0._Z6g_initPdS_i)
        /*0060*/ 	.short	0x0380
        /*0062*/ 	.short	0x0014


	//----- nvinfo : EIATTR_SW_WAR
	.align		4
.L_418:
        /*0064*/ 	.byte	0x04, 0x36
        /*0066*/ 	.short	(.L_420 - .L_419)
.L_419:
        /*0068*/ 	.word	0x00000008
.L_420:


//--------------------- .nv.info._Z9qInt_initPd   --------------------------
	.section	.nv.info._Z9qInt_initPd,"",@"SHT_CUDA_INFO"
	.sectionflags	@""
	.align	4


	//----- nvinfo : EIATTR_CUDA_API_VERSION
	.align		4
        /*0000*/ 	.byte	0x04, 0x37
        /*0002*/ 	.short	(.L_422 - .L_421)
.L_421:
        /*0004*/ 	.word	0x00000082


	//----- nvinfo : EIATTR_KPARAM_INFO
	.align		4
.L_422:
        /*0008*/ 	.byte	0x04, 0x17
        /*000a*/ 	.short	(.L_424 - .L_423)
.L_423:
        /*000c*/ 	.word	0x00000000
        /*0010*/ 	.short	0x0000
        /*0012*/ 	.short	0x0000
        /*0014*/ 	.byte	0x00, 0xf5, 0x21, 0x00


	//----- nvinfo : EIATTR_SPARSE_MMA_MASK
	.align		4
.L_424:
        /*0018*/ 	.byte	0x03, 0x50
        /*001a*/ 	.short	0x0000


	//----- nvinfo : EIATTR_MAXREG_COUNT
	.align		4
        /*001c*/ 	.byte	0x03, 0x1b
        /*001e*/ 	.short	0x00ff


	//----- nvinfo : EIATTR_NUM_BARRIERS
	.align		4
        /*0020*/ 	.byte	0x02, 0x4c
        /*0022*/ 	.byte	0x01
	.zero		1


	//----- nvinfo : EIATTR_MERCURY_ISA_VERSION
	.align		4
        /*0024*/ 	.byte	0x03, 0x5f
        /*0026*/ 	.short	0x0101


	//----- nvinfo : EIATTR_VRC_CTA_INIT_COUNT
	.align		4
        /*0028*/ 	.byte	0x02, 0x4a
	.zero		1
	.zero		1


	//----- nvinfo : EIATTR_EXIT_INSTR_OFFSETS
	.align		4
        /*002c*/ 	.byte	0x04, 0x1c
        /*002e*/ 	.short	(.L_426 - .L_425)


	//   ....[0]....
.L_425:
        /*0030*/ 	.word	0x00000a20


	//----- nvinfo : EIATTR_CBANK_PARAM_SIZE
	.align		4
.L_426:
        /*0034*/ 	.byte	0x03, 0x19
        /*0036*/ 	.short	0x0008


	//----- nvinfo : EIATTR_PARAM_CBANK
	.align		4
        /*0038*/ 	.byte	0x04, 0x0a
        /*003a*/ 	.short	(.L_428 - .L_427)
	.align		4
.L_427:
        /*003c*/ 	.word	index@(.nv.constant0._Z9qInt_initPd)
        /*0040*/ 	.short	0x0380
        /*0042*/ 	.short	0x0008


	//----- nvinfo : EIATTR_SW_WAR
	.align		4
.L_428:
        /*0044*/ 	.byte	0x04, 0x36
        /*0046*/ 	.short	(.L_430 - .L_429)
.L_429:
        /*0048*/ 	.word	0x00000008
.L_430:


//--------------------- .nv.info._Z9addKernelPiPKiS1_i --------------------------
	.section	.nv.info._Z9addKernelPiPKiS1_i,"",@"SHT_CUDA_INFO"
	.sectionflags	@""
	.align	4


	//----- nvinfo : EIATTR_CUDA_API_VERSION
	.align		4
        /*0000*/ 	.byte	0x04, 0x37
        /*0002*/ 	.short	(.L_432 - .L_431)
.L_431:
        /*0004*/ 	.word	0x00000082


	//----- nvinfo : EIATTR_KPARAM_INFO
	.align		4
.L_432:
        /*0008*/ 	.byte	0x04, 0x17
        /*000a*/ 	.short	(.L_434 - .L_433)
.L_433:
        /*000c*/ 	.word	0x00000000
        /*0010*/ 	.short	0x0003
        /*0012*/ 	.short	0x0018
        /*0014*/ 	.byte	0x00, 0xf0, 0x11, 0x00


	//----- nvinfo : EIATTR_KPARAM_INFO
	.align		4
.L_434:
        /*0018*/ 	.byte	0x04, 0x17
        /*001a*/ 	.short	(.L_436 - .L_435)
.L_435:
        /*001c*/ 	.word	0x00000000
        /*0020*/ 	.short	0x0002
        /*0022*/ 	.short	0x0010
        /*0024*/ 	.byte	0x00, 0xf5, 0x21, 0x00


	//----- nvinfo : EIATTR_KPARAM_INFO
	.align		4
.L_436:
        /*0028*/ 	.byte	0x04, 0x17
        /*002a*/ 	.short	(.L_438 - .L_437)
.L_437:
        /*002c*/ 	.word	0x00000000
        /*0030*/ 	.short	0x0001
        /*0032*/ 	.short	0x0008
        /*0034*/ 	.byte	0x00, 0xf5, 0x21, 0x00


	//----- nvinfo : EIATTR_KPARAM_INFO
	.align		4
.L_438:
        /*0038*/ 	.byte	0x04, 0x17
        /*003a*/ 	.short	(.L_440 - .L_439)
.L_439:
        /*003c*/ 	.word	0x00000000
        /*0040*/ 	.short	0x0000
        /*0042*/ 	.short	0x0000
        /*0044*/ 	.byte	0x00, 0xf5, 0x21, 0x00


	//----- nvinfo : EIATTR_SPARSE_MMA_MASK
	.align		4
.L_440:
        /*0048*/ 	.byte	0x03, 0x50
        /*004a*/ 	.short	0x0000


	//----- nvinfo : EIATTR_MAXREG_COUNT
	.align		4
        /*004c*/ 	.byte	0x03, 0x1b
        /*004e*/ 	.short	0x00ff


	//----- nvinfo : EIATTR_MERCURY_ISA_VERSION
	.align		4
        /*0050*/ 	.byte	0x03, 0x5f
        /*0052*/ 	.short	0x0101


	//----- nvinfo : EIATTR_VRC_CTA_INIT_COUNT
	.align		4
        /*0054*/ 	.byte	0x02, 0x4a
	.zero		1
	.zero		1


	//----- nvinfo : EIATTR_EXIT_INSTR_OFFSETS
	.align		4
        /*0058*/ 	.byte	0x04, 0x1c
        /*005a*/ 	.short	(.L_442 - .L_441)


	//   ....[0]....
.L_441:
        /*005c*/ 	.word	0x00000120


	//----- nvinfo : EIATTR_CBANK_PARAM_SIZE
	.align		4
.L_442:
        /*0060*/ 	.byte	0x03, 0x19
        /*0062*/ 	.short	0x001c


	//----- nvinfo : EIATTR_PARAM_CBANK
	.align		4
        /*0064*/ 	.byte	0x04, 0x0a
        /*0066*/ 	.short	(.L_444 - .L_443)
	.align		4
.L_443:
        /*0068*/ 	.word	index@(.nv.constant0._Z9addKernelPiPKiS1_i)
        /*006c*/ 	.short	0x0380
        /*006e*/ 	.short	0x001c


	//----- nvinfo : EIATTR_SW_WAR
	.align		4
.L_444:
        /*0070*/ 	.byte	0x04, 0x36
        /*0072*/ 	.short	(.L_446 - .L_445)
.L_445:
        /*0074*/ 	.word	0x00000008
.L_446:


//--------------------- .nv.info._Z3priPdS_S_S_   --------------------------
	.section	.nv.info._Z3priPdS_S_S_,"",@"SHT_CUDA_INFO"
	.sectionflags	@""
	.align	4


	//----- nvinfo : EIATTR_CUDA_API_VERSION
	.align		4
        /*0000*/ 	.byte	0x04, 0x37
        /*0002*/ 	.short	(.L_448 - .L_447)
.L_447:
        /*0004*/ 	.word	0x00000082


	//----- nvinfo : EIATTR_KPARAM_INFO
	.align		4
.L_448:
        /*0008*/ 	.byte	0x04, 0x17
        /*000a*/ 	.short	(.L_450 - .L_449)
.L_449:
        /*000c*/ 	.word	0x00000000
        /*0010*/ 	.short	0x0003
        /*0012*/ 	.short	0x0018
        /*0014*/ 	.byte	0x00, 0xf5, 0x21, 0x00


	//----- nvinfo : EIATTR_KPARAM_INFO
	.align		4
.L_450:
        /*0018*/ 	.byte	0x04, 0x17
        /*001a*/ 	.short	(.L_452 - .L_451)
.L_451:
        /*001c*/ 	.word	0x00000000
        /*0020*/ 	.short	0x0002
        /*0022*/ 	.short	0x0010
        /*0024*/ 	.byte	0x00, 0xf5, 0x21, 0x00


	//----- nvinfo : EIATTR_KPARAM_INFO
	.align		4
.L_452:
        /*0028*/ 	.byte	0x04, 0x17
        /*002a*/ 	.short	(.L_454 - .L_453)
.L_453:
        /*002c*/ 	.word	0x00000000
        /*0030*/ 	.short	0x0001
        /*0032*/ 	.short	0x0008
        /*0034*/ 	.byte	0x00, 0xf5, 0x21, 0x00


	//----- nvinfo : EIATTR_KPARAM_INFO
	.align		4
.L_454:
        /*0038*/ 	.byte	0x04, 0x17
        /*003a*/ 	.short	(.L_456 - .L_455)
.L_455:
        /*003c*/ 	.word	0x00000000
        /*0040*/ 	.short	0x0000
        /*0042*/ 	.short	0x0000
        /*0044*/ 	.byte	0x00, 0xf5, 0x21, 0x00


	//----- nvinfo : EIATTR_SPARSE_MMA_MASK
	.align		4
.L_456:
        /*0048*/ 	.byte	0x03, 0x50
        /*004a*/ 	.short	0x0000


	//----- nvinfo : EIATTR_MAXREG_COUNT
	.align		4
        /*004c*/ 	.byte	0x03, 0x1b
        /*004e*/ 	.short	0x00ff


	//----- nvinfo : EIATTR_NUM_BARRIERS
	.align		4
        /*0050*/ 	.byte	0x02, 0x4c
        /*0052*/ 	.byte	0x01
	.zero		1


	//----- nvinfo : EIATTR_EXTERNS
	.align		4
        /*0054*/ 	.byte	0x04, 0x0f
        /*0056*/ 	.short	(.L_458 - .L_457)


	//   ....[0]....
	.align		4
.L_457:
        /*0058*/ 	.word	index@(vprintf)


	//----- nvinfo : EIATTR_MERCURY_ISA_VERSION
	.align		4
.L_458:
        /*005c*/ 	.byte	0x03, 0x5f
        /*005e*/ 	.short	0x0101


	//----- nvinfo : EIATTR_VRC_CTA_INIT_COUNT
	.align		4
        /*0060*/ 	.byte	0x02, 0x4a
	.zero		1
	.zero		1


	//----- nvinfo : EIATTR_SYSCALL_OFFSETS
	.align		4
        /*0064*/ 	.byte	0x04, 0x46
        /*0066*/ 	.short	(.L_460 - .L_459)


	//   ....[0]....
.L_459:
        /*0068*/ 	.word	0x00000350


	//   ....[1]....
        /*006c*/ 	.word	0x00000460


	//   ....[2]....
        /*0070*/ 	.word	0x00000600


	//   ....[3]....
        /*0074*/ 	.word	0x00000710


	//   ....[4]....
        /*0078*/ 	.word	0x000008b0


	//   ....[5]....
        /*007c*/ 	.word	0x000009c0


	//   ....[6]....
        /*0080*/ 	.word	0x00000b60


	//   ....[7]....
        /*0084*/ 	.word	0x00000c70


	//----- nvinfo : EIATTR_EXIT_INSTR_OFFSETS
	.align		4
.L_460:
        /*0088*/ 	.byte	0x04, 0x1c
        /*008a*/ 	.short	(.L_462 - .L_461)


	//   ....[0]....
.L_461:
        /*008c*/ 	.word	0x00000d50


	//----- nvinfo : EIATTR_CRS_STACK_SIZE
	.align		4
.L_462:
        /*0090*/ 	.byte	0x04, 0x1e
        /*0092*/ 	.short	(.L_464 - .L_463)
.L_463:
        /*0094*/ 	.word	0x00000000


	//----- nvinfo : EIATTR_CBANK_PARAM_SIZE
	.align		4
.L_464:
        /*0098*/ 	.byte	0x03, 0x19
        /*009a*/ 	.short	0x0020


	//----- nvinfo : EIATTR_PARAM_CBANK
	.align		4
        /*009c*/ 	.byte	0x04, 0x0a
        /*009e*/ 	.short	(.L_466 - .L_465)
	.align		4
.L_465:
        /*00a0*/ 	.word	index@(.nv.constant0._Z3priPdS_S_S_)
        /*00a4*/ 	.short	0x0380
        /*00a6*/ 	.short	0x0020


	//----- nvinfo : EIATTR_SW_WAR
	.align		4
.L_466:
        /*00a8*/ 	.byte	0x04, 0x36
        /*00aa*/ 	.short	(.L_468 - .L_467)
.L_467:
        /*00ac*/ 	.word	0x00000008
.L_468:


//--------------------- .nv.callgraph             --------------------------
	.section	.nv.callgraph,"",@"SHT_CUDA_CALLGRAPH"
	.align	4
	.sectionentsize	8
	.align		4
        /*0000*/ 	.word	0x00000000
	.align		4
        /*0004*/ 	.word	0xffffffff
	.align		4
        /*0008*/ 	.word	index@(_Z3priPdS_S_S_)
	.align		4
        /*000c*/ 	.word	index@(vprintf)
	.align		4
        /*0010*/ 	.word	0x00000000
	.align		4
        /*0014*/ 	.word	0xfffffffe
	.align		4
        /*0018*/ 	.word	0x00000000
	.align		4
        /*001c*/ 	.word	0xfffffffd
	.align		4
        /*0020*/ 	.word	0x00000000
	.align		4
        /*0024*/ 	.word	0xfffffffc


//--------------------- .nv.constant3             --------------------------
	.section	.nv.constant3,"a",@progbits
	.align	4
.nv.constant3:
	.type		Nx_cu,@object
	.size		Nx_cu,(Ny_cu - Nx_cu)
Nx_cu:
        /*0000*/ 	.byte	0x01, 0x00, 0x00, 0x00
	.type		Ny_cu,@object
	.size		Ny_cu,(Nz_cu - Ny_cu)
Ny_cu:
        /*0004*/ 	.byte	0xf0, 0x00, 0x00, 0x00
	.type		Nz_cu,@object
	.size		Nz_cu,(.L_2 - Nz_cu)
Nz_cu:
        /*0008*/ 	.byte	0xf0, 0x00, 0x00, 0x00
.L_2:


//--------------------- .nv.constant4             --------------------------
	.section	.nv.constant4,"a",@progbits
	.align	8
	.align		8
.nv.constant4:
        /*0000*/ 	.dword	sum
	.align		8
        /*0008*/ 	.dword	$str
	.align		8
        /*0010*/ 	.dword	vprintf


//--------------------- .text._Z8init_outP7double2 --------------------------
	.section	.text._Z8init_outP7double2,"ax",@progbits
	.align	128
        .global         _Z8init_outP7double2
        .type           _Z8init_outP7double2,@function
        .size           _Z8init_outP7double2,(.L_x_118 - _Z8init_outP7double2)
        .other          _Z8init_outP7double2,@"STO_CUDA_ENTRY STV_DEFAULT"
_Z8init_outP7double2:
.text._Z8init_outP7double2:
[----:B------:R-:W-:Y:S01]  /*0000*/  LDC R1, c[0x0][0x37c] ;  /* 0x0000df00ff017b82 */ /* 0x000fe20000000800 */
[----:B------:R-:W0:Y:S07]  /*0010*/  S2R R5, SR_TID.X ;  /* 0x0000000000057919 */ /* 0x000e2e0000002100 */
[----:B------:R-:W0:Y:S01]  /*0020*/  LDC.64 R2, c[0x0][0x380] ;  /* 0x0000e000ff027b82 */ /* 0x000e220000000a00 */
[----:B------:R-:W1:Y:S01]  /*0030*/  LDCU.64 UR4, c[0x0][0x358] ;  /* 0x00006b00ff0477ac */ /* 0x000e620008000a00 */
[----:B0-----:R-:W-:-:S05]  /*0040*/  IMAD.WIDE.U32 R2, R5, 0x960, R2 ;  /* 0x0000096005027825 */ /* 0x001fca00078e0002 */
[----:B-1----:R-:W-:Y:S04]  /*0050*/  STG.E.128 desc[UR4][R2.64], RZ ;  /* 0x000000ff02007986 */ /* 0x002fe8000c101d04 */
[----:B------:R-:W-:Y:S04]  /*0060*/  STG.E.128 desc[UR4][R2.64+0x10], RZ ;  /* 0x000010ff02007986 */ /* 0x000fe8000c101d04 */
        /* <DEDUP_REMOVED lines=147> */
[----:B------:R-:W-:Y:S01]  /*09a0*/  STG.E.128 desc[UR4][R2.64+0x950], RZ ;  /* 0x000950ff02007986 */ /* 0x000fe2000c101d04 */
[----:B------:R-:W-:Y:S06]  /*09b0*/  BAR.SYNC.DEFER_BLOCKING 0x0 ;  /* 0x0000000000007b1d */ /* 0x000fec0000010000 */
[----:B------:R-:W-:Y:S05]  /*09c0*/  EXIT ;  /* 0x000000000000794d */ /* 0x000fea0003800000 */
.L_x_0:
[----:B------:R-:W-:-:S00]  /*09d0*/  BRA `(.L_x_0) ;  /* 0xfffffffc00fc7947 */ /* 0x000fc0000383ffff */
[----:B------:R-:W-:-:S00]  /*09e0*/  NOP ;  /* 0x0000000000007918 */ /* 0x000fc00000000000 */
        /* <DEDUP_REMOVED lines=9> */
.L_x_118:


//--------------------- .text._Z19phi_w_constrainedExPdS_S_S_S_d --------------------------
	.section	.text._Z19phi_w_constrainedExPdS_S_S_S_d,"ax",@progbits
	.align	128
        .global         _Z19phi_w_constrainedExPdS_S_S_S_d
        .type           _Z19phi_w_constrainedExPdS_S_S_S_d,@function
        .size           _Z19phi_w_constrainedExPdS_S_S_S_d,(.L_x_119 - _Z19phi_w_constrainedExPdS_S_S_S_d)
        .other          _Z19phi_w_constrainedExPdS_S_S_S_d,@"STO_CUDA_ENTRY STV_DEFAULT"
_Z19phi_w_constrainedExPdS_S_S_S_d:
.text._Z19phi_w_constrainedExPdS_S_S_S_d:
[----:B------:R-:W-:Y:S01]  /*0000*/  LDC R1, c[0x0][0x37c] ;  /* 0x0000df00ff017b82 */ /* 0x000fe20000000800 */
[----:B------:R-:W0:Y:S07]  /*0010*/  S2R R0, SR_TID.X ;  /* 0x0000000000007919 */ /* 0x000e2e0000002100 */
[----:B------:R-:W0:Y:S01]  /*0020*/  LDC.64 R2, c[0x0][0x3a0] ;  /* 0x0000e800ff027b82 */ /* 0x000e220000000a00 */
[----:B------:R-:W1:Y:S01]  /*0030*/  LDCU.64 UR8, c[0x0][0x358] ;  /* 0x00006b00ff0877ac */ /* 0x000e620008000a00 */
[----:B------:R-:W2:Y:S06]  /*0040*/  LDCU.64 UR10, c[0x0][0x3a8] ;  /* 0x00007500ff0a77ac */ /* 0x000eac0008000a00 */
[----:B------:R-:W3:Y:S01]  /*0050*/  S2UR UR6, SR_CTAID.X ;  /* 0x00000000000679c3 */ /* 0x000ee20000002500 */
[----:B------:R-:W-:Y:S01]  /*0060*/  UMOV UR4, URZ ;  /* 0x000000ff00047c82 */ /* 0x000fe20008000000 */
[----:B0-----:R-:W-:Y:S01]  /*0070*/  IMAD.WIDE.U32 R2, R0, 0x4b0, R2 ;  /* 0x000004b000027825 */ /* 0x001fe200078e0002 */
[----:B-123--:R-:W-:-:S12]  /*0080*/  UIMAD.WIDE.U32 UR6, UR6, 0x70800, URZ ;  /* 0x00070800060678a5 */ /* 0x00efd8000f8e00ff */
.L_x_1:
[----:B0-----:R-:W0:Y:S01]  /*0090*/  LDC.64 R4, c[0x0][0x380] ;  /* 0x0000e000ff047b82 */ /* 0x001e220000000a00 */
[----:B------:R-:W-:-:S04]  /*00a0*/  IADD3 R10, P0, PT, R2, UR6, RZ ;  /* 0x00000006020a7c10 */ /* 0x000fc8000ff1e0ff */
[----:B------:R-:W-:-:S03]  /*00b0*/  IADD3.X R11, PT, PT, R3, UR7, RZ, P0, !PT ;  /* 0x00000007030b7c10 */ /* 0x000fc600087fe4ff */
[----:B------:R-:W1:Y:S02]  /*00c0*/  LDC.64 R6, c[0x0][0x388] ;  /* 0x0000e200ff067b82 */ /* 0x000e640000000a00 */
[----:B------:R-:W2:Y:S01]  /*00d0*/  LDG.E.64 R22, desc[UR8][R10.64] ;  /* 0x000000080a167981 */ /* 0x000ea2000c1e1b00 */
[----:B0-----:R-:W-:-:S03]  /*00e0*/  IMAD.WIDE.U32 R4, R0, 0x4b0, R4 ;  /* 0x000004b000047825 */ /* 0x001fc600078e0004 */
[----:B------:R-:W-:Y:S01]  /*00f0*/  IADD3 R12, P1, PT, R4, UR6, RZ ;  /* 0x00000006040c7c10 */ /* 0x000fe2000ff3e0ff */
[----:B-1----:R-:W-:-:S03]  /*0100*/  IMAD.WIDE.U32 R6, R0, 0x4b0, R6 ;  /* 0x000004b000067825 */ /* 0x002fc600078e0006 */
[----:B------:R-:W-:Y:S02]  /*0110*/  IADD3.X R13, PT, PT, R5, UR7, RZ, P1, !PT ;  /* 0x00000007050d7c10 */ /* 0x000fe40008ffe4ff */
[----:B------:R-:W-:-:S03]  /*0120*/  IADD3 R4, P2, PT, R6, UR6, RZ ;  /* 0x0000000606047c10 */ /* 0x000fc6000ff5e0ff */
[----:B------:R-:W3:Y:S01]  /*0130*/  LDG.E.64 R18, desc[UR8][R12.64] ;  /* 0x000000080c127981 */ /* 0x000ee2000c1e1b00 */
[----:B------:R-:W-:-:S05]  /*0140*/  IADD3.X R5, PT, PT, R7, UR7, RZ, P2, !PT ;  /* 0x0000000707057c10 */ /* 0x000fca00097fe4ff */
[----:B------:R-:W3:Y:S01]  /*0150*/  LDG.E.64 R14, desc[UR8][R4.64] ;  /* 0x00000008040e7981 */ /* 0x000ee2000c1e1b00 */
[----:B------:R-:W-:Y:S02]  /*0160*/  IMAD.MOV.U32 R8, RZ, RZ, 0x0 ;  /* 0x00000000ff087424 */ /* 0x000fe400078e00ff */
[----:B------:R-:W-:-:S06]  /*0170*/  IMAD.MOV.U32 R9, RZ, RZ, 0x40000000 ;  /* 0x40000000ff097424 */ /* 0x000fcc00078e00ff */
[----:B--2---:R-:W-:Y:S02]  /*0180*/  DFMA R20, R22, R8, -1 ;  /* 0xbff000001614742b */ /* 0x004fe40000000008 */
[C-C-:B---3--:R-:W-:Y:S02]  /*0190*/  DADD R6, R18.reuse, -R14.reuse ;  /* 0x0000000012067229 */ /* 0x148fe4000000080e */
[----:B------:R-:W-:-:S06]  /*01a0*/  DADD R16, R18, R14 ;  /* 0x0000000012107229 */ /* 0x000fcc000000000e */
[----:B------:R-:W-:Y:S02]  /*01b0*/  DFMA R20, R20, -UR10, -R6 ;  /* 0x8000000a14147c2b */ /* 0x000fe40008000806 */
[----:B------:R-:W-:Y:S02]  /*01c0*/  DADD R6, -R22, 1 ;  /* 0x3ff0000016067429 */ /* 0x000fe40000000100 */
[----:B------:R-:W-:-:S06]  /*01d0*/  DADD R16, R16, -UR10 ;  /* 0x8000000a10107e29 */ /* 0x000fcc0008000000 */
[----:B------:R-:W-:Y:S02]  /*01e0*/  DMUL R6, R6, UR10 ;  /* 0x0000000a06067c28 */ /* 0x000fe40008000000 */
[----:B------:R-:W-:-:S08]  /*01f0*/  DADD R16, R20, R16 ;  /* 0x0000000014107229 */ /* 0x000fd00000000010 */
[----:B------:R-:W-:-:S08]  /*0200*/  DFMA R6, R16, 0.5, R6 ;  /* 0x3fe000001006782b */ /* 0x000fd00000000006 */
[----:B------:R-:W-:Y:S02]  /*0210*/  DADD R6, -R18, R6 ;  /* 0x0000000012067229 */ /* 0x000fe40000000106 */
[----:B------:R-:W-:-:S06]  /*0220*/  DMUL R24, R22, UR10 ;  /* 0x0000000a16187c28 */ /* 0x000fcc0008000000 */
[----:B------:R-:W-:Y:S02]  /*0230*/  DADD R20, -R20, R6 ;  /* 0x0000000014147229 */ /* 0x000fe40000000106 */
[----:B------:R-:W0:Y:S01]  /*0240*/  LDC.64 R6, c[0x0][0x390] ;  /* 0x0000e400ff067b82 */ /* 0x000e220000000a00 */
[----:B------:R-:W-:-:S07]  /*0250*/  DFMA R16, R16, 0.5, R24 ;  /* 0x3fe000001010782b */ /* 0x000fce0000000018 */
[----:B------:R-:W1:Y:S01]  /*0260*/  LDC.64 R24, c[0x0][0x398] ;  /* 0x0000e600ff187b82 */ /* 0x000e620000000a00 */
[----:B------:R-:W-:Y:S01]  /*0270*/  DADD R14, -R14, R16 ;  /* 0x000000000e0e7229 */ /* 0x000fe20000000110 */
[----:B0-----:R-:W-:-:S03]  /*0280*/  IMAD.WIDE.U32 R6, R0, 0x4b0, R6 ;  /* 0x000004b000067825 */ /* 0x001fc600078e0006 */
[----:B------:R-:W-:Y:S01]  /*0290*/  IADD3 R6, P0, PT, R6, UR6, RZ ;  /* 0x0000000606067c10 */ /* 0x000fe2000ff1e0ff */
[----:B-1----:R-:W-:-:S03]  /*02a0*/  IMAD.WIDE.U32 R24, R0, 0x4b0, R24 ;  /* 0x000004b000187825 */ /* 0x002fc600078e0018 */
[----:B------:R-:W-:Y:S02]  /*02b0*/  IADD3.X R7, PT, PT, R7, UR7, RZ, P0, !PT ;  /* 0x0000000707077c10 */ /* 0x000fe400087fe4ff */
[----:B------:R-:W-:-:S03]  /*02c0*/  IADD3 R24, P0, PT, R24, UR6, RZ ;  /* 0x0000000618187c10 */ /* 0x000fc6000ff1e0ff */
[----:B------:R-:W2:Y:S01]  /*02d0*/  LDG.E.64 R16, desc[UR8][R6.64] ;  /* 0x0000000806107981 */ /* 0x000ea2000c1e1b00 */
[----:B------:R-:W-:-:S05]  /*02e0*/  IADD3.X R25, PT, PT, R25, UR7, RZ, P0, !PT ;  /* 0x0000000719197c10 */ /* 0x000fca00087fe4ff */
[----:B------:R-:W3:Y:S01]  /*02f0*/  LDG.E.64 R26, desc[UR8][R24.64] ;  /* 0x00000008181a7981 */ /* 0x000ee2000c1e1b00 */
[----:B------:R-:W-:Y:S01]  /*0300*/  UMOV UR12, 0x9999999a ;  /* 0x9999999a000c7882 */ /* 0x000fe20000000000 */
[----:B------:R-:W-:Y:S01]  /*0310*/  UMOV UR13, 0x3ff99999 ;  /* 0x3ff99999000d7882 */ /* 0x000fe20000000000 */
[----:B--2---:R-:W-:Y:S02]  /*0320*/  DADD R22, -R22, R16 ;  /* 0x0000000016167229 */ /* 0x004fe40000000110 */
[----:B------:R-:W-:-:S08]  /*0330*/  DADD R16, -R16, 1 ;  /* 0x3ff0000010107429 */ /* 0x000fd00000000100 */
[----:B---3--:R-:W-:-:S08]  /*0340*/  DADD R16, R16, -R26 ;  /* 0x0000000010107229 */ /* 0x008fd0000000081a */
[----:B------:R-:W-:-:S08]  /*0350*/  DADD R16, R16, -R22 ;  /* 0x0000000010107229 */ /* 0x000fd00000000816 */
[----:B------:R-:W-:-:S08]  /*0360*/  DADD R16, R20, -R16 ;  /* 0x0000000014107229 */ /* 0x000fd00000000810 */
[----:B------:R-:W-:-:S07]  /*0370*/  DFMA R18, R16, UR12, R18 ;  /* 0x0000000c10127c2b */ /* 0x000fce0008000012 */
[----:B------:R0:W-:Y:S04]  /*0380*/  STG.E.64 desc[UR8][R12.64], R18 ;  /* 0x000000120c007986 */ /* 0x0001e8000c101b08 */
[----:B------:R-:W2:Y:S01]  /*0390*/  LDG.E.64 R16, desc[UR8][R4.64] ;  /* 0x0000000804107981 */ /* 0x000ea2000c1e1b00 */
[----:B------:R-:W-:-:S08]  /*03a0*/  DADD R14, -R22, R14 ;  /* 0x00000000160e7229 */ /* 0x000fd0000000010e */
[----:B--2---:R-:W-:Y:S02]  /*03b0*/  DFMA R20, R14, UR12, R16 ;  /* 0x0000000c0e147c2b */ /* 0x004fe40008000010 */
[----:B------:R-:W0:Y:S05]  /*03c0*/  LDG.E.64 R14, desc[UR8][R4.64+0x8] ;  /* 0x00000808040e7981 */ /* 0x000e2a000c1e1b00 */
[----:B------:R1:W-:Y:S04]  /*03d0*/  STG.E.64 desc[UR8][R4.64], R20 ;  /* 0x0000001404007986 */ /* 0x0003e8000c101b08 */
[----:B------:R-:W2:Y:S04]  /*03e0*/  LDG.E.64 R10, desc[UR8][R10.64+0x8] ;  /* 0x000008080a0a7981 */ /* 0x000ea8000c1e1b00 */
[----:B------:R-:W0:Y:S04]  /*03f0*/  LDG.E.64 R16, desc[UR8][R12.64+0x8] ;  /* 0x000008080c107981 */ /* 0x000e28000c1e1b00 */
[----:B------:R-:W3:Y:S04]  /*0400*/  LDG.E.64 R6, desc[UR8][R6.64+0x8] ;  /* 0x0000080806067981 */ /* 0x000ee8000c1e1b00 */
[----:B------:R-:W4:Y:S01]  /*0410*/  LDG.E.64 R24, desc[UR8][R24.64+0x8] ;  /* 0x0000080818187981 */ /* 0x000f22000c1e1b00 */
[----:B--2---:R-:W-:-:S02]  /*0420*/  DFMA R8, R10, R8, -1 ;  /* 0xbff000000a08742b */ /* 0x004fc40000000008 */
[C-C-:B0-----:R-:W-:Y:S02]  /*0430*/  DADD R18, R16.reuse, -R14.reuse ;  /* 0x0000000010127229 */ /* 0x141fe4000000080e */
[----:B------:R-:W-:-:S06]  /*0440*/  DADD R22, R16, R14 ;  /* 0x0000000010167229 */ /* 0x000fcc000000000e */
[----:B------:R-:W-:Y:S02]  /*0450*/  DFMA R8, R8, -UR10, -R18 ;  /* 0x8000000a08087c2b */ /* 0x000fe40008000812 */
[----:B------:R-:W-:Y:S02]  /*0460*/  DADD R18, -R10, 1 ;  /* 0x3ff000000a127429 */ /* 0x000fe40000000100 */
[----:B------:R-:W-:-:S06]  /*0470*/  DADD R22, R22, -UR10 ;  /* 0x8000000a16167e29 */ /* 0x000fcc0008000000 */
[----:B------:R-:W-:Y:S02]  /*0480*/  DMUL R18, R18, UR10 ;  /* 0x0000000a12127c28 */ /* 0x000fe40008000000 */
[----:B-1----:R-:W-:Y:S02]  /*0490*/  DADD R20, R8, R22 ;  /* 0x0000000008147229 */ /* 0x002fe40000000016 */
[----:B---3--:R-:W-:-:S06]  /*04a0*/  DADD R22, -R6, 1 ;  /* 0x3ff0000006167429 */ /* 0x008fcc0000000100 */
[----:B------:R-:W-:Y:S02]  /*04b0*/  DFMA R18, R20, 0.5, R18 ;  /* 0x3fe000001412782b */ /* 0x000fe40000000012 */
[----:B----4-:R-:W-:Y:S02]  /*04c0*/  DADD R22, R22, -R24 ;  /* 0x0000000016167229 */ /* 0x010fe40000000818 */
[----:B------:R-:W-:-:S04]  /*04d0*/  DADD R6, -R10, R6 ;  /* 0x000000000a067229 */ /* 0x000fc80000000106 */
[----:B------:R-:W-:-:S04]  /*04e0*/  DADD R18, -R16, R18 ;  /* 0x0000000010127229 */ /* 0x000fc80000000112 */
[----:B------:R-:W-:-:S04]  /*04f0*/  DADD R22, R22, -R6 ;  /* 0x0000000016167229 */ /* 0x000fc80000000806 */
[----:B------:R-:W-:-:S08]  /*0500*/  DADD R18, -R8, R18 ;  /* 0x0000000008127229 */ /* 0x000fd00000000112 */
[----:B------:R-:W-:-:S08]  /*0510*/  DADD R18, R18, -R22 ;  /* 0x0000000012127229 */ /* 0x000fd00000000816 */
[----:B------:R-:W-:-:S07]  /*0520*/  DFMA R18, R18, UR12, R16 ;  /* 0x0000000c12127c2b */ /* 0x000fce0008000010 */
[----:B------:R0:W-:Y:S04]  /*0530*/  STG.E.64 desc[UR8][R12.64+0x8], R18 ;  /* 0x000008120c007986 */ /* 0x0001e8000c101b08 */
[----:B------:R-:W2:Y:S01]  /*0540*/  LDG.E.64 R8, desc[UR8][R4.64+0x8] ;  /* 0x0000080804087981 */ /* 0x000ea2000c1e1b00 */
[----:B------:R-:W-:-:S08]  /*0550*/  DMUL R10, R10, UR10 ;  /* 0x0000000a0a0a7c28 */ /* 0x000fd00008000000 */
[----:B------:R-:W-:-:S08]  /*0560*/  DFMA R10, R20, 0.5, R10 ;  /* 0x3fe00000140a782b */ /* 0x000fd0000000000a */
[----:B------:R-:W-:-:S08]  /*0570*/  DADD R10, -R14, R10 ;  /* 0x000000000e0a7229 */ /* 0x000fd0000000010a */
[----:B------:R-:W-:Y:S01]  /*0580*/  DADD R10, -R6, R10 ;  /* 0x00000000060a7229 */ /* 0x000fe2000000010a */
[----:B------:R-:W-:Y:S02]  /*0590*/  UIADD3 UR6, UP0, UPT, UR6, 0x10, URZ ;  /* 0x0000001006067890 */ /* 0x000fe4000ff1e0ff */
[----:B------:R-:W-:Y:S02]  /*05a0*/  UIADD3 UR4, UPT, UPT, UR4, 0x2, URZ ;  /* 0x0000000204047890 */ /* 0x000fe4000fffe0ff */
[----:B------:R-:W-:Y:S02]  /*05b0*/  UIADD3.X UR7, UPT, UPT, URZ, UR7, URZ, UP0, !UPT ;  /* 0x00000007ff077290 */ /* 0x000fe400087fe4ff */
[----:B------:R-:W-:Y:S01]  /*05c0*/  UISETP.NE.AND UP0, UPT, UR4, 0x96, UPT ;  /* 0x000000960400788c */ /* 0x000fe2000bf05270 */
[----:B--2---:R-:W-:-:S07]  /*05d0*/  DFMA R8, R10, UR12, R8 ;  /* 0x0000000c0a087c2b */ /* 0x004fce0008000008 */
[----:B------:R0:W-:Y:S01]  /*05e0*/  STG.E.64 desc[UR8][R4.64+0x8], R8 ;  /* 0x0000080804007986 */ /* 0x0001e2000c101b08 */
[----:B------:R-:W-:Y:S05]  /*05f0*/  BRA.U UP0, `(.L_x_1) ;  /* 0xfffffff900a47547 */ /* 0x000fea000b83ffff */
[----:B------:R-:W-:Y:S06]  /*0600*/  BAR.SYNC.DEFER_BLOCKING 0x0 ;  /* 0x0000000000007b1d */ /* 0x000fec0000010000 */
[----:B------:R-:W-:Y:S05]  /*0610*/  EXIT ;  /* 0x000000000000794d */ /* 0x000fea0003800000 */
.L_x_2:
        /* <DEDUP_REMOVED lines=14> */
.L_x_119:


//--------------------- .text._Z17phi_w_constrainedPdS_S_S_S_dd --------------------------
	.section	.text._Z17phi_w_constrainedPdS_S_S_S_dd,"ax",@progbits
	.align	128
        .global         _Z17phi_w_constrainedPdS_S_S_S_dd
        .type           _Z17phi_w_constrainedPdS_S_S_S_dd,@function
        .size           _Z17phi_w_constrainedPdS_S_S_S_dd,(.L_x_120 - _Z17phi_w_constrainedPdS_S_S_S_dd)
        .other          _Z17phi_w_constrainedPdS_S_S_S_dd,@"STO_CUDA_ENTRY STV_DEFAULT"
_Z17phi_w_constrainedPdS_S_S_S_dd:
.text._Z17phi_w_constrainedPdS_S_S_S_dd:
[----:B------:R-:W-:Y:S01]  /*0000*/  LDC R1, c[0x0][0x37c] ;  /* 0x0000df00ff017b82 */ /* 0x000fe20000000800 */
[----:B------:R-:W0:Y:S01]  /*0010*/  S2R R36, SR_TID.X ;  /* 0x0000000000247919 */ /* 0x000e220000002100 */
[----:B------:R-:W1:Y:S06]  /*0020*/  LDCU.128 UR12, c[0x0][0x380] ;  /* 0x00007000ff0c77ac */ /* 0x000e6c0008000c00 */
[----:B------:R-:W2:Y:S01]  /*0030*/  S2UR UR6, SR_CTAID.X ;  /* 0x00000000000679c3 */ /* 0x000ea20000002500 */
[----:B------:R-:W3:Y:S01]  /*0040*/  LDCU.64 UR4, c[0x0][0x3a0] ;  /* 0x00007400ff0477ac */ /* 0x000ee20008000a00 */
[----:B------:R-:W4:Y:S01]  /*0050*/  LDCU.128 UR16, c[0x0][0x390] ;  /* 0x00007200ff1077ac */ /* 0x000f220008000c00 */
[----:B------:R-:W0:Y:S01]  /*0060*/  LDCU.64 UR8, c[0x0][0x358] ;  /* 0x00006b00ff0877ac */ /* 0x000e220008000a00 */
[----:B------:R-:W0:Y:S01]  /*0070*/  LDCU.64 UR10, c[0x0][0x3a8] ;  /* 0x00007500ff0a77ac */ /* 0x000e220008000a00 */
[----:B------:R-:W0:Y:S01]  /*0080*/  LDCU.64 UR20, c[0x0][0x3b0] ;  /* 0x00007600ff1477ac */ /* 0x000e220008000a00 */
[----:B--2---:R-:W-:Y:S01]  /*0090*/  UIMAD.WIDE.U32 UR6, UR6, 0x70800, URZ ;  /* 0x00070800060678a5 */ /* 0x004fe2000f8e00ff */
[----:B0-----:R-:W-:-:S03]  /*00a0*/  IMAD.WIDE.U32 R36, R36, 0x4b0, RZ ;  /* 0x000004b024247825 */ /* 0x001fc600078e00ff */
[C---:B------:R-:W-:Y:S02]  /*00b0*/  LOP3.LUT R5, R36.reuse, 0x8, RZ, 0xfc, !PT ;  /* 0x0000000824057812 */ /* 0x040fe400078efcff */
[C---:B----4-:R-:W-:Y:S02]  /*00c0*/  IADD3 R0, P3, PT, R36.reuse, UR18, RZ ;  /* 0x0000001224007c10 */ /* 0x050fe4000ff7e0ff */
[C---:B-1----:R-:W-:Y:S02]  /*00d0*/  IADD3 R4, P0, PT, R5.reuse, UR12, RZ ;  /* 0x0000000c05047c10 */ /* 0x042fe4000ff1e0ff */
[C---:B------:R-:W-:Y:S02]  /*00e0*/  IADD3 R2, P4, PT, R36.reuse, UR16, RZ ;  /* 0x0000001024027c10 */ /* 0x040fe4000ff9e0ff */
[----:B---3--:R-:W-:Y:S01]  /*00f0*/  IADD3 R3, P1, PT, R36, UR4, RZ ;  /* 0x0000000424037c10 */ /* 0x008fe2000ff3e0ff */
[----:B------:R-:W-:Y:S01]  /*0100*/  UMOV UR4, URZ ;  /* 0x000000ff00047c82 */ /* 0x000fe20008000000 */
[----:B------:R-:W-:-:S02]  /*0110*/  IADD3 R5, P2, PT, R5, UR14, RZ ;  /* 0x0000000e05057c10 */ /* 0x000fc4000ff5e0ff */
[C---:B------:R-:W-:Y:S02]  /*0120*/  IADD3.X R32, PT, PT, R37.reuse, UR19, RZ, P3, !PT ;  /* 0x0000001325207c10 */ /* 0x040fe40009ffe4ff */
[C---:B------:R-:W-:Y:S02]  /*0130*/  IADD3.X R33, PT, PT, R37.reuse, UR17, RZ, P4, !PT ;  /* 0x0000001125217c10 */ /* 0x040fe4000a7fe4ff */
[C---:B------:R-:W-:Y:S02]  /*0140*/  IADD3.X R34, PT, PT, R37.reuse, UR5, RZ, P1, !PT ;  /* 0x0000000525227c10 */ /* 0x040fe40008ffe4ff */
[C---:B------:R-:W-:Y:S02]  /*0150*/  IADD3.X R35, PT, PT, R37.reuse, UR13, RZ, P0, !PT ;  /* 0x0000000d25237c10 */ /* 0x040fe400087fe4ff */
[----:B------:R-:W-:-:S07]  /*0160*/  IADD3.X R36, PT, PT, R37, UR15, RZ, P2, !PT ;  /* 0x0000000f25247c10 */ /* 0x000fce00097fe4ff */
.L_x_3:
[----:B------:R-:W-:Y:S02]  /*0170*/  IADD3 R24, P1, PT, R5, UR6, RZ ;  /* 0x0000000605187c10 */ /* 0x000fe4000ff3e0ff */
[----:B0-----:R-:W-:Y:S02]  /*0180*/  IADD3 R6, P0, PT, R4, UR6, RZ ;  /* 0x0000000604067c10 */ /* 0x001fe4000ff1e0ff */
[----:B------:R-:W-:Y:S02]  /*0190*/  IADD3.X R25, PT, PT, R36, UR7, RZ, P1, !PT ;  /* 0x0000000724197c10 */ /* 0x000fe40008ffe4ff */
[----:B------:R-:W-:-:S04]  /*01a0*/  IADD3.X R7, PT, PT, R35, UR7, RZ, P0, !PT ;  /* 0x0000000723077c10 */ /* 0x000fc800087fe4ff */
[----:B------:R-:W2:Y:S04]  /*01b0*/  LDG.E.64 R24, desc[UR8][R24.64+-0x8] ;  /* 0xfffff80818187981 */ /* 0x000ea8000c1e1b00 */
[----:B------:R-:W2:Y:S01]  /*01c0*/  LDG.E.64 R26, desc[UR8][R6.64+-0x8] ;  /* 0xfffff808061a7981 */ /* 0x000ea2000c1e1b00 */
[----:B------:R-:W-:Y:S02]  /*01d0*/  IADD3 R16, P1, PT, R0, UR6, RZ ;  /* 0x0000000600107c10 */ /* 0x000fe4000ff3e0ff */
[----:B------:R-:W-:Y:S02]  /*01e0*/  IADD3 R12, P0, PT, R2, UR6, RZ ;  /* 0x00000006020c7c10 */ /* 0x000fe4000ff1e0ff */
[----:B------:R-:W-:Y:S02]  /*01f0*/  IADD3.X R17, PT, PT, R32, UR7, RZ, P1, !PT ;  /* 0x0000000720117c10 */ /* 0x000fe40008ffe4ff */
[----:B------:R-:W-:-:S02]  /*0200*/  IADD3 R8, P2, PT, R3, UR6, RZ ;  /* 0x0000000603087c10 */ /* 0x000fc4000ff5e0ff */
[----:B------:R-:W-:Y:S02]  /*0210*/  IADD3.X R13, PT, PT, R33, UR7, RZ, P0, !PT ;  /* 0x00000007210d7c10 */ /* 0x000fe400087fe4ff */
[----:B------:R-:W3:Y:S01]  /*0220*/  LDG.E.64 R16, desc[UR8][R16.64] ;  /* 0x0000000810107981 */ /* 0x000ee2000c1e1b00 */
[----:B------:R-:W-:-:S03]  /*0230*/  IADD3.X R9, PT, PT, R34, UR7, RZ, P2, !PT ;  /* 0x0000000722097c10 */ /* 0x000fc600097fe4ff */
[----:B------:R-:W4:Y:S04]  /*0240*/  LDG.E.64 R12, desc[UR8][R12.64] ;  /* 0x000000080c0c7981 */ /* 0x000f28000c1e1b00 */
[----:B------:R-:W4:Y:S01]  /*0250*/  LDG.E.64 R14, desc[UR8][R8.64] ;  /* 0x00000008080e7981 */ /* 0x000f22000c1e1b00 */
[----:B------:R-:W-:Y:S01]  /*0260*/  UMOV UR12, 0x9999999a ;  /* 0x9999999a000c7882 */ /* 0x000fe20000000000 */
[----:B------:R-:W-:Y:S01]  /*0270*/  UMOV UR13, 0x3fb99999 ;  /* 0x3fb99999000d7882 */ /* 0x000fe20000000000 */
[----:B------:R-:W-:Y:S01]  /*0280*/  UMOV UR14, 0x9999999a ;  /* 0x9999999a000e7882 */ /* 0x000fe20000000000 */
[----:B------:R-:W-:Y:S01]  /*0290*/  UMOV UR15, 0x3fa99999 ;  /* 0x3fa99999000f7882 */ /* 0x000fe20000000000 */
[----:B--2---:R-:W-:-:S08]  /*02a0*/  DADD R22, R26, R24 ;  /* 0x000000001a167229 */ /* 0x004fd00000000018 */
[----:B------:R-:W-:-:S08]  /*02b0*/  DADD R22, R22, -UR10 ;  /* 0x8000000a16167e29 */ /* 0x000fd00008000000 */
[----:B------:R-:W-:-:S08]  /*02c0*/  DMUL R10, R22, 0.5 ;  /* 0x3fe00000160a7828 */ /* 0x000fd00000000000 */
[----:B---3--:R-:W-:Y:S02]  /*02d0*/  DFMA R10, R16, UR10, R10 ;  /* 0x0000000a100a7c2b */ /* 0x008fe4000800000a */
[C---:B----4-:R-:W-:Y:S02]  /*02e0*/  DADD R20, R12.reuse, -R14 ;  /* 0x000000000c147229 */ /* 0x050fe4000000080e */
[----:B------:R-:W-:-:S04]  /*02f0*/  DADD R18, -R12, 1 ;  /* 0x3ff000000c127429 */ /* 0x000fc80000000100 */
[----:B------:R-:W-:-:S04]  /*0300*/  DADD R10, -R26, R10 ;  /* 0x000000001a0a7229 */ /* 0x000fc8000000010a */
[----:B------:R-:W-:-:S04]  /*0310*/  DADD R18, R18, -R16 ;  /* 0x0000000012127229 */ /* 0x000fc80000000810 */
[----:B------:R-:W-:-:S08]  /*0320*/  DFMA R20, R20, UR20, R10 ;  /* 0x0000001414147c2b */ /* 0x000fd0000800000a */
[----:B------:R-:W-:Y:S01]  /*0330*/  DFMA R20, R18, -UR12, R20 ;  /* 0x8000000c12147c2b */ /* 0x000fe20008000014 */
[----:B------:R-:W-:-:S04]  /*0340*/  IADD3 R10, P0, PT, R5, UR6, RZ ;  /* 0x00000006050a7c10 */ /* 0x000fc8000ff1e0ff */
[----:B------:R-:W-:-:S03]  /*0350*/  IADD3.X R11, PT, PT, R36, UR7, RZ, P0, !PT ;  /* 0x00000007240b7c10 */ /* 0x000fc600087fe4ff */
[----:B------:R-:W-:-:S07]  /*0360*/  DFMA R26, R20, UR14, R26 ;  /* 0x0000000e141a7c2b */ /* 0x000fce000800001a */
[----:B------:R0:W-:Y:S04]  /*0370*/  STG.E.64 desc[UR8][R6.64+-0x8], R26 ;  /* 0xfffff81a06007986 */ /* 0x0001e8000c101b08 */
[----:B------:R-:W2:Y:S01]  /*0380*/  LDG.E.64 R20, desc[UR8][R10.64+-0x8] ;  /* 0xfffff8080a147981 */ /* 0x000ea2000c1e1b00 */
[----:B------:R-:W-:Y:S02]  /*0390*/  DMUL R12, R12, UR10 ;  /* 0x0000000a0c0c7c28 */ /* 0x000fe40008000000 */
[----:B------:R-:W-:Y:S01]  /*03a0*/  DADD R14, -R14, 1 ;  /* 0x3ff000000e0e7429 */ /* 0x000fe20000000100 */
[----:B------:R-:W0:Y:S05]  /*03b0*/  LDG.E.64 R28, desc[UR8][R10.64] ;  /* 0x000000080a1c7981 */ /* 0x000e2a000c1e1b00 */
[----:B------:R-:W-:-:S02]  /*03c0*/  DFMA R12, R22, 0.5, R12 ;  /* 0x3fe00000160c782b */ /* 0x000fc4000000000c */
[----:B------:R-:W-:-:S06]  /*03d0*/  DADD R14, R16, -R14 ;  /* 0x00000000100e7229 */ /* 0x000fcc000000080e */
[----:B------:R-:W-:-:S08]  /*03e0*/  DADD R12, -R24, R12 ;  /* 0x00000000180c7229 */ /* 0x000fd0000000010c */
[----:B------:R-:W-:-:S08]  /*03f0*/  DFMA R12, R14, UR20, R12 ;  /* 0x000000140e0c7c2b */ /* 0x000fd0000800000c */
[----:B------:R-:W-:-:S08]  /*0400*/  DFMA R12, R18, -UR12, R12 ;  /* 0x8000000c120c7c2b */ /* 0x000fd0000800000c */
[----:B--2---:R-:W-:-:S07]  /*0410*/  DFMA R18, R12, UR14, R20 ;  /* 0x0000000e0c127c2b */ /* 0x004fce0008000014 */
[----:B------:R1:W-:Y:S04]  /*0420*/  STG.E.64 desc[UR8][R10.64+-0x8], R18 ;  /* 0xfffff8120a007986 */ /* 0x0003e8000c101b08 */
[----:B------:R-:W0:Y:S01]  /*0430*/  LDG.E.64 R30, desc[UR8][R6.64] ;  /* 0x00000008061e7981 */ /* 0x000e22000c1e1b00 */
[----:B------:R-:W-:-:S03]  /*0440*/  IADD3 R12, P0, PT, R0, UR6, RZ ;  /* 0x00000006000c7c10 */ /* 0x000fc6000ff1e0ff */
[----:B------:R-:W1:Y:S01]  /*0450*/  LDG.E.64 R16, desc[UR8][R8.64+0x8] ;  /* 0x0000080808107981 */ /* 0x000e62000c1e1b00 */
[----:B------:R-:W-:Y:S02]  /*0460*/  IADD3.X R13, PT, PT, R32, UR7, RZ, P0, !PT ;  /* 0x00000007200d7c10 */ /* 0x000fe400087fe4ff */
[----:B------:R-:W-:-:S03]  /*0470*/  IADD3 R14, P0, PT, R2, UR6, RZ ;  /* 0x00000006020e7c10 */ /* 0x000fc6000ff1e0ff */
[----:B------:R-:W2:Y:S01]  /*0480*/  LDG.E.64 R22, desc[UR8][R12.64+0x8] ;  /* 0x000008080c167981 */ /* 0x000ea2000c1e1b00 */
[----:B------:R-:W-:-:S05]  /*0490*/  IADD3.X R15, PT, PT, R33, UR7, RZ, P0, !PT ;  /* 0x00000007210f7c10 */ /* 0x000fca00087fe4ff */
[----:B------:R-:W1:Y:S01]  /*04a0*/  LDG.E.64 R20, desc[UR8][R14.64+0x8] ;  /* 0x000008080e147981 */ /* 0x000e62000c1e1b00 */
[----:B0-----:R-:W-:-:S08]  /*04b0*/  DADD R26, R30, R28 ;  /* 0x000000001e1a7229 */ /* 0x001fd0000000001c */
[----:B------:R-:W-:-:S08]  /*04c0*/  DADD R26, R26, -UR10 ;  /* 0x8000000a1a1a7e29 */ /* 0x000fd00008000000 */
[----:B------:R-:W-:-:S08]  /*04d0*/  DMUL R24, R26, 0.5 ;  /* 0x3fe000001a187828 */ /* 0x000fd00000000000 */
[----:B--2---:R-:W-:Y:S02]  /*04e0*/  DFMA R24, R22, UR10, R24 ;  /* 0x0000000a16187c2b */ /* 0x004fe40008000018 */
[----:B-1----:R-:W-:-:S06]  /*04f0*/  DADD R18, R20, -R16 ;  /* 0x0000000014127229 */ /* 0x002fcc0000000810 */
[----:B------:R-:W-:-:S08]  /*0500*/  DADD R24, -R30, R24 ;  /* 0x000000001e187229 */ /* 0x000fd00000000118 */
[----:B------:R-:W-:Y:S02]  /*0510*/  DFMA R18, R18, UR20, R24 ;  /* 0x0000001412127c2b */ /* 0x000fe40008000018 */
[----:B------:R-:W-:-:S08]  /*0520*/  DADD R24, -R20, 1 ;  /* 0x3ff0000014187429 */ /* 0x000fd00000000100 */
[----:B------:R-:W-:Y:S02]  /*0530*/  DADD R24, R24, -R22 ;  /* 0x0000000018187229 */ /* 0x000fe40000000816 */
[----:B------:R-:W-:-:S06]  /*0540*/  DMUL R20, R20, UR10 ;  /* 0x0000000a14147c28 */ /* 0x000fcc0008000000 */
[----:B------:R-:W-:Y:S02]  /*0550*/  DFMA R18, R24, -UR12, R18 ;  /* 0x8000000c18127c2b */ /* 0x000fe40008000012 */
[----:B------:R-:W-:-:S06]  /*0560*/  DFMA R20, R26, 0.5, R20 ;  /* 0x3fe000001a14782b */ /* 0x000fcc0000000014 */
[----:B------:R-:W-:-:S07]  /*0570*/  DFMA R26, R18, UR14, R30 ;  /* 0x0000000e121a7c2b */ /* 0x000fce000800001e */
[----:B------:R-:W-:Y:S04]  /*0580*/  STG.E.64 desc[UR8][R6.64], R26 ;  /* 0x0000001a06007986 */ /* 0x000fe8000c101b08 */
[----:B------:R-:W2:Y:S01]  /*0590*/  LDG.E.64 R18, desc[UR8][R10.64] ;  /* 0x000000080a127981 */ /* 0x000ea2000c1e1b00 */
[----:B------:R-:W-:Y:S02]  /*05a0*/  DADD R16, -R16, 1 ;  /* 0x3ff0000010107429 */ /* 0x000fe40000000100 */
[----:B------:R-:W-:Y:S01]  /*05b0*/  DADD R20, -R28, R20 ;  /* 0x000000001c147229 */ /* 0x000fe20000000114 */
[----:B------:R-:W3:Y:S05]  /*05c0*/  LDG.E.64 R28, desc[UR8][R10.64+0x8] ;  /* 0x000008080a1c7981 */ /* 0x000eea000c1e1b00 */
[----:B------:R-:W-:-:S08]  /*05d0*/  DADD R16, R22, -R16 ;  /* 0x0000000016107229 */ /* 0x000fd00000000810 */
[----:B------:R-:W-:-:S08]  /*05e0*/  DFMA R16, R16, UR20, R20 ;  /* 0x0000001410107c2b */ /* 0x000fd00008000014 */
[----:B------:R-:W-:-:S08]  /*05f0*/  DFMA R16, R24, -UR12, R16 ;  /* 0x8000000c18107c2b */ /* 0x000fd00008000010 */
[----:B--2---:R-:W-:-:S07]  /*0600*/  DFMA R16, R16, UR14, R18 ;  /* 0x0000000e10107c2b */ /* 0x004fce0008000012 */
[----:B------:R0:W-:Y:S04]  /*0610*/  STG.E.64 desc[UR8][R10.64], R16 ;  /* 0x000000100a007986 */ /* 0x0001e8000c101b08 */
[----:B------:R-:W3:Y:S04]  /*0620*/  LDG.E.64 R30, desc[UR8][R6.64+0x8] ;  /* 0x00000808061e7981 */ /* 0x000ee8000c1e1b00 */
[----:B------:R-:W2:Y:S04]  /*0630*/  LDG.E.64 R22, desc[UR8][R12.64+0x10] ;  /* 0x000010080c167981 */ /* 0x000ea8000c1e1b00 */
[----:B------:R-:W4:Y:S04]  /*0640*/  LDG.E.64 R20, desc[UR8][R14.64+0x10] ;  /* 0x000010080e147981 */ /* 0x000f28000c1e1b00 */
[----:B0-----:R-:W4:Y:S01]  /*0650*/  LDG.E.64 R16, desc[UR8][R8.64+0x10] ;  /* 0x0000100808107981 */ /* 0x001f22000c1e1b00 */
[----:B---3--:R-:W-:-:S08]  /*0660*/  DADD R26, R30, R28 ;  /* 0x000000001e1a7229 */ /* 0x008fd0000000001c */
[----:B------:R-:W-:-:S08]  /*0670*/  DADD R26, R26, -UR10 ;  /* 0x8000000a1a1a7e29 */ /* 0x000fd00008000000 */
[----:B------:R-:W-:-:S08]  /*0680*/  DMUL R24, R26, 0.5 ;  /* 0x3fe000001a187828 */ /* 0x000fd00000000000 */
[----:B--2---:R-:W-:Y:S02]  /*0690*/  DFMA R24, R22, UR10, R24 ;  /* 0x0000000a16187c2b */ /* 0x004fe40008000018 */
[----:B----4-:R-:W-:-:S06]  /*06a0*/  DADD R18, R20, -R16 ;  /* 0x0000000014127229 */ /* 0x010fcc0000000810 */
[----:B------:R-:W-:-:S08]  /*06b0*/  DADD R24, -R30, R24 ;  /* 0x000000001e187229 */ /* 0x000fd00000000118 */
[----:B------:R-:W-:Y:S02]  /*06c0*/  DFMA R18, R18, UR20, R24 ;  /* 0x0000001412127c2b */ /* 0x000fe40008000018 */
[----:B------:R-:W-:-:S08]  /*06d0*/  DADD R24, -R20, 1 ;  /* 0x3ff0000014187429 */ /* 0x000fd00000000100 */
[----:B------:R-:W-:-:S08]  /*06e0*/  DADD R24, R24, -R22 ;  /* 0x0000000018187229 */ /* 0x000fd00000000816 */
[----:B------:R-:W-:-:S08]  /*06f0*/  DFMA R18, R24, -UR12, R18 ;  /* 0x8000000c18127c2b */ /* 0x000fd00008000012 */
[----:B------:R-:W-:-:S07]  /*0700*/  DFMA R30, R18, UR14, R30 ;  /* 0x0000000e121e7c2b */ /* 0x000fce000800001e */
[----:B------:R0:W-:Y:S04]  /*0710*/  STG.E.64 desc[UR8][R6.64+0x8], R30 ;  /* 0x0000081e06007986 */ /* 0x0001e8000c101b08 */
[----:B------:R-:W2:Y:S01]  /*0720*/  LDG.E.64 R18, desc[UR8][R10.64+0x8] ;  /* 0x000008080a127981 */ /* 0x000ea2000c1e1b00 */
[----:B------:R-:W-:Y:S02]  /*0730*/  DMUL R20, R20, UR10 ;  /* 0x0000000a14147c28 */ /* 0x000fe40008000000 */
[----:B------:R-:W-:-:S06]  /*0740*/  DADD R16, -R16, 1 ;  /* 0x3ff0000010107429 */ /* 0x000fcc0000000100 */
[----:B------:R-:W-:Y:S02]  /*0750*/  DFMA R20, R26, 0.5, R20 ;  /* 0x3fe000001a14782b */ /* 0x000fe40000000014 */
[----:B------:R-:W-:-:S06]  /*0760*/  DADD R16, R22, -R16 ;  /* 0x0000000016107229 */ /* 0x000fcc0000000810 */
[----:B------:R-:W-:-:S08]  /*0770*/  DADD R20, -R28, R20 ;  /* 0x000000001c147229 */ /* 0x000fd00000000114 */
[----:B------:R-:W-:-:S08]  /*0780*/  DFMA R16, R16, UR20, R20 ;  /* 0x0000001410107c2b */ /* 0x000fd00008000014 */
[----:B------:R-:W-:-:S08]  /*0790*/  DFMA R16, R24, -UR12, R16 ;  /* 0x8000000c18107c2b */ /* 0x000fd00008000010 */
[----:B--2---:R-:W-:Y:S02]  /*07a0*/  DFMA R18, R16, UR14, R18 ;  /* 0x0000000e10127c2b */ /* 0x004fe40008000012 */
[----:B------:R-:W2:Y:S05]  /*07b0*/  LDG.E.64 R16, desc[UR8][R10.64+0x10] ;  /* 0x000010080a107981 */ /* 0x000eaa000c1e1b00 */
[----:B------:R1:W-:Y:S04]  /*07c0*/  STG.E.64 desc[UR8][R10.64+0x8], R18 ;  /* 0x000008120a007986 */ /* 0x0003e8000c101b08 */
[----:B------:R-:W3:Y:S04]  /*07d0*/  LDG.E.64 R20, desc[UR8][R12.64+0x18] ;  /* 0x000018080c147981 */ /* 0x000ee8000c1e1b00 */
[----:B0-----:R-:W4:Y:S04]  /*07e0*/  LDG.E.64 R30, desc[UR8][R14.64+0x18] ;  /* 0x000018080e1e7981 */ /* 0x001f28000c1e1b00 */
[----:B------:R-:W4:Y:S04]  /*07f0*/  LDG.E.64 R22, desc[UR8][R8.64+0x18] ;  /* 0x0000180808167981 */ /* 0x000f28000c1e1b00 */
[----:B-1----:R-:W2:Y:S02]  /*0800*/  LDG.E.64 R18, desc[UR8][R6.64+0x10] ;  /* 0x0000100806127981 */ /* 0x002ea4000c1e1b00 */
[----:B--2---:R-:W-:-:S08]  /*0810*/  DADD R24, R18, R16 ;  /* 0x0000000012187229 */ /* 0x004fd00000000010 */
[----:B------:R-:W-:-:S08]  /*0820*/  DADD R24, R24, -UR10 ;  /* 0x8000000a18187e29 */ /* 0x000fd00008000000 */
[----:B------:R-:W-:-:S08]  /*0830*/  DMUL R28, R24, 0.5 ;  /* 0x3fe00000181c7828 */ /* 0x000fd00000000000 */
[----:B---3--:R-:W-:Y:S02]  /*0840*/  DFMA R28, R20, UR10, R28 ;  /* 0x0000000a141c7c2b */ /* 0x008fe4000800001c */
        /* <DEDUP_REMOVED lines=15> */
[----:B------:R-:W-:Y:S01]  /*0940*/  DFMA R22, R28, -UR12, R22 ;  /* 0x8000000c1c167c2b */ /* 0x000fe20008000016 */
[----:B------:R-:W0:Y:S07]  /*0950*/  LDG.E.64 R28, desc[UR8][R10.64+0x18] ;  /* 0x000018080a1c7981 */ /* 0x000e2e000c1e1b00 */
[----:B--2---:R-:W-:-:S07]  /*0960*/  DFMA R18, R22, UR14, R18 ;  /* 0x0000000e16127c2b */ /* 0x004fce0008000012 */
[----:B------:R1:W-:Y:S04]  /*0970*/  STG.E.64 desc[UR8][R10.64+0x10], R18 ;  /* 0x000010120a007986 */ /* 0x0003e8000c101b08 */
[----:B------:R-:W0:Y:S04]  /*0980*/  LDG.E.64 R30, desc[UR8][R6.64+0x18] ;  /* 0x00001808061e7981 */ /* 0x000e28000c1e1b00 */
[----:B------:R-:W2:Y:S04]  /*0990*/  LDG.E.64 R22, desc[UR8][R12.64+0x20] ;  /* 0x000020080c167981 */ /* 0x000ea8000c1e1b00 */
[----:B------:R-:W1:Y:S04]  /*09a0*/  LDG.E.64 R20, desc[UR8][R14.64+0x20] ;  /* 0x000020080e147981 */ /* 0x000e68000c1e1b00 */
        /* <DEDUP_REMOVED lines=9> */
[----:B------:R-:W-:-:S08]  /*0a40*/  DADD R24, R24, -R22 ;  /* 0x0000000018187229 */ /* 0x000fd00000000816 */
[----:B------:R-:W-:-:S08]  /*0a50*/  DFMA R18, R24, -UR12, R18 ;  /* 0x8000000c18127c2b */ /* 0x000fd00008000012 */
[----:B------:R-:W-:-:S07]  /*0a60*/  DFMA R30, R18, UR14, R30 ;  /* 0x0000000e121e7c2b */ /* 0x000fce000800001e */
[----:B------:R-:W-:Y:S04]  /*0a70*/  STG.E.64 desc[UR8][R6.64+0x18], R30 ;  /* 0x0000181e06007986 */ /* 0x000fe8000c101b08 */
        /* <DEDUP_REMOVED lines=8> */
[----:B--2---:R-:W-:Y:S01]  /*0b00*/  DFMA R22, R16, UR14, R18 ;  /* 0x0000000e10167c2b */ /* 0x004fe20008000012 */
[----:B------:R-:W2:Y:S06]  /*0b10*/  LDG.E.64 R18, desc[UR8][R10.64+0x20] ;  /* 0x000020080a127981 */ /* 0x000eac000c1e1b00 */
[----:B------:R0:W-:Y:S04]  /*0b20*/  STG.E.64 desc[UR8][R10.64+0x18], R22 ;  /* 0x000018160a007986 */ /* 0x0001e8000c101b08 */
[----:B------:R-:W2:Y:S04]  /*0b30*/  LDG.E.64 R16, desc[UR8][R6.64+0x20] ;  /* 0x0000200806107981 */ /* 0x000ea8000c1e1b00 */
[----:B------:R-:W3:Y:S04]  /*0b40*/  LDG.E.64 R12, desc[UR8][R12.64+0x28] ;  /* 0x000028080c0c7981 */ /* 0x000ee8000c1e1b00 */
[----:B------:R-:W4:Y:S04]  /*0b50*/  LDG.E.64 R14, desc[UR8][R14.64+0x28] ;  /* 0x000028080e0e7981 */ /* 0x000f28000c1e1b00 */
[----:B------:R-:W4:Y:S01]  /*0b60*/  LDG.E.64 R8, desc[UR8][R8.64+0x28] ;  /* 0x0000280808087981 */ /* 0x000f22000c1e1b00 */
[----:B--2---:R-:W-:-:S08]  /*0b70*/  DADD R26, R16, R18 ;  /* 0x00000000101a7229 */ /* 0x004fd00000000012 */
[----:B------:R-:W-:-:S08]  /*0b80*/  DADD R26, R26, -UR10 ;  /* 0x8000000a1a1a7e29 */ /* 0x000fd00008000000 */
[----:B------:R-:W-:-:S08]  /*0b90*/  DMUL R24, R26, 0.5 ;  /* 0x3fe000001a187828 */ /* 0x000fd00000000000 */
[----:B---3--:R-:W-:Y:S02]  /*0ba0*/  DFMA R24, R12, UR10, R24 ;  /* 0x0000000a0c187c2b */ /* 0x008fe40008000018 */
[C---:B----4-:R-:W-:Y:S02]  /*0bb0*/  DADD R20, R14.reuse, -R8 ;  /* 0x000000000e147229 */ /* 0x050fe40000000808 */
[----:B0-----:R-:W-:-:S04]  /*0bc0*/  DADD R22, -R14, 1 ;  /* 0x3ff000000e167429 */ /* 0x001fc80000000100 */
[----:B------:R-:W-:-:S04]  /*0bd0*/  DADD R24, -R16, R24 ;  /* 0x0000000010187229 */ /* 0x000fc80000000118 */
[----:B------:R-:W-:-:S04]  /*0be0*/  DADD R22, R22, -R12 ;  /* 0x0000000016167229 */ /* 0x000fc8000000080c */
[----:B------:R-:W-:-:S08]  /*0bf0*/  DFMA R20, R20, UR20, R24 ;  /* 0x0000001414147c2b */ /* 0x000fd00008000018 */
        /* <DEDUP_REMOVED lines=20> */
.L_x_4:
        /* <DEDUP_REMOVED lines=12> */
.L_x_120:


//--------------------- .text._Z5phi_wPdS_S_S_d   --------------------------
	.section	.text._Z5phi_wPdS_S_S_d,"ax",@progbits
	.align	128
        .global         _Z5phi_wPdS_S_S_d
        .type           _Z5phi_wPdS_S_S_d,@function
        .size           _Z5phi_wPdS_S_S_d,(.L_x_121 - _Z5phi_wPdS_S_S_d)
        .other          _Z5phi_wPdS_S_S_d,@"STO_CUDA_ENTRY STV_DEFAULT"
_Z5phi_wPdS_S_S_d:
.text._Z5phi_wPdS_S_S_d:
[----:B------:R-:W-:Y:S01]  /*0000*/  LDC R1, c[0x0][0x37c] ;  /* 0x0000df00ff017b82 */ /* 0x000fe20000000800 */
[----:B------:R-:W0:Y:S01]  /*0010*/  S2R R2, SR_TID.X ;  /* 0x0000000000027919 */ /* 0x000e220000002100 */
[----:B------:R-:W1:Y:S01]  /*0020*/  LDCU.128 UR8, c[0x0][0x380] ;  /* 0x00007000ff0877ac */ /* 0x000e620008000c00 */
[----:B------:R-:W2:Y:S01]  /*0030*/  S2R R5, SR_CTAID.X ;  /* 0x0000000000057919 */ /* 0x000ea20000002500 */
[----:B------:R-:W3:Y:S01]  /*0040*/  LDCU.128 UR12, c[0x0][0x390] ;  /* 0x00007200ff0c77ac */ /* 0x000ee20008000c00 */
[----:B------:R-:W4:Y:S01]  /*0050*/  LDCU.64 UR6, c[0x0][0x358] ;  /* 0x00006b00ff0677ac */ /* 0x000f220008000a00 */
[----:B------:R-:W0:Y:S01]  /*0060*/  LDCU.64 UR16, c[0x0][0x3a0] ;  /* 0x00007400ff1077ac */ /* 0x000e220008000a00 */
[----:B------:R-:W-:Y:S01]  /*0070*/  UMOV UR4, URZ ;  /* 0x000000ff00047c82 */ /* 0x000fe20008000000 */
[----:B0-----:R-:W-:-:S04]  /*0080*/  IMAD.WIDE.U32 R2, R2, 0x4b0, RZ ;  /* 0x000004b002027825 */ /* 0x001fc800078e00ff */
[----:B--2---:R-:W-:-:S03]  /*0090*/  IMAD.WIDE.U32 R2, R5, 0x70800, R2 ;  /* 0x0007080005027825 */ /* 0x004fc600078e0002 */
[----:B------:R-:W-:-:S04]  /*00a0*/  LOP3.LUT R6, R2, 0x8, RZ, 0xfc, !PT ;  /* 0x0000000802067812 */ /* 0x000fc800078efcff */
[C---:B-1----:R-:W-:Y:S02]  /*00b0*/  IADD3 R10, P0, PT, R6.reuse, UR8, RZ ;  /* 0x00000008060a7c10 */ /* 0x042fe4000ff1e0ff */
[C---:B------:R-:W-:Y:S02]  /*00c0*/  IADD3 R0, P2, PT, R6.reuse, UR10, RZ ;  /* 0x0000000a06007c10 */ /* 0x040fe4000ff5e0ff */
[C---:B---3--:R-:W-:Y:S02]  /*00d0*/  IADD3 R2, P1, PT, R6.reuse, UR14, RZ ;  /* 0x0000000e06027c10 */ /* 0x048fe4000ff3e0ff */
[----:B------:R-:W-:Y:S02]  /*00e0*/  IADD3 R6, P3, PT, R6, UR12, RZ ;  /* 0x0000000c06067c10 */ /* 0x000fe4000ff7e0ff */
[C---:B------:R-:W-:Y:S02]  /*00f0*/  IADD3.X R9, PT, PT, R3.reuse, UR9, RZ, P0, !PT ;  /* 0x0000000903097c10 */ /* 0x040fe400087fe4ff */
[----:B------:R-:W-:-:S02]  /*0100*/  IADD3.X R11, PT, PT, R3, UR11, RZ, P2, !PT ;  /* 0x0000000b030b7c10 */ /* 0x000fc400097fe4ff */
[C---:B------:R-:W-:Y:S02]  /*0110*/  IADD3.X R17, PT, PT, R3.reuse, UR15, RZ, P1, !PT ;  /* 0x0000000f03117c10 */ /* 0x040fe40008ffe4ff */
[----:B----4-:R-:W-:-:S07]  /*0120*/  IADD3.X R7, PT, PT, R3, UR13, RZ, P3, !PT ;  /* 0x0000000d03077c10 */ /* 0x010fce0009ffe4ff */
.L_x_5:
[----:B------:R-:W-:Y:S02]  /*0130*/  IMAD.MOV.U32 R8, RZ, RZ, R10 ;  /* 0x000000ffff087224 */ /* 0x000fe400078e000a */
[----:B0-----:R-:W-:Y:S02]  /*0140*/  IMAD.MOV.U32 R4, RZ, RZ, R0 ;  /* 0x000000ffff047224 */ /* 0x001fe400078e0000 */
[----:B------:R-:W-:Y:S01]  /*0150*/  IMAD.MOV.U32 R5, RZ, RZ, R11 ;  /* 0x000000ffff057224 */ /* 0x000fe200078e000b */
[----:B------:R-:W2:Y:S04]  /*0160*/  LDG.E.64 R14, desc[UR6][R8.64+-0x8] ;  /* 0xfffff806080e7981 */ /* 0x000ea8000c1e1b00 */
[----:B------:R-:W2:Y:S01]  /*0170*/  LDG.E.64 R12, desc[UR6][R4.64+-0x8] ;  /* 0xfffff806040c7981 */ /* 0x000ea2000c1e1b00 */
[----:B------:R-:W-:-:S03]  /*0180*/  IMAD.MOV.U32 R3, RZ, RZ, R17 ;  /* 0x000000ffff037224 */ /* 0x000fc600078e0011 */
[----:B------:R-:W3:Y:S04]  /*0190*/  LDG.E.64 R10, desc[UR6][R6.64+-0x8] ;  /* 0xfffff806060a7981 */ /* 0x000ee8000c1e1b00 */
[----:B------:R-:W4:Y:S01]  /*01a0*/  LDG.E.64 R22, desc[UR6][R2.64+-0x8] ;  /* 0xfffff80602167981 */ /* 0x000f22000c1e1b00 */
[----:B------:R-:W-:Y:S01]  /*01b0*/  UMOV UR8, 0x9999999a ;  /* 0x9999999a00087882 */ /* 0x000fe20000000000 */
[----:B------:R-:W-:Y:S01]  /*01c0*/  UMOV UR9, 0x3fb99999 ;  /* 0x3fb9999900097882 */ /* 0x000fe20000000000 */
[----:B------:R-:W-:Y:S01]  /*01d0*/  UMOV UR10, 0x9999999a ;  /* 0x9999999a000a7882 */ /* 0x000fe20000000000 */
[----:B------:R-:W-:Y:S01]  /*01e0*/  UMOV UR11, 0x3fa99999 ;  /* 0x3fa99999000b7882 */ /* 0x000fe20000000000 */
[----:B--2---:R-:W-:Y:S02]  /*01f0*/  DADD R16, R14, R12 ;  /* 0x000000000e107229 */ /* 0x004fe4000000000c */
[----:B---3--:R-:W-:-:S06]  /*0200*/  DADD R20, -R10, 1 ;  /* 0x3ff000000a147429 */ /* 0x008fcc0000000100 */
[----:B------:R-:W-:-:S08]  /*0210*/  DADD R16, R16, -UR16 ;  /* 0x8000001010107e29 */ /* 0x000fd00008000000 */
[----:B------:R-:W-:-:S08]  /*0220*/  DMUL R18, R16, 0.5 ;  /* 0x3fe0000010127828 */ /* 0x000fd00000000000 */
[----:B----4-:R-:W-:Y:S02]  /*0230*/  DFMA R24, R22, UR16, R18 ;  /* 0x0000001016187c2b */ /* 0x010fe40008000012 */
[----:B------:R-:W-:-:S06]  /*0240*/  DADD R18, R20, -R22 ;  /* 0x0000000014127229 */ /* 0x000fcc0000000816 */
[----:B------:R-:W-:-:S08]  /*0250*/  DADD R24, -R14, R24 ;  /* 0x000000000e187229 */ /* 0x000fd00000000118 */
[----:B------:R-:W-:-:S08]  /*0260*/  DFMA R24, R18, -UR8, R24 ;  /* 0x8000000812187c2b */ /* 0x000fd00008000018 */
[----:B------:R-:W-:-:S07]  /*0270*/  DFMA R24, R24, UR10, R14 ;  /* 0x0000000a18187c2b */ /* 0x000fce000800000e */
[----:B------:R0:W-:Y:S04]  /*0280*/  STG.E.64 desc[UR6][R8.64+-0x8], R24 ;  /* 0xfffff81808007986 */ /* 0x0001e8000c101b06 */
[----:B------:R-:W2:Y:S01]  /*0290*/  LDG.E.64 R14, desc[UR6][R4.64+-0x8] ;  /* 0xfffff806040e7981 */ /* 0x000ea2000c1e1b00 */
[----:B------:R-:W-:-:S08]  /*02a0*/  DMUL R10, R10, UR16 ;  /* 0x000000100a0a7c28 */ /* 0x000fd00008000000 */
[----:B------:R-:W-:-:S08]  /*02b0*/  DFMA R10, R16, 0.5, R10 ;  /* 0x3fe00000100a782b */ /* 0x000fd0000000000a */
[----:B------:R-:W-:-:S08]  /*02c0*/  DADD R10, -R12, R10 ;  /* 0x000000000c0a7229 */ /* 0x000fd0000000010a */
[----:B------:R-:W-:-:S08]  /*02d0*/  DFMA R10, R18, -UR8, R10 ;  /* 0x80000008120a7c2b */ /* 0x000fd0000800000a */
[----:B--2---:R-:W-:Y:S02]  /*02e0*/  DFMA R20, R10, UR10, R14 ;  /* 0x0000000a0a147c2b */ /* 0x004fe4000800000e */
[----:B------:R-:W2:Y:S05]  /*02f0*/  LDG.E.64 R10, desc[UR6][R4.64] ;  /* 0x00000006040a7981 */ /* 0x000eaa000c1e1b00 */
[----:B------:R1:W-:Y:S04]  /*0300*/  STG.E.64 desc[UR6][R4.64+-0x8], R20 ;  /* 0xfffff81404007986 */ /* 0x0003e8000c101b06 */
[----:B------:R-:W2:Y:S04]  /*0310*/  LDG.E.64 R14, desc[UR6][R8.64] ;  /* 0x00000006080e7981 */ /* 0x000ea8000c1e1b00 */
[----:B------:R-:W3:Y:S04]  /*0320*/  LDG.E.64 R12, desc[UR6][R6.64] ;  /* 0x00000006060c7981 */ /* 0x000ee8000c1e1b00 */
[----:B0-----:R-:W4:Y:S01]  /*0330*/  LDG.E.64 R24, desc[UR6][R2.64] ;  /* 0x0000000602187981 */ /* 0x001f22000c1e1b00 */
[----:B--2---:R-:W-:-:S02]  /*0340*/  DADD R16, R14, R10 ;  /* 0x000000000e107229 */ /* 0x004fc4000000000a */
        /* <DEDUP_REMOVED lines=9> */
[----:B------:R-:W1:Y:S01]  /*03e0*/  LDG.E.64 R14, desc[UR6][R4.64] ;  /* 0x00000006040e7981 */ /* 0x000e62000c1e1b00 */
[----:B------:R-:W-:-:S08]  /*03f0*/  DMUL R12, R12, UR16 ;  /* 0x000000100c0c7c28 */ /* 0x000fd00008000000 */
[----:B------:R-:W-:-:S08]  /*0400*/  DFMA R12, R16, 0.5, R12 ;  /* 0x3fe00000100c782b */ /* 0x000fd0000000000c */
[----:B------:R-:W-:Y:S01]  /*0410*/  DADD R12, -R10, R12 ;  /* 0x000000000a0c7229 */ /* 0x000fe2000000010c */
[----:B------:R-:W2:Y:S07]  /*0420*/  LDG.E.64 R10, desc[UR6][R4.64+0x8] ;  /* 0x00000806040a7981 */ /* 0x000eae000c1e1b00 */
[----:B------:R-:W-:-:S08]  /*0430*/  DFMA R12, R18, -UR8, R12 ;  /* 0x80000008120c7c2b */ /* 0x000fd0000800000c */
[----:B-1----:R-:W-:-:S07]  /*0440*/  DFMA R20, R12, UR10, R14 ;  /* 0x0000000a0c147c2b */ /* 0x002fce000800000e */
[----:B------:R1:W-:Y:S04]  /*0450*/  STG.E.64 desc[UR6][R4.64], R20 ;  /* 0x0000001404007986 */ /* 0x0003e8000c101b06 */
[----:B------:R-:W2:Y:S04]  /*0460*/  LDG.E.64 R14, desc[UR6][R8.64+0x8] ;  /* 0x00000806080e7981 */ /* 0x000ea8000c1e1b00 */
[----:B------:R-:W3:Y:S04]  /*0470*/  LDG.E.64 R12, desc[UR6][R6.64+0x8] ;  /* 0x00000806060c7981 */ /* 0x000ee8000c1e1b00 */
[----:B------:R-:W0:Y:S01]  /*0480*/  LDG.E.64 R24, desc[UR6][R2.64+0x8] ;  /* 0x0000080602187981 */ /* 0x000e22000c1e1b00 */
[----:B--2---:R-:W-:-:S08]  /*0490*/  DADD R16, R14, R10 ;  /* 0x000000000e107229 */ /* 0x004fd0000000000a */
[----:B------:R-:W-:-:S08]  /*04a0*/  DADD R16, R16, -UR16 ;  /* 0x8000001010107e29 */ /* 0x000fd00008000000 */
[----:B------:R-:W-:Y:S02]  /*04b0*/  DMUL R18, R16, 0.5 ;  /* 0x3fe0000010127828 */ /* 0x000fe40000000000 */
[----:B---3--:R-:W-:-:S06]  /*04c0*/  DADD R22, -R12, 1 ;  /* 0x3ff000000c167429 */ /* 0x008fcc0000000100 */
[----:B0-----:R-:W-:Y:S02]  /*04d0*/  DFMA R26, R24, UR16, R18 ;  /* 0x00000010181a7c2b */ /* 0x001fe40008000012 */
        /* <DEDUP_REMOVED lines=109> */
[----:B------:R-:W-:Y:S04]  /*0bb0*/  STG.E.64 desc[UR6][R8.64+0x30], R26 ;  /* 0x0000301a08007986 */ /* 0x000fe8000c101b06 */
[----:B------:R-:W2:Y:S01]  /*0bc0*/  LDG.E.64 R14, desc[UR6][R4.64+0x30] ;  /* 0x00003006040e7981 */ /* 0x000ea2000c1e1b00 */
[----:B------:R-:W-:-:S08]  /*0bd0*/  DMUL R12, R12, UR16 ;  /* 0x000000100c0c7c28 */ /* 0x000fd00008000000 */
[----:B------:R-:W-:-:S08]  /*0be0*/  DFMA R12, R16, 0.5, R12 ;  /* 0x3fe00000100c782b */ /* 0x000fd0000000000c */
[----:B------:R-:W-:-:S08]  /*0bf0*/  DADD R12, -R10, R12 ;  /* 0x000000000a0c7229 */ /* 0x000fd0000000010c */
[----:B------:R-:W-:-:S08]  /*0c00*/  DFMA R12, R18, -UR8, R12 ;  /* 0x80000008120c7c2b */ /* 0x000fd0000800000c */
[----:B--2---:R-:W-:Y:S02]  /*0c10*/  DFMA R28, R12, UR10, R14 ;  /* 0x0000000a0c1c7c2b */ /* 0x004fe4000800000e */
[----:B------:R-:W2:Y:S05]  /*0c20*/  LDG.E.64 R12, desc[UR6][R4.64+0x38] ;  /* 0x00003806040c7981 */ /* 0x000eaa000c1e1b00 */
[----:B------:R-:W-:Y:S04]  /*0c30*/  STG.E.64 desc[UR6][R4.64+0x30], R28 ;  /* 0x0000301c04007986 */ /* 0x000fe8000c101b06 */
[----:B------:R-:W2:Y:S04]  /*0c40*/  LDG.E.64 R14, desc[UR6][R8.64+0x38] ;  /* 0x00003806080e7981 */ /* 0x000ea8000c1e1b00 */
[----:B------:R-:W1:Y:S04]  /*0c50*/  LDG.E.64 R10, desc[UR6][R6.64+0x38] ;  /* 0x00003806060a7981 */ /* 0x000e68000c1e1b00 */
[----:B------:R-:W3:Y:S01]  /*0c60*/  LDG.E.64 R22, desc[UR6][R2.64+0x38] ;  /* 0x0000380602167981 */ /* 0x000ee2000c1e1b00 */
[----:B--2---:R-:W-:-:S08]  /*0c70*/  DADD R16, R14, R12 ;  /* 0x000000000e107229 */ /* 0x004fd0000000000c */
[----:B------:R-:W-:-:S08]  /*0c80*/  DADD R16, R16, -UR16 ;  /* 0x8000001010107e29 */ /* 0x000fd00008000000 */
[----:B------:R-:W-:Y:S02]  /*0c90*/  DMUL R18, R16, 0.5 ;  /* 0x3fe0000010127828 */ /* 0x000fe40000000000 */
[----:B-1----:R-:W-:-:S06]  /*0ca0*/  DADD R20, -R10, 1 ;  /* 0x3ff000000a147429 */ /* 0x002fcc0000000100 */
[----:B---3--:R-:W-:Y:S02]  /*0cb0*/  DFMA R24, R22, UR16, R18 ;  /* 0x0000001016187c2b */ /* 0x008fe40008000012 */
        /* <DEDUP_REMOVED lines=14> */
[----:B------:R-:W3:Y:S04]  /*0da0*/  LDG.E.64 R12, desc[UR6][R6.64+0x40] ;  /* 0x00004006060c7981 */ /* 0x000ee8000c1e1b00 */
[----:B0-----:R-:W4:Y:S01]  /*0db0*/  LDG.E.64 R24, desc[UR6][R2.64+0x40] ;  /* 0x0000400602187981 */ /* 0x001f22000c1e1b00 */
[----:B--2---:R-:W-:-:S08]  /*0dc0*/  DADD R16, R14, R10 ;  /* 0x000000000e107229 */ /* 0x004fd0000000000a */
[----:B------:R-:W-:-:S08]  /*0dd0*/  DADD R16, R16, -UR16 ;  /* 0x8000001010107e29 */ /* 0x000fd00008000000 */
[----:B------:R-:W-:Y:S02]  /*0de0*/  DMUL R18, R16, 0.5 ;  /* 0x3fe0000010127828 */ /* 0x000fe40000000000 */
[----:B---3--:R-:W-:-:S06]  /*0df0*/  DADD R22, -R12, 1 ;  /* 0x3ff000000c167429 */ /* 0x008fcc0000000100 */
        /* <DEDUP_REMOVED lines=10> */
[----:B------:R-:W-:Y:S01]  /*0ea0*/  DFMA R12, R18, -UR8, R12 ;  /* 0x80000008120c7c2b */ /* 0x000fe2000800000c */
[----:B------:R-:W-:-:S04]  /*0eb0*/  UIADD3 UR4, UPT, UPT, UR4, 0xa, URZ ;  /* 0x0000000a04047890 */ /* 0x000fc8000fffe0ff */
[----:B------:R-:W-:Y:S01]  /*0ec0*/  UISETP.NE.AND UP0, UPT, UR4, 0x96, UPT ;  /* 0x000000960400788c */ /* 0x000fe2000bf05270 */
[----:B------:R-:W-:Y:S02]  /*0ed0*/  IADD3 R10, P0, PT, R8, 0x50, RZ ;  /* 0x00000050080a7810 */ /* 0x000fe40007f1e0ff */
[----:B------:R-:W-:Y:S02]  /*0ee0*/  IADD3 R2, P1, PT, R2, 0x50, RZ ;  /* 0x0000005002027810 */ /* 0x000fe40007f3e0ff */
[----:B------:R-:W-:Y:S02]  /*0ef0*/  IADD3 R0, P2, PT, R4, 0x50, RZ ;  /* 0x0000005004007810 */ /* 0x000fe40007f5e0ff */
[----:B------:R-:W-:Y:S01]  /*0f00*/  IADD3 R6, P3, PT, R6, 0x50, RZ ;  /* 0x0000005006067810 */ /* 0x000fe20007f7e0ff */
[----:B0-----:R-:W-:Y:S02]  /*0f10*/  IMAD.X R9, RZ, RZ, R9, P0 ;  /* 0x000000ffff097224 */ /* 0x001fe400000e0609 */
[----:B------:R-:W-:-:S02]  /*0f20*/  IMAD.X R17, RZ, RZ, R3, P1 ;  /* 0x000000ffff117224 */ /* 0x000fc400008e0603 */
[----:B------:R-:W-:Y:S02]  /*0f30*/  IMAD.X R11, RZ, RZ, R5, P2 ;  /* 0x000000ffff0b7224 */ /* 0x000fe400010e0605 */
[----:B------:R-:W-:Y:S01]  /*0f40*/  IMAD.X R7, RZ, RZ, R7, P3 ;  /* 0x000000ffff077224 */ /* 0x000fe200018e0607 */
[----:B--2---:R-:W-:-:S07]  /*0f50*/  DFMA R12, R12, UR10, R14 ;  /* 0x0000000a0c0c7c2b */ /* 0x004fce000800000e */
[----:B------:R0:W-:Y:S01]  /*0f60*/  STG.E.64 desc[UR6][R4.64+0x40], R12 ;  /* 0x0000400c04007986 */ /* 0x0001e2000c101b06 */
[----:B------:R-:W-:Y:S05]  /*0f70*/  BRA.U UP0, `(.L_x_5) ;  /* 0xfffffff1006c7547 */ /* 0x000fea000b83ffff */
[----:B------:R-:W-:Y:S06]  /*0f80*/  BAR.SYNC.DEFER_BLOCKING 0x0 ;  /* 0x0000000000007b1d */ /* 0x000fec0000010000 */
[----:B------:R-:W-:Y:S05]  /*0f90*/  EXIT ;  /* 0x000000000000794d */ /* 0x000fea0003800000 */
.L_x_6:
        /* <DEDUP_REMOVED lines=14> */
.L_x_121:


//--------------------- .text._Z12wa_translatePdS_ --------------------------
	.section	.text._Z12wa_translatePdS_,"ax",@progbits
	.align	128
        .global         _Z12wa_translatePdS_
        .type           _Z12wa_translatePdS_,@function
        .size           _Z12wa_translatePdS_,(.L_x_122 - _Z12wa_translatePdS_)
        .other          _Z12wa_translatePdS_,@"STO_CUDA_ENTRY STV_DEFAULT"
_Z12wa_translatePdS_:
.text._Z12wa_translatePdS_:
[----:B------:R-:W-:Y:S01]  /*0000*/  LDC R1, c[0x0][0x37c] ;  /* 0x0000df00ff017b82 */ /* 0x000fe20000000800 */
[----:B------:R-:W0:Y:S07]  /*0010*/  S2R R2, SR_TID.X ;  /* 0x0000000000027919 */ /* 0x000e2e0000002100 */
[----:B------:R-:W1:Y:S01]  /*0020*/  LDC.64 R4, c[0x0][0x388] ;  /* 0x0000e200ff047b82 */ /* 0x000e620000000a00 */
[----:B------:R-:W2:Y:S01]  /*0030*/  LDCU.64 UR6, c[0x0][0x380] ;  /* 0x00007000ff0677ac */ /* 0x000ea20008000a00 */
[----:B------:R-:W1:Y:S01]  /*0040*/  S2R R7, SR_CTAID.X ;  /* 0x0000000000077919 */ /* 0x000e620000002500 */
[----:B------:R-:W3:Y:S01]  /*0050*/  LDCU.64 UR4, c[0x0][0x358] ;  /* 0x00006b00ff0477ac */ /* 0x000ee20008000a00 */
[----:B0-----:R-:W-:-:S04]  /*0060*/  IMAD.WIDE.U32 R2, R2, 0x4b0, RZ ;  /* 0x000004b002027825 */ /* 0x001fc800078e00ff */
[----:B-1----:R-:W-:-:S04]  /*0070*/  IMAD.WIDE.U32 R4, R7, 0x8, R4 ;  /* 0x0000000807047825 */ /* 0x002fc800078e0004 */
[----:B------:R-:W-:Y:S02]  /*0080*/  IMAD.WIDE.U32 R2, R7, 0x70800, R2 ;  /* 0x0007080007027825 */ /* 0x000fe400078e0002 */
[----:B---3--:R-:W3:Y:S01]  /*0090*/  LDG.E.64 R6, desc[UR4][R4.64] ;  /* 0x0000000404067981 */ /* 0x008ee2000c1e1b00 */
[----:B--2---:R-:W-:-:S04]  /*00a0*/  IADD3 R2, P0, PT, R2, UR6, RZ ;  /* 0x0000000602027c10 */ /* 0x004fc8000ff1e0ff */
[----:B------:R-:W-:-:S05]  /*00b0*/  IADD3.X R3, PT, PT, R3, UR7, RZ, P0, !PT ;  /* 0x0000000703037c10 */ /* 0x000fca00087fe4ff */
[----:B------:R-:W3:Y:S04]  /*00c0*/  LDG.E.64 R8, desc[UR4][R2.64] ;  /* 0x0000000402087981 */ /* 0x000ee8000c1e1b00 */
[----:B------:R-:W2:Y:S04]  /*00d0*/  LDG.E.64 R10, desc[UR4][R2.64+0x8] ;  /* 0x00000804020a7981 */ /* 0x000ea8000c1e1b00 */
[----:B------:R-:W4:Y:S04]  /*00e0*/  LDG.E.64 R12, desc[UR4][R2.64+0x10] ;  /* 0x00001004020c7981 */ /* 0x000f28000c1e1b00 */
[----:B------:R-:W5:Y:S01]  /*00f0*/  LDG.E.64 R14, desc[UR4][R2.64+0x18] ;  /* 0x00001804020e7981 */ /* 0x000f62000c1e1b00 */
[----:B---3--:R-:W-:-:S07]  /*0100*/  DADD R6, -R6, R8 ;  /* 0x0000000006067229 */ /* 0x008fce0000000108 */
[----:B------:R0:W-:Y:S04]  /*0110*/  STG.E.64 desc[UR4][R2.64], R6 ;  /* 0x0000000602007986 */ /* 0x0001e8000c101b04 */
[----:B------:R-:W2:Y:S02]  /*0120*/  LDG.E.64 R8, desc[UR4][R4.64] ;  /* 0x0000000404087981 */ /* 0x000ea4000c1e1b00 */
[----:B--2---:R-:W-:-:S07]  /*0130*/  DADD R8, -R8, R10 ;  /* 0x0000000008087229 */ /* 0x004fce000000010a */
[----:B------:R1:W-:Y:S04]  /*0140*/  STG.E.64 desc[UR4][R2.64+0x8], R8 ;  /* 0x0000080802007986 */ /* 0x0003e8000c101b04 */
[----:B------:R-:W4:Y:S02]  /*0150*/  LDG.E.64 R10, desc[UR4][R4.64] ;  /* 0x00000004040a7981 */ /* 0x000f24000c1e1b00 */
[----:B----4-:R-:W-:-:S07]  /*0160*/  DADD R10, -R10, R12 ;  /* 0x000000000a0a7229 */ /* 0x010fce000000010c */
[----:B------:R2:W-:Y:S04]  /*0170*/  STG.E.64 desc[UR4][R2.64+0x10], R10 ;  /* 0x0000100a02007986 */ /* 0x0005e8000c101b04 */
[----:B------:R-:W5:Y:S02]  /*0180*/  LDG.E.64 R12, desc[UR4][R4.64] ;  /* 0x00000004040c7981 */ /* 0x000f64000c1e1b00 */
[----:B-----5:R-:W-:Y:S02]  /*0190*/  DADD R12, -R12, R14 ;  /* 0x000000000c0c7229 */ /* 0x020fe4000000010e */
[----:B------:R-:W3:Y:S05]  /*01a0*/  LDG.E.64 R14, desc[UR4][R2.64+0x20] ;  /* 0x00002004020e7981 */ /* 0x000eea000c1e1b00 */
[----:B------:R4:W-:Y:S04]  /*01b0*/  STG.E.64 desc[UR4][R2.64+0x18], R12 ;  /* 0x0000180c02007986 */ /* 0x0009e8000c101b04 */
[----:B0-----:R-:W3:Y:S02]  /*01c0*/  LDG.E.64 R6, desc[UR4][R4.64] ;  /* 0x0000000404067981 */ /* 0x001ee4000c1e1b00 */
[----:B---3--:R-:W-:-:S02]  /*01d0*/  DADD R6, -R6, R14 ;  /* 0x0000000006067229 */ /* 0x008fc4000000010e */
[----:B------:R-:W3:Y:S05]  /*01e0*/  LDG.E.64 R14, desc[UR4][R2.64+0x28] ;  /* 0x00002804020e7981 */ /* 0x000eea000c1e1b00 */
[----:B------:R0:W-:Y:S04]  /*01f0*/  STG.E.64 desc[UR4][R2.64+0x20], R6 ;  /* 0x0000200602007986 */ /* 0x0001e8000c101b04 */
[----:B-1----:R-:W3:Y:S02]  /*0200*/  LDG.E.64 R8, desc[UR4][R4.64] ;  /* 0x0000000404087981 */ /* 0x002ee4000c1e1b00 */
[----:B---3--:R-:W-:-:S02]  /*0210*/  DADD R8, -R8, R14 ;  /* 0x0000000008087229 */ /* 0x008fc4000000010e */
[----:B------:R-:W3:Y:S05]  /*0220*/  LDG.E.64 R14, desc[UR4][R2.64+0x30] ;  /* 0x00003004020e7981 */ /* 0x000eea000c1e1b00 */
[----:B------:R1:W-:Y:S04]  /*0230*/  STG.E.64 desc[UR4][R2.64+0x28], R8 ;  /* 0x0000280802007986 */ /* 0x0003e8000c101b04 */
[----:B--2---:R-:W3:Y:S02]  /*0240*/  LDG.E.64 R10, desc[UR4][R4.64] ;  /* 0x00000004040a7981 */ /* 0x004ee4000c1e1b00 */
[----:B---3--:R-:W-:-:S02]  /*0250*/  DADD R10, -R10, R14 ;  /* 0x000000000a0a7229 */ /* 0x008fc4000000010e */
[----:B------:R-:W2:Y:S05]  /*0260*/  LDG.E.64 R14, desc[UR4][R2.64+0x38] ;  /* 0x00003804020e7981 */ /* 0x000eaa000c1e1b00 */
[----:B------:R3:W-:Y:S04]  /*0270*/  STG.E.64 desc[UR4][R2.64+0x30], R10 ;  /* 0x0000300a02007986 */ /* 0x0007e8000c101b04 */
[----:B----4-:R-:W2:Y:S02]  /*0280*/  LDG.E.64 R12, desc[UR4][R4.64] ;  /* 0x00000004040c7981 */ /* 0x010ea4000c1e1b00 */
[----:B--2---:R-:W-:-:S02]  /*0290*/  DADD R12, -R12, R14 ;  /* 0x000000000c0c7229 */ /* 0x004fc4000000010e */
[----:B------:R-:W2:Y:S05]  /*02a0*/  LDG.E.64 R14, desc[UR4][R2.64+0x40] ;  /* 0x00004004020e7981 */ /* 0x000eaa000c1e1b00 */
[----:B------:R4:W-:Y:S04]  /*02b0*/  STG.E.64 desc[UR4][R2.64+0x38], R12 ;  /* 0x0000380c02007986 */ /* 0x0009e8000c101b04 */
[----:B0-----:R-:W2:Y:S02]  /*02c0*/  LDG.E.64 R6, desc[UR4][R4.64] ;  /* 0x0000000404067981 */ /* 0x001ea4000c1e1b00 */
[----:B--2---:R-:W-:-:S02]  /*02d0*/  DADD R6, -R6, R14 ;  /* 0x0000000006067229 */ /* 0x004fc4000000010e */
[----:B------:R-:W2:Y:S05]  /*02e0*/  LDG.E.64 R14, desc[UR4][R2.64+0x48] ;  /* 0x00004804020e7981 */ /* 0x000eaa000c1e1b00 */
[----:B------:R0:W-:Y:S04]  /*02f0*/  STG.E.64 desc[UR4][R2.64+0x40], R6 ;  /* 0x0000400602007986 */ /* 0x0001e8000c101b04 */
[----:B-1----:R-:W2:Y:S02]  /*0300*/  LDG.E.64 R8, desc[UR4][R4.64] ;  /* 0x0000000404087981 */ /* 0x002ea4000c1e1b00 */
[----:B--2---:R-:W-:-:S02]  /*0310*/  DADD R8, -R8, R14 ;  /* 0x0000000008087229 */ /* 0x004fc4000000010e */
[----:B------:R-:W2:Y:S05]  /*0320*/  LDG.E.64 R14, desc[UR4][R2.64+0x50] ;  /* 0x00005004020e7981 */ /* 0x000eaa000c1e1b00 */
[----:B------:R1:W-:Y:S04]  /*0330*/  STG.E.64 desc[UR4][R2.64+0x48], R8 ;  /* 0x0000480802007986 */ /* 0x0003e8000c101b04 */
[----:B---3--:R-:W2:Y:S02]  /*0340*/  LDG.E.64 R10, desc[UR4][R4.64] ;  /* 0x00000004040a7981 */ /* 0x008ea4000c1e1b00 */
[----:B--2---:R-:W-:-:S02]  /*0350*/  DADD R10, -R10, R14 ;  /* 0x000000000a0a7229 */ /* 0x004fc4000000010e */
        /* <DEDUP_REMOVED lines=521> */
[----:B------:R-:W-:Y:S04]  /*23f0*/  STG.E.64 desc[UR4][R2.64+0x460], R6 ;  /* 0x0004600602007986 */ /* 0x000fe8000c101b04 */
[----:B-1----:R-:W2:Y:S02]  /*2400*/  LDG.E.64 R8, desc[UR4][R4.64] ;  /* 0x0000000404087981 */ /* 0x002ea4000c1e1b00 */
[----:B--2---:R-:W-:-:S02]  /*2410*/  DADD R8, -R8, R14 ;  /* 0x0000000008087229 */ /* 0x004fc4000000010e */
[----:B------:R-:W2:Y:S05]  /*2420*/  LDG.E.64 R14, desc[UR4][R2.64+0x470] ;  /* 0x00047004020e7981 */ /* 0x000eaa000c1e1b00 */
[----:B------:R-:W-:Y:S04]  /*2430*/  STG.E.64 desc[UR4][R2.64+0x468], R8 ;  /* 0x0004680802007986 */ /* 0x000fe8000c101b04 */
[----:B---3--:R-:W2:Y:S02]  /*2440*/  LDG.E.64 R10, desc[UR4][R4.64] ;  /* 0x00000004040a7981 */ /* 0x008ea4000c1e1b00 */
[----:B--2---:R-:W-:-:S02]  /*2450*/  DADD R10, -R10, R14 ;  /* 0x000000000a0a7229 */ /* 0x004fc4000000010e */
[----:B------:R-:W2:Y:S05]  /*2460*/  LDG.E.64 R14, desc[UR4][R2.64+0x478] ;  /* 0x00047804020e7981 */ /* 0x000eaa000c1e1b00 */
[----:B------:R0:W-:Y:S04]  /*2470*/  STG.E.64 desc[UR4][R2.64+0x470], R10 ;  /* 0x0004700a02007986 */ /* 0x0001e8000c101b04 */
[----:B----4-:R-:W2:Y:S04]  /*2480*/  LDG.E.64 R12, desc[UR4][R4.64] ;  /* 0x00000004040c7981 */ /* 0x010ea8000c1e1b00 */
[----:B0-----:R-:W3:Y:S01]  /*2490*/  LDG.E.64 R10, desc[UR4][R2.64+0x490] ;  /* 0x00049004020a7981 */ /* 0x001ee2000c1e1b00 */
[----:B--2---:R-:W-:-:S03]  /*24a0*/  DADD R12, -R12, R14 ;  /* 0x000000000c0c7229 */ /* 0x004fc6000000010e */
[----:B------:R-:W2:Y:S04]  /*24b0*/  LDG.E.64 R14, desc[UR4][R2.64+0x480] ;  /* 0x00048004020e7981 */ /* 0x000ea8000c1e1b00 */
[----:B------:R0:W-:Y:S04]  /*24c0*/  STG.E.64 desc[UR4][R2.64+0x478], R12 ;  /* 0x0004780c02007986 */ /* 0x0001e8000c101b04 */
[----:B------:R-:W2:Y:S02]  /*24d0*/  LDG.E.64 R6, desc[UR4][R4.64] ;  /* 0x0000000404067981 */ /* 0x000ea4000c1e1b00 */
[----:B--2---:R-:W-:-:S02]  /*24e0*/  DADD R6, -R6, R14 ;  /* 0x0000000006067229 */ /* 0x004fc4000000010e */
[----:B------:R-:W2:Y:S05]  /*24f0*/  LDG.E.64 R14, desc[UR4][R2.64+0x488] ;  /* 0x00048804020e7981 */ /* 0x000eaa000c1e1b00 */
[----:B------:R1:W-:Y:S04]  /*2500*/  STG.E.64 desc[UR4][R2.64+0x480], R6 ;  /* 0x0004800602007986 */ /* 0x0003e8000c101b04 */
[----:B------:R-:W2:Y:S02]  /*2510*/  LDG.E.64 R8, desc[UR4][R4.64] ;  /* 0x0000000404087981 */ /* 0x000ea4000c1e1b00 */
[----:B--2---:R-:W-:-:S07]  /*2520*/  DADD R14, -R8, R14 ;  /* 0x00000000080e7229 */ /* 0x004fce000000010e */
[----:B------:R-:W-:Y:S04]  /*2530*/  STG.E.64 desc[UR4][R2.64+0x488], R14 ;  /* 0x0004880e02007986 */ /* 0x000fe8000c101b04 */
[----:B------:R-:W3:Y:S02]  /*2540*/  LDG.E.64 R8, desc[UR4][R4.64] ;  /* 0x0000000404087981 */ /* 0x000ee4000c1e1b00 */
[----:B---3--:R-:W-:Y:S02]  /*2550*/  DADD R16, -R8, R10 ;  /* 0x0000000008107229 */ /* 0x008fe4000000010a */
[----:B------:R-:W0:Y:S05]  /*2560*/  LDG.E.64 R10, desc[UR4][R2.64+0x498] ;  /* 0x00049804020a7981 */ /* 0x000e2a000c1e1b00 */
[----:B------:R-:W-:Y:S04]  /*2570*/  STG.E.64 desc[UR4][R2.64+0x490], R16 ;  /* 0x0004901002007986 */ /* 0x000fe8000c101b04 */
[----:B------:R-:W0:Y:S02]  /*2580*/  LDG.E.64 R8, desc[UR4][R4.64] ;  /* 0x0000000404087981 */ /* 0x000e24000c1e1b00 */
[----:B0-----:R-:W-:-:S02]  /*2590*/  DADD R12, -R8, R10 ;  /* 0x00000000080c7229 */ /* 0x001fc4000000010a */
[----:B------:R-:W2:Y:S04]  /*25a0*/  LDG.E.64 R8, desc[UR4][R2.64+0x4a0] ;  /* 0x0004a00402087981 */ /* 0x000ea8000c1e1b00 */
[----:B------:R-:W3:Y:S04]  /*25b0*/  LDG.E.64 R10, desc[UR4][R2.64+0x4a8] ;  /* 0x0004a804020a7981 */ /* 0x000ee8000c1e1b00 */
[----:B------:R-:W-:Y:S04]  /*25c0*/  STG.E.64 desc[UR4][R2.64+0x498], R12 ;  /* 0x0004980c02007986 */ /* 0x000fe8000c101b04 */
[----:B-1----:R-:W2:Y:S02]  /*25d0*/  LDG.E.64 R6, desc[UR4][R4.64] ;  /* 0x0000000404067981 */ /* 0x002ea4000c1e1b00 */
[----:B--2---:R-:W-:-:S07]  /*25e0*/  DADD R6, -R6, R8 ;  /* 0x0000000006067229 */ /* 0x004fce0000000108 */
[----:B------:R-:W-:Y:S04]  /*25f0*/  STG.E.64 desc[UR4][R2.64+0x4a0], R6 ;  /* 0x0004a00602007986 */ /* 0x000fe8000c101b04 */
[----:B------:R-:W3:Y:S02]  /*2600*/  LDG.E.64 R8, desc[UR4][R4.64] ;  /* 0x0000000404087981 */ /* 0x000ee4000c1e1b00 */
[----:B---3--:R-:W-:-:S07]  /*2610*/  DADD R8, -R8, R10 ;  /* 0x0000000008087229 */ /* 0x008fce000000010a */
[----:B------:R-:W-:Y:S01]  /*2620*/  STG.E.64 desc[UR4][R2.64+0x4a8], R8 ;  /* 0x0004a80802007986 */ /* 0x000fe2000c101b04 */
[----:B------:R-:W-:Y:S06]  /*2630*/  BAR.SYNC.DEFER_BLOCKING 0x0 ;  /* 0x0000000000007b1d */ /* 0x000fec0000010000 */
[----:B------:R-:W-:Y:S05]  /*2640*/  EXIT ;  /* 0x000000000000794d */ /* 0x000fea0003800000 */
.L_x_7:
        /* <DEDUP_REMOVED lines=11> */
.L_x_122:


//--------------------- .text._Z10wa_averagePdS_  --------------------------
	.section	.text._Z10wa_averagePdS_,"ax",@progbits
	.align	128
        .global         _Z10wa_averagePdS_
        .type           _Z10wa_averagePdS_,@function
        .size           _Z10wa_averagePdS_,(.L_x_114 - _Z10wa_averagePdS_)
        .other          _Z10wa_averagePdS_,@"STO_CUDA_ENTRY STV_DEFAULT"
_Z10wa_averagePdS_:
.text._Z10wa_averagePdS_:
[----:B------:R-:W-:Y:S01]  /*0000*/  LDC R1, c[0x0][0x37c] ;  /* 0x0000df00ff017b82 */ /* 0x000fe20000000800 */
[----:B------:R-:W0:Y:S07]  /*0010*/  S2R R6, SR_TID.X ;  /* 0x0000000000067919 */ /* 0x000e2e0000002100 */
[----:B------:R-:W1:Y:S01]  /*0020*/  LDC.64 R2, c[0x4][RZ] ;  /* 0x01000000ff027b82 */ /* 0x000e620000000a00 */
[----:B------:R-:W2:Y:S01]  /*0030*/  LDCU.64 UR4, c[0x0][0x388] ;  /* 0x00007100ff0477ac */ /* 0x000ea20008000a00 */
[----:B------:R-:W3:Y:S01]  /*0040*/  S2R R0, SR_CTAID.X ;  /* 0x0000000000007919 */ /* 0x000ee20000002500 */
[----:B------:R-:W4:Y:S01]  /*0050*/  LDCU.64 UR6, c[0x0][0x358] ;  /* 0x00006b00ff0677ac */ /* 0x000f220008000a00 */
[----:B0-----:R-:W-:-:S04]  /*0060*/  IMAD.WIDE.U32 R4, R6, 0x4b0, RZ ;  /* 0x000004b006047825 */ /* 0x001fc800078e00ff */
[C---:B---3--:R-:W-:Y:S02]  /*0070*/  IMAD R7, R0.reuse, 0x180, RZ ;  /* 0x0000018000077824 */ /* 0x048fe400078e02ff */
[----:B------:R-:W-:-:S04]  /*0080*/  IMAD.WIDE.U32 R8, R0, 0x70800, R4 ;  /* 0x0007080000087825 */ /* 0x000fc800078e0004 */
[----:B------:R-:W-:Y:S01]  /*0090*/  IMAD.IADD R5, R7, 0x1, R6 ;  /* 0x0000000107057824 */ /* 0x000fe200078e0206 */
[----:B--2---:R-:W-:-:S03]  /*00a0*/  IADD3 R8, P0, PT, R8, UR4, RZ ;  /* 0x0000000408087c10 */ /* 0x004fc6000ff1e0ff */
[----:B-1----:R-:W-:Y:S01]  /*00b0*/  IMAD.WIDE.U32 R4, R5, 0x8, R2 ;  /* 0x0000000805047825 */ /* 0x002fe200078e0002 */
[----:B------:R-:W-:-:S04]  /*00c0*/  IADD3.X R9, PT, PT, R9, UR5, RZ, P0, !PT ;  /* 0x0000000509097c10 */ /* 0x000fc800087fe4ff */
[----:B----4-:R-:W-:Y:S04]  /*00d0*/  STG.E.64 desc[UR6][R4.64], RZ ;  /* 0x000000ff04007986 */ /* 0x010fe8000c101b06 */
[----:B------:R-:W2:Y:S02]  /*00e0*/  LDG.E.64 R10, desc[UR6][R8.64] ;  /* 0x00000006080a7981 */ /* 0x000ea4000c1e1b00 */
[----:B--2---:R-:W-:-:S07]  /*00f0*/  DADD R10, RZ, R10 ;  /* 0x00000000ff0a7229 */ /* 0x004fce000000000a */
[----:B------:R0:W-:Y:S04]  /*0100*/  STG.E.64 desc[UR6][R4.64], R10 ;  /* 0x0000000a04007986 */ /* 0x0001e8000c101b06 */
[----:B------:R-:W2:Y:S02]  /*0110*/  LDG.E.64 R12, desc[UR6][R8.64+0x8] ;  /* 0x00000806080c7981 */ /* 0x000ea4000c1e1b00 */
[----:B--2---:R-:W-:-:S07]  /*0120*/  DADD R12, R10, R12 ;  /* 0x000000000a0c7229 */ /* 0x004fce000000000c */
[----:B------:R1:W-:Y:S04]  /*0130*/  STG.E.64 desc[UR6][R4.64], R12 ;  /* 0x0000000c04007986 */ /* 0x0003e8000c101b06 */
[----:B------:R-:W2:Y:S02]  /*0140*/  LDG.E.64 R14, desc[UR6][R8.64+0x10] ;  /* 0x00001006080e7981 */ /* 0x000ea4000c1e1b00 */
[----:B--2---:R-:W-:-:S07]  /*0150*/  DADD R14, R12, R14 ;  /* 0x000000000c0e7229 */ /* 0x004fce000000000e */
[----:B------:R2:W-:Y:S04]  /*0160*/  STG.E.64 desc[UR6][R4.64], R14 ;  /* 0x0000000e04007986 */ /* 0x0005e8000c101b06 */
[----:B------:R-:W3:Y:S02]  /*0170*/  LDG.E.64 R16, desc[UR6][R8.64+0x18] ;  /* 0x0000180608107981 */ /* 0x000ee4000c1e1b00 */
[----:B---3--:R-:W-:-:S07]  /*0180*/  DADD R16, R14, R16 ;  /* 0x000000000e107229 */ /* 0x008fce0000000010 */
[----:B------:R3:W-:Y:S04]  /*0190*/  STG.E.64 desc[UR6][R4.64], R16 ;  /* 0x0000001004007986 */ /* 0x0007e8000c101b06 */
[----:B------:R-:W4:Y:S02]  /*01a0*/  LDG.E.64 R18, desc[UR6][R8.64+0x20] ;  /* 0x0000200608127981 */ /* 0x000f24000c1e1b00 */
[----:B----4-:R-:W-:-:S07]  /*01b0*/  DADD R18, R16, R18 ;  /* 0x0000000010127229 */ /* 0x010fce0000000012 */
[----:B------:R4:W-:Y:S04]  /*01c0*/  STG.E.64 desc[UR6][R4.64], R18 ;  /* 0x0000001204007986 */ /* 0x0009e8000c101b06 */
[----:B0-----:R-:W5:Y:S02]  /*01d0*/  LDG.E.64 R10, desc[UR6][R8.64+0x28] ;  /* 0x00002806080a7981 */ /* 0x001f64000c1e1b00 */
[----:B-----5:R-:W-:-:S07]  /*01e0*/  DADD R10, R18, R10 ;  /* 0x00000000120a7229 */ /* 0x020fce000000000a */
[----:B------:R0:W-:Y:S04]  /*01f0*/  STG.E.64 desc[UR6][R4.64], R10 ;  /* 0x0000000a04007986 */ /* 0x0001e8000c101b06 */
[----:B-1----:R-:W5:Y:S02]  /*0200*/  LDG.E.64 R12, desc[UR6][R8.64+0x30] ;  /* 0x00003006080c7981 */ /* 0x002f64000c1e1b00 */
[----:B-----5:R-:W-:-:S07]  /*0210*/  DADD R12, R10, R12 ;  /* 0x000000000a0c7229 */ /* 0x020fce000000000c */
[----:B------:R1:W-:Y:S04]  /*0220*/  STG.E.64 desc[UR6][R4.64], R12 ;  /* 0x0000000c04007986 */ /* 0x0003e8000c101b06 */
[----:B--2---:R-:W2:Y:S02]  /*0230*/  LDG.E.64 R14, desc[UR6][R8.64+0x38] ;  /* 0x00003806080e7981 */ /* 0x004ea4000c1e1b00 */
[----:B--2---:R-:W-:-:S07]  /*0240*/  DADD R14, R12, R14 ;  /* 0x000000000c0e7229 */ /* 0x004fce000000000e */
[----:B------:R2:W-:Y:S04]  /*0250*/  STG.E.64 desc[UR6][R4.64], R14 ;  /* 0x0000000e04007986 */ /* 0x0005e8000c101b06 */
[----:B---3--:R-:W3:Y:S02]  /*0260*/  LDG.E.64 R16, desc[UR6][R8.64+0x40] ;  /* 0x0000400608107981 */ /* 0x008ee4000c1e1b00 */
[----:B---3--:R-:W-:-:S07]  /*0270*/  DADD R16, R14, R16 ;  /* 0x000000000e107229 */ /* 0x008fce0000000010 */
[----:B------:R3:W-:Y:S04]  /*0280*/  STG.E.64 desc[UR6][R4.64], R16 ;  /* 0x0000001004007986 */ /* 0x0007e8000c101b06 */
[----:B----4-:R-:W4:Y:S02]  /*0290*/  LDG.E.64 R18, desc[UR6][R8.64+0x48] ;  /* 0x0000480608127981 */ /* 0x010f24000c1e1b00 */
        /* <DEDUP_REMOVED lines=397> */
[----:B------:R-:W-:Y:S04]  /*1b70*/  STG.E.64 desc[UR6][R4.64], R12 ;  /* 0x0000000c04007986 */ /* 0x000fe8000c101b06 */
[----:B--2---:R-:W2:Y:S02]  /*1b80*/  LDG.E.64 R14, desc[UR6][R8.64+0x470] ;  /* 0x00047006080e7981 */ /* 0x004ea4000c1e1b00 */
[----:B--2---:R-:W-:-:S07]  /*1b90*/  DADD R14, R12, R14 ;  /* 0x000000000c0e7229 */ /* 0x004fce000000000e */
[----:B------:R1:W-:Y:S04]  /*1ba0*/  STG.E.64 desc[UR6][R4.64], R14 ;  /* 0x0000000e04007986 */ /* 0x0003e8000c101b06 */
[----:B---3--:R-:W2:Y:S02]  /*1bb0*/  LDG.E.64 R16, desc[UR6][R8.64+0x478] ;  /* 0x0004780608107981 */ /* 0x008ea4000c1e1b00 */
[----:B--2---:R-:W-:-:S07]  /*1bc0*/  DADD R16, R14, R16 ;  /* 0x000000000e107229 */ /* 0x004fce0000000010 */
[----:B------:R2:W-:Y:S04]  /*1bd0*/  STG.E.64 desc[UR6][R4.64], R16 ;  /* 0x0000001004007986 */ /* 0x0005e8000c101b06 */
[----:B----4-:R-:W3:Y:S02]  /*1be0*/  LDG.E.64 R18, desc[UR6][R8.64+0x480] ;  /* 0x0004800608127981 */ /* 0x010ee4000c1e1b00 */
[----:B---3--:R-:W-:-:S07]  /*1bf0*/  DADD R18, R16, R18 ;  /* 0x0000000010127229 */ /* 0x008fce0000000012 */
[----:B------:R3:W-:Y:S04]  /*1c00*/  STG.E.64 desc[UR6][R4.64], R18 ;  /* 0x0000001204007986 */ /* 0x0007e8000c101b06 */
[----:B0-----:R-:W4:Y:S02]  /*1c10*/  LDG.E.64 R10, desc[UR6][R8.64+0x488] ;  /* 0x00048806080a7981 */ /* 0x001f24000c1e1b00 */
[----:B----4-:R-:W-:-:S07]  /*1c20*/  DADD R20, R18, R10 ;  /* 0x0000000012147229 */ /* 0x010fce000000000a */
[----:B------:R3:W-:Y:S04]  /*1c30*/  STG.E.64 desc[UR6][R4.64], R20 ;  /* 0x0000001404007986 */ /* 0x0007e8000c101b06 */
[----:B------:R-:W1:Y:S02]  /*1c40*/  LDG.E.64 R10, desc[UR6][R8.64+0x490] ;  /* 0x00049006080a7981 */ /* 0x000e64000c1e1b00 */
[----:B-1----:R-:W-:-:S07]  /*1c50*/  DADD R14, R20, R10 ;  /* 0x00000000140e7229 */ /* 0x002fce000000000a */
[----:B------:R3:W-:Y:S04]  /*1c60*/  STG.E.64 desc[UR6][R4.64], R14 ;  /* 0x0000000e04007986 */ /* 0x0007e8000c101b06 */
[----:B------:R-:W2:Y:S02]  /*1c70*/  LDG.E.64 R10, desc[UR6][R8.64+0x498] ;  /* 0x00049806080a7981 */ /* 0x000ea4000c1e1b00 */
[----:B--2---:R-:W-:-:S07]  /*1c80*/  DADD R16, R14, R10 ;  /* 0x000000000e107229 */ /* 0x004fce000000000a */
[----:B------:R3:W-:Y:S04]  /*1c90*/  STG.E.64 desc[UR6][R4.64], R16 ;  /* 0x0000001004007986 */ /* 0x0007e8000c101b06 */
[----:B------:R-:W2:Y:S02]  /*1ca0*/  LDG.E.64 R10, desc[UR6][R8.64+0x4a0] ;  /* 0x0004a006080a7981 */ /* 0x000ea4000c1e1b00 */
[----:B--2---:R-:W-:-:S07]  /*1cb0*/  DADD R10, R10, R16 ;  /* 0x000000000a0a7229 */ /* 0x004fce0000000010 */
[----:B------:R3:W-:Y:S04]  /*1cc0*/  STG.E.64 desc[UR6][R4.64], R10 ;  /* 0x0000000a04007986 */ /* 0x0007e8000c101b06 */
[----:B------:R-:W2:Y:S01]  /*1cd0*/  LDG.E.64 R12, desc[UR6][R8.64+0x4a8] ;  /* 0x0004a806080c7981 */ /* 0x000ea2000c1e1b00 */
[----:B------:R-:W-:Y:S01]  /*1ce0*/  ISETP.NE.AND P0, PT, R6, RZ, PT ;  /* 0x000000ff0600720c */ /* 0x000fe20003f05270 */
[----:B--2---:R-:W-:-:S07]  /*1cf0*/  DADD R12, R10, R12 ;  /* 0x000000000a0c7229 */ /* 0x004fce000000000c */
[----:B------:R3:W-:Y:S01]  /*1d00*/  STG.E.64 desc[UR6][R4.64], R12 ;  /* 0x0000000c04007986 */ /* 0x0007e2000c101b06 */
[----:B------:R-:W-:Y:S06]  /*1d10*/  BAR.SYNC.DEFER_BLOCKING 0x0 ;  /* 0x0000000000007b1d */ /* 0x000fec0000010000 */
[----:B------:R-:W-:Y:S05]  /*1d20*/  @P0 EXIT ;  /* 0x000000000000094d */ /* 0x000fea0003800000 */
[----:B---3--:R-:W0:Y:S02]  /*1d30*/  LDC.64 R4, c[0x0][0x380] ;  /* 0x0000e000ff047b82 */ /* 0x008e240000000a00 */
[----:B0-----:R-:W-:-:S05]  /*1d40*/  IMAD.WIDE.U32 R4, R0, 0x8, R4 ;  /* 0x0000000800047825 */ /* 0x001fca00078e0004 */
[----:B------:R0:W5:Y:S01]  /*1d50*/  LDG.E.64 R8, desc[UR6][R4.64] ;  /* 0x0000000604087981 */ /* 0x000162000c1e1b00 */
[----:B------:R-:W-:Y:S01]  /*1d60*/  IMAD.WIDE R2, R7, 0x8, R2 ;  /* 0x0000000807027825 */ /* 0x000fe200078e0202 */
[----:B------:R-:W-:Y:S01]  /*1d70*/  UMOV UR5, 0x40 ;  /* 0x0000004000057882 */ /* 0x000fe20000000000 */
[----:B------:R-:W-:-:S05]  /*1d80*/  UMOV UR4, URZ ;  /* 0x000000ff00047c82 */ /* 0x000fca0008000000 */
.L_x_8:
[----:B------:R-:W-:-:S04]  /*1d90*/  IADD3 R6, P0, PT, R2, UR5, RZ ;  /* 0x0000000502067c10 */ /* 0x000fc8000ff1e0ff */
[----:B------:R-:W-:-:S05]  /*1da0*/  IADD3.X R7, PT, PT, R3, UR4, RZ, P0, !PT ;  /* 0x0000000403077c10 */ /* 0x000fca00087fe4ff */
[----:B----4-:R-:W2:Y:S02]  /*1db0*/  LDG.E.64 R10, desc[UR6][R6.64+-0x40] ;  /* 0xffffc006060a7981 */ /* 0x010ea4000c1e1b00 */
[----:B--2--5:R-:W-:-:S07]  /*1dc0*/  DADD R10, R10, R8 ;  /* 0x000000000a0a7229 */ /* 0x024fce0000000008 */
        /* <DEDUP_REMOVED lines=10> */
[----:B------:R-:W2:Y:S02]  /*1e70*/  LDG.E.64 R16, desc[UR6][R6.64+-0x20] ;  /* 0xffffe00606107981 */ /* 0x000ea4000c1e1b00 */
[----:B--2---:R-:W-:-:S07]  /*1e80*/  DADD R16, R14, R16 ;  /* 0x000000000e107229 */ /* 0x004fce0000000010 */
[----:B------:R2:W-:Y:S04]  /*1e90*/  STG.E.64 desc[UR6][R4.64], R16 ;  /* 0x0000001004007986 */ /* 0x0005e8000c101b06 */
[----:B-1----:R-:W3:Y:S02]  /*1ea0*/  LDG.E.64 R10, desc[UR6][R6.64+-0x18] ;  /* 0xffffe806060a7981 */ /* 0x002ee4000c1e1b00 */
[----:B---3--:R-:W-:-:S07]  /*1eb0*/  DADD R10, R16, R10 ;  /* 0x00000000100a7229 */ /* 0x008fce000000000a */
        /* <DEDUP_REMOVED lines=10> */
[----:B------:R-:W3:Y:S02]  /*1f60*/  LDG.E.64 R16, desc[UR6][R6.64+0x8] ;  /* 0x0000080606107981 */ /* 0x000ee4000c1e1b00 */
[----:B---3--:R-:W-:-:S07]  /*1f70*/  DADD R16, R14, R16 ;  /* 0x000000000e107229 */ /* 0x008fce0000000010 */
[----:B------:R3:W-:Y:S04]  /*1f80*/  STG.E.64 desc[UR6][R4.64], R16 ;  /* 0x0000001004007986 */ /* 0x0007e8000c101b06 */
[----:B-1----:R-:W4:Y:S02]  /*1f90*/  LDG.E.64 R10, desc[UR6][R6.64+0x10] ;  /* 0x00001006060a7981 */ /* 0x002f24000c1e1b00 */
[----:B----4-:R-:W-:-:S07]  /*1fa0*/  DADD R10, R16, R10 ;  /* 0x00000000100a7229 */ /* 0x010fce000000000a */
        /* <DEDUP_REMOVED lines=13> */
[----:B-1----:R-:W2:Y:S02]  /*2080*/  LDG.E.64 R10, desc[UR6][R6.64+0x38] ;  /* 0x00003806060a7981 */ /* 0x002ea4000c1e1b00 */
        /* <DEDUP_REMOVED lines=91> */
[----:B------:R-:W-:Y:S04]  /*2640*/  STG.E.64 desc[UR6][R4.64], R18 ;  /* 0x0000001204007986 */ /* 0x000fe8000c101b06 */
[----:B------:R-:W2:Y:S02]  /*2650*/  LDG.E.64 R8, desc[UR6][R6.64+0x130] ;  /* 0x0001300606087981 */ /* 0x000ea4000c1e1b00 */
[----:B--2---:R-:W-:-:S07]  /*2660*/  DADD R20, R18, R8 ;  /* 0x0000000012147229 */ /* 0x004fce0000000008 */
[----:B------:R-:W-:Y:S04]  /*2670*/  STG.E.64 desc[UR6][R4.64], R20 ;  /* 0x0000001404007986 */ /* 0x000fe8000c101b06 */
[----:B------:R-:W2:Y:S02]  /*2680*/  LDG.E.64 R8, desc[UR6][R6.64+0x138] ;  /* 0x0001380606087981 */ /* 0x000ea4000c1e1b00 */
[----:B--2---:R-:W-:-:S07]  /*2690*/  DADD R22, R20, R8 ;  /* 0x0000000014167229 */ /* 0x004fce0000000008 */
[----:B------:R-:W-:Y:S04]  /*26a0*/  STG.E.64 desc[UR6][R4.64], R22 ;  /* 0x0000001604007986 */ /* 0x000fe8000c101b06 */
        /* <DEDUP_REMOVED lines=39> */
[----:B------:R-:W2:Y:S02]  /*2920*/  LDG.E.64 R14, desc[UR6][R6.64+0x1a8] ;  /* 0x0001a806060e7981 */ /* 0x000ea4000c1e1b00 */
[----:B--2---:R-:W-:-:S07]  /*2930*/  DADD R14, R12, R14 ;  /* 0x000000000c0e7229 */ /* 0x004fce000000000e */
[----:B------:R4:W-:Y:S04]  /*2940*/  STG.E.64 desc[UR6][R4.64], R14 ;  /* 0x0000000e04007986 */ /* 0x0009e8000c101b06 */
[----:B---3--:R-:W2:Y:S02]  /*2950*/  LDG.E.64 R16, desc[UR6][R6.64+0x1b0] ;  /* 0x0001b00606107981 */ /* 0x008ea4000c1e1b00 */
[----:B--2---:R-:W-:-:S07]  /*2960*/  DADD R16, R14, R16 ;  /* 0x000000000e107229 */ /* 0x004fce0000000010 */
[----:B------:R4:W-:Y:S04]  /*2970*/  STG.E.64 desc[UR6][R4.64], R16 ;  /* 0x0000001004007986 */ /* 0x0009e8000c101b06 */
[----:B-1----:R-:W2:Y:S01]  /*2980*/  LDG.E.64 R8, desc[UR6][R6.64+0x1b8] ;  /* 0x0001b80606087981 */ /* 0x002ea2000c1e1b00 */
[----:B------:R-:W-:-:S04]  /*2990*/  UIADD3 UR5, UP1, UPT, UR5, 0x200, URZ ;  /* 0x0000020005057890 */ /* 0x000fc8000ff3e0ff */
[----:B------:R-:W-:Y:S02]  /*29a0*/  UISETP.NE.U32.AND UP0, UPT, UR5, 0xc40, UPT ;  /* 0x00000c400500788c */ /* 0x000fe4000bf05070 */
[----:B------:R-:W-:-:S04]  /*29b0*/  UIADD3.X UR4, UPT, UPT, URZ, UR4, URZ, UP1, !UPT ;  /* 0x00000004ff047290 */ /* 0x000fc80008ffe4ff */
[----:B------:R-:W-:Y:S01]  /*29c0*/  UISETP.NE.AND.EX UP0, UPT, UR4, URZ, UPT, UP0 ;  /* 0x000000ff0400728c */ /* 0x000fe2000bf05300 */
[----:B--2---:R-:W-:-:S07]  /*29d0*/  DADD R8, R16, R8 ;  /* 0x0000000010087229 */ /* 0x004fce0000000008 */
[----:B------:R4:W-:Y:S01]  /*29e0*/  STG.E.64 desc[UR6][R4.64], R8 ;  /* 0x0000000804007986 */ /* 0x0009e2000c101b06 */
[----:B------:R-:W-:Y:S05]  /*29f0*/  BRA.U UP0, `(.L_x_8) ;  /* 0xfffffff100e47547 */ /* 0x000fea000b83ffff */
[----:B------:R-:W1:Y:S01]  /*2a00*/  MUFU.RCP64H R3, 57600 ;  /* 0x40ec200000037908 */ /* 0x000e620000001800 */
[----:B----4-:R-:W-:Y:S01]  /*2a10*/  IMAD.MOV.U32 R10, RZ, RZ, 0x0 ;  /* 0x00000000ff0a7424 */ /* 0x010fe200078e00ff */
[----:B------:R-:W-:Y:S01]  /*2a20*/  FSETP.GEU.AND P1, PT, |R9|, 6.5827683646048100446e-37, PT ;  /* 0x036000000900780b */ /* 0x000fe20003f2e200 */
[----:B------:R-:W-:Y:S02]  /*2a30*/  IMAD.MOV.U32 R11, RZ, RZ, 0x40ec2000 ;  /* 0x40ec2000ff0b7424 */ /* 0x000fe400078e00ff */
[----:B------:R-:W-:-:S06]  /*2a40*/  IMAD.MOV.U32 R2, RZ, RZ, 0x1 ;  /* 0x00000001ff027424 */ /* 0x000fcc00078e00ff */
[----:B-1----:R-:W-:-:S08]  /*2a50*/  DFMA R6, R2, -R10, 1 ;  /* 0x3ff000000206742b */ /* 0x002fd0000000080a */
[----:B------:R-:W-:-:S08]  /*2a60*/  DFMA R6, R6, R6, R6 ;  /* 0x000000060606722b */ /* 0x000fd00000000006 */
[----:B------:R-:W-:-:S08]  /*2a70*/  DFMA R6, R2, R6, R2 ;  /* 0x000000060206722b */ /* 0x000fd00000000002 */
[----:B------:R-:W-:-:S08]  /*2a80*/  DFMA R2, R6, -R10, 1 ;  /* 0x3ff000000602742b */ /* 0x000fd0000000080a */
[----:B------:R-:W-:-:S08]  /*2a90*/  DFMA R2, R6, R2, R6 ;  /* 0x000000020602722b */ /* 0x000fd00000000006 */
[----:B------:R-:W-:-:S08]  /*2aa0*/  DMUL R6, R8, R2 ;  /* 0x0000000208067228 */ /* 0x000fd00000000000 */
[----:B------:R-:W-:-:S08]  /*2ab0*/  DFMA R10, R6, -57600, R8 ;  /* 0xc0ec2000060a782b */ /* 0x000fd00000000008 */
[----:B------:R-:W-:-:S10]  /*2ac0*/  DFMA R2, R2, R10, R6 ;  /* 0x0000000a0202722b */ /* 0x000fd40000000006 */
[----:B------:R-:W-:-:S05]  /*2ad0*/  FFMA R0, RZ, 7.37890625, R3 ;  /* 0x40ec2000ff007823 */ /* 0x000fca0000000003 */
[----:B------:R-:W-:-:S13]  /*2ae0*/  FSETP.GT.AND P0, PT, |R0|, 1.469367938527859385e-39, PT ;  /* 0x001000000000780b */ /* 0x000fda0003f04200 */
[----:B------:R-:W-:Y:S05]  /*2af0*/  @P0 BRA P1, `(.L_x_9) ;  /* 0x0000000000100947 */ /* 0x000fea0000800000 */
[----:B------:R-:W-:-:S07]  /*2b00*/  MOV R0, 0x2b20 ;  /* 0x00002b2000007802 */ /* 0x000fce0000000f00 */
[----:B0-----:R-:W-:Y:S05]  /*2b10*/  CALL.REL.NOINC `($__internal_0_$__cuda_sm20_div_rn_f64_full) ;  /* 0x0000000000107944 */ /* 0x001fea0003c00000 */
[----:B------:R-:W-:Y:S02]  /*2b20*/  IMAD.MOV.U32 R2, RZ, RZ, R10 ;  /* 0x000000ffff027224 */ /* 0x000fe400078e000a */
[----:B------:R-:W-:-:S07]  /*2b30*/  IMAD.MOV.U32 R3, RZ, RZ, R11 ;  /* 0x000000ffff037224 */ /* 0x000fce00078e000b */
.L_x_9:
[----:B------:R-:W-:Y:S01]  /*2b40*/  STG.E.64 desc[UR6][R4.64], R2 ;  /* 0x0000000204007986 */ /* 0x000fe2000c101b06 */
[----:B------:R-:W-:Y:S05]  /*2b50*/  EXIT ;  /* 0x000000000000794d */ /* 0x000fea0003800000 */
        .weak           $__internal_0_$__cuda_sm20_div_rn_f64_full
        .type           $__internal_0_$__cuda_sm20_div_rn_f64_full,@function
        .size           $__internal_0_$__cuda_sm20_div_rn_f64_full,(.L_x_114 - $__internal_0_$__cuda_sm20_div_rn_f64_full)
$__internal_0_$__cuda_sm20_div_rn_f64_full:
[----:B------:R-:W-:Y:S01]  /*2b60*/  IMAD.MOV.U32 R3, RZ, RZ, 0x3ffc2000 ;  /* 0x3ffc2000ff037424 */ /* 0x000fe200078e00ff */
[----:B------:R-:W-:Y:S01]  /*2b70*/  FSETP.GEU.AND P1, PT, |R9|, 1.469367938527859385e-39, PT ;  /* 0x001000000900780b */ /* 0x000fe20003f2e200 */
[----:B------:R-:W-:Y:S02]  /*2b80*/  IMAD.MOV.U32 R2, RZ, RZ, 0x0 ;  /* 0x00000000ff027424 */ /* 0x000fe400078e00ff */
[----:B------:R-:W0:Y:S01]  /*2b90*/  MUFU.RCP64H R7, R3 ;  /* 0x0000000300077308 */ /* 0x000e220000001800 */
[----:B------:R-:W-:Y:S02]  /*2ba0*/  IMAD.MOV.U32 R6, RZ, RZ, 0x1 ;  /* 0x00000001ff067424 */ /* 0x000fe400078e00ff */
[----:B------:R-:W-:-:S05]  /*2bb0*/  IMAD.MOV.U32 R19, RZ, RZ, 0x40e00000 ;  /* 0x40e00000ff137424 */ /* 0x000fca00078e00ff */
[----:B------:R-:W-:Y:S01]  /*2bc0*/  IADD3 R21, PT, PT, R19, -0x1, RZ ;  /* 0xffffffff13157810 */ /* 0x000fe20007ffe0ff */
[----:B0-----:R-:W-:-:S08]  /*2bd0*/  DFMA R10, R6, -R2, 1 ;  /* 0x3ff00000060a742b */ /* 0x001fd00000000802 */
[----:B------:R-:W-:Y:S01]  /*2be0*/  DFMA R12, R10, R10, R10 ;  /* 0x0000000a0a0c722b */ /* 0x000fe2000000000a */
[----:B------:R-:W-:Y:S01]  /*2bf0*/  LOP3.LUT R10, R9, 0x7ff00000, RZ, 0xc0, !PT ;  /* 0x7ff00000090a7812 */ /* 0x000fe200078ec0ff */
[----:B------:R-:W-:-:S03]  /*2c00*/  IMAD.MOV.U32 R11, RZ, RZ, 0x1ca00000 ;  /* 0x1ca00000ff0b7424 */ /* 0x000fc600078e00ff */
[----:B------:R-:W-:Y:S01]  /*2c10*/  ISETP.GE.U32.AND P0, PT, R10, 0x40e00000, PT ;  /* 0x40e000000a00780c */ /* 0x000fe20003f06070 */
[----:B------:R-:W-:Y:S02]  /*2c20*/  IMAD.MOV.U32 R18, RZ, RZ, R10 ;  /* 0x000000ffff127224 */ /* 0x000fe400078e000a */
[----:B------:R-:W-:Y:S01]  /*2c30*/  DFMA R14, R6, R12, R6 ;  /* 0x0000000c060e722b */ /* 0x000fe20000000006 */
[----:B------:R-:W-:Y:S01]  /*2c40*/  SEL R11, R11, 0x63400000, !P0 ;  /* 0x634000000b0b7807 */ /* 0x000fe20004000000 */
[----:B------:R-:W-:-:S03]  /*2c50*/  IMAD.MOV.U32 R6, RZ, RZ, R8 ;  /* 0x000000ffff067224 */ /* 0x000fc600078e0008 */
[C-C-:B------:R-:W-:Y:S02]  /*2c60*/  @!P1 LOP3.LUT R12, R11.reuse, 0x80000000, R9.reuse, 0xf8, !PT ;  /* 0x800000000b0c9812 */ /* 0x140fe400078ef809 */
[----:B------:R-:W-:Y:S01]  /*2c70*/  LOP3.LUT R7, R11, 0x800fffff, R9, 0xf8, !PT ;  /* 0x800fffff0b077812 */ /* 0x000fe200078ef809 */
[----:B------:R-:W-:Y:S01]  /*2c80*/  DFMA R16, R14, -R2, 1 ;  /* 0x3ff000000e10742b */ /* 0x000fe20000000802 */
[----:B------:R-:W-:Y:S01]  /*2c90*/  @!P1 LOP3.LUT R13, R12, 0x100000, RZ, 0xfc, !PT ;  /* 0x001000000c0d9812 */ /* 0x000fe200078efcff */
[----:B------:R-:W-:-:S06]  /*2ca0*/  @!P1 IMAD.MOV.U32 R12, RZ, RZ, RZ ;  /* 0x000000ffff0c9224 */ /* 0x000fcc00078e00ff */
[----:B------:R-:W-:Y:S02]  /*2cb0*/  @!P1 DFMA R6, R6, 2, -R12 ;  /* 0x400000000606982b */ /* 0x000fe4000000080c */
[----:B------:R-:W-:-:S08]  /*2cc0*/  DFMA R16, R14, R16, R14 ;  /* 0x000000100e10722b */ /* 0x000fd0000000000e */
[----:B------:R-:W-:Y:S01]  /*2cd0*/  @!P1 LOP3.LUT R18, R7, 0x7ff00000, RZ, 0xc0, !PT ;  /* 0x7ff0000007129812 */ /* 0x000fe200078ec0ff */
[----:B------:R-:W-:-:S04]  /*2ce0*/  DMUL R12, R16, R6 ;  /* 0x00000006100c7228 */ /* 0x000fc80000000000 */
[----:B------:R-:W-:-:S04]  /*2cf0*/  VIADD R20, R18, 0xffffffff ;  /* 0xffffffff12147836 */ /* 0x000fc80000000000 */
[----:B------:R-:W-:Y:S01]  /*2d00*/  DFMA R14, R12, -R2, R6 ;  /* 0x800000020c0e722b */ /* 0x000fe20000000006 */
[----:B------:R-:W-:-:S04]  /*2d10*/  ISETP.GT.U32.AND P0, PT, R20, 0x7feffffe, PT ;  /* 0x7feffffe1400780c */ /* 0x000fc80003f04070 */
[----:B------:R-:W-:-:S03]  /*2d20*/  ISETP.GT.U32.OR P0, PT, R21, 0x7feffffe, P0 ;  /* 0x7feffffe1500780c */ /* 0x000fc60000704470 */
[----:B------:R-:W-:-:S10]  /*2d30*/  DFMA R12, R16, R14, R12 ;  /* 0x0000000e100c722b */ /* 0x000fd4000000000c */
[----:B------:R-:W-:Y:S05]  /*2d40*/  @P0 BRA `(.L_x_10) ;  /* 0x0000000000680947 */ /* 0x000fea0003800000 */
[----:B------:R-:W-:Y:S02]  /*2d50*/  IMAD.MOV.U32 R9, RZ, RZ, 0x40e00000 ;  /* 0x40e00000ff097424 */ /* 0x000fe400078e00ff */
[----:B------:R-:W-:-:S03]  /*2d60*/  IMAD.MOV.U32 R8, RZ, RZ, RZ ;  /* 0x000000ffff087224 */ /* 0x000fc600078e00ff */
[----:B------:R-:W-:-:S04]  /*2d70*/  VIADDMNMX R10, R10, -R9, 0xb9600000, !PT ;  /* 0xb96000000a0a7446 */ /* 0x000fc80007800909 */
[----:B------:R-:W-:-:S05]  /*2d80*/  VIMNMX R10, PT, PT, R10, 0x46a00000, PT ;  /* 0x46a000000a0a7848 */ /* 0x000fca0003fe0100 */
[----:B------:R-:W-:-:S04]  /*2d90*/  IMAD.IADD R14, R10, 0x1, -R11 ;  /* 0x000000010a0e7824 */ /* 0x000fc800078e0a0b */
[----:B------:R-:W-:-:S06]  /*2da0*/  VIADD R9, R14, 0x7fe00000 ;  /* 0x7fe000000e097836 */ /* 0x000fcc0000000000 */
[----:B------:R-:W-:-:S10]  /*2db0*/  DMUL R10, R12, R8 ;  /* 0x000000080c0a7228 */ /* 0x000fd40000000000 */
[----:B------:R-:W-:-:S13]  /*2dc0*/  FSETP.GTU.AND P0, PT, |R11|, 1.469367938527859385e-39, PT ;  /* 0x001000000b00780b */ /* 0x000fda0003f0c200 */
[----:B------:R-:W-:Y:S05]  /*2dd0*/  @P0 BRA `(.L_x_11) ;  /* 0x0000000000880947 */ /* 0x000fea0003800000 */
[----:B------:R-:W-:Y:S01]  /*2de0*/  DFMA R2, R12, -R2, R6 ;  /* 0x800000020c02722b */ /* 0x000fe20000000006 */
[----:B------:R-:W-:-:S09]  /*2df0*/  IMAD.MOV.U32 R8, RZ, RZ, RZ ;  /* 0x000000ffff087224 */ /* 0x000fd200078e00ff */
[C---:B------:R-:W-:Y:S02]  /*2e00*/  FSETP.NEU.AND P0, PT, R3.reuse, RZ, PT ;  /* 0x000000ff0300720b */ /* 0x040fe40003f0d000 */
[----:B------:R-:W-:-:S04]  /*2e10*/  LOP3.LUT R2, R3, 0x40ec2000, RZ, 0x3c, !PT ;  /* 0x40ec200003027812 */ /* 0x000fc800078e3cff */
[----:B------:R-:W-:-:S04]  /*2e20*/  LOP3.LUT R7, R2, 0x80000000, RZ, 0xc0, !PT ;  /* 0x8000000002077812 */ /* 0x000fc800078ec0ff */
[----:B------:R-:W-:-:S03]  /*2e30*/  LOP3.LUT R9, R7, R9, RZ, 0xfc, !PT ;  /* 0x0000000907097212 */ /* 0x000fc600078efcff */
[----:B------:R-:W-:Y:S05]  /*2e40*/  @!P0 BRA `(.L_x_11) ;  /* 0x00000000006c8947 */ /* 0x000fea0003800000 */
[----:B------:R-:W-:Y:S01]  /*2e50*/  IMAD.MOV R3, RZ, RZ, -R14 ;  /* 0x000000ffff037224 */ /* 0x000fe200078e0a0e */
[----:B------:R-:W-:Y:S01]  /*2e60*/  DMUL.RP R8, R12, R8 ;  /* 0x000000080c087228 */ /* 0x000fe20000008000 */
[----:B------:R-:W-:-:S06]  /*2e70*/  IMAD.MOV.U32 R2, RZ, RZ, RZ ;  /* 0x000000ffff027224 */ /* 0x000fcc00078e00ff */
[----:B------:R-:W-:-:S03]  /*2e80*/  DFMA R2, R10, -R2, R12 ;  /* 0x800000020a02722b */ /* 0x000fc6000000000c */
[----:B------:R-:W-:-:S03]  /*2e90*/  LOP3.LUT R7, R9, R7, RZ, 0x3c, !PT ;  /* 0x0000000709077212 */ /* 0x000fc600078e3cff */
[----:B------:R-:W-:-:S04]  /*2ea0*/  IADD3 R2, PT, PT, -R14, -0x43300000, RZ ;  /* 0xbcd000000e027810 */ /* 0x000fc80007ffe1ff */
[----:B------:R-:W-:-:S04]  /*2eb0*/  FSETP.NEU.AND P0, PT, |R3|, R2, PT ;  /* 0x000000020300720b */ /* 0x000fc80003f0d200 */
[----:B------:R-:W-:Y:S02]  /*2ec0*/  FSEL R10, R8, R10, !P0 ;  /* 0x0000000a080a7208 */ /* 0x000fe40004000000 */
[----:B------:R-:W-:Y:S01]  /*2ed0*/  FSEL R11, R7, R11, !P0 ;  /* 0x0000000b070b7208 */ /* 0x000fe20004000000 */
[----:B------:R-:W-:Y:S06]  /*2ee0*/  BRA `(.L_x_11) ;  /* 0x0000000000447947 */ /* 0x000fec0003800000 */
.L_x_10:
[----:B------:R-:W-:-:S14]  /*2ef0*/  DSETP.NAN.AND P0, PT, R8, R8, PT ;  /* 0x000000080800722a */ /* 0x000fdc0003f08000 */
[----:B------:R-:W-:Y:S05]  /*2f00*/  @P0 BRA `(.L_x_12) ;  /* 0x0000000000340947 */ /* 0x000fea0003800000 */
[----:B------:R-:W-:Y:S01]  /*2f10*/  ISETP.NE.AND P0, PT, R18, R19, PT ;  /* 0x000000131200720c */ /* 0x000fe20003f05270 */
[----:B------:R-:W-:Y:S01]  /*2f20*/  IMAD.MOV.U32 R10, RZ, RZ, 0x0 ;  /* 0x00000000ff0a7424 */ /* 0x000fe200078e00ff */
[----:B------:R-:W-:-:S11]  /*2f30*/  MOV R11, 0xfff80000 ;  /* 0xfff80000000b7802 */ /* 0x000fd60000000f00 */
[----:B------:R-:W-:Y:S05]  /*2f40*/  @!P0 BRA `(.L_x_11) ;  /* 0x00000000002c8947 */ /* 0x000fea0003800000 */
[----:B------:R-:W-:Y:S02]  /*2f50*/  ISETP.NE.AND P0, PT, R18, 0x7ff00000, PT ;  /* 0x7ff000001200780c */ /* 0x000fe40003f05270 */
[----:B------:R-:W-:Y:S02]  /*2f60*/  LOP3.LUT R8, R9, 0x40ec2000, RZ, 0x3c, !PT ;  /* 0x40ec200009087812 */ /* 0x000fe400078e3cff */
[----:B------:R-:W-:Y:S02]  /*2f70*/  ISETP.EQ.OR P0, PT, R19, RZ, !P0 ;  /* 0x000000ff1300720c */ /* 0x000fe40004702670 */
[----:B------:R-:W-:-:S11]  /*2f80*/  LOP3.LUT R11, R8, 0x80000000, RZ, 0xc0, !PT ;  /* 0x80000000080b7812 */ /* 0x000fd600078ec0ff */
[----:B------:R-:W-:Y:S01]  /*2f90*/  @P0 LOP3.LUT R2, R11, 0x7ff00000, RZ, 0xfc, !PT ;  /* 0x7ff000000b020812 */ /* 0x000fe200078efcff */
[----:B------:R-:W-:Y:S02]  /*2fa0*/  @!P0 IMAD.MOV.U32 R10, RZ, RZ, RZ ;  /* 0x000000ffff0a8224 */ /* 0x000fe400078e00ff */
[----:B------:R-:W-:Y:S02]  /*2fb0*/  @P0 IMAD.MOV.U32 R10, RZ, RZ, RZ ;  /* 0x000000ffff0a0224 */ /* 0x000fe400078e00ff */
[----:B------:R-:W-:Y:S01]  /*2fc0*/  @P0 IMAD.MOV.U32 R11, RZ, RZ, R2 ;  /* 0x000000ffff0b0224 */ /* 0x000fe200078e0002 */
[----:B------:R-:W-:Y:S06]  /*2fd0*/  BRA `(.L_x_11) ;  /* 0x0000000000087947 */ /* 0x000fec0003800000 */
.L_x_12:
[----:B------:R-:W-:Y:S01]  /*2fe0*/  LOP3.LUT R11, R9, 0x80000, RZ, 0xfc, !PT ;  /* 0x00080000090b7812 */ /* 0x000fe200078efcff */
[----:B------:R-:W-:-:S07]  /*2ff0*/  IMAD.MOV.U32 R10, RZ, RZ, R8 ;  /* 0x000000ffff0a7224 */ /* 0x000fce00078e0008 */
.L_x_11:
[----:B------:R-:W-:Y:S02]  /*3000*/  IMAD.MOV.U32 R2, RZ, RZ, R0 ;  /* 0x000000ffff027224 */ /* 0x000fe400078e0000 */
[----:B------:R-:W-:-:S04]  /*3010*/  IMAD.MOV.U32 R3, RZ, RZ, 0x0 ;  /* 0x00000000ff037424 */ /* 0x000fc800078e00ff */
[----:B------:R-:W-:Y:S05]  /*3020*/  RET.REL.NODEC R2 `(_Z10wa_averagePdS_) ;  /* 0xffffffcc02f47950 */ /* 0x000fea0003c3ffff */
.L_x_13:
        /* <DEDUP_REMOVED lines=13> */
.L_x_114:


//--------------------- .text._Z6cal_qlPdS_i      --------------------------
	.section	.text._Z6cal_qlPdS_i,"ax",@progbits
	.align	128
        .global         _Z6cal_qlPdS_i
        .type           _Z6cal_qlPdS_i,@function
        .size           _Z6cal_qlPdS_i,(.L_x_124 - _Z6cal_qlPdS_i)
        .other          _Z6cal_qlPdS_i,@"STO_CUDA_ENTRY STV_DEFAULT"
_Z6cal_qlPdS_i:
.text._Z6cal_qlPdS_i:
[----:B------:R-:W-:Y:S01]  /*0000*/  LDC R1, c[0x0][0x37c] ;  /* 0x0000df00ff017b82 */ /* 0x000fe20000000800 */
[----:B------:R-:W0:Y:S07]  /*0010*/  S2R R9, SR_TID.X ;  /* 0x0000000000097919 */ /* 0x000e2e0000002100 */
[----:B------:R-:W1:Y:S01]  /*0020*/  LDC R19, c[0x0][0x390] ;  /* 0x0000e400ff137b82 */ /* 0x000e620000000800 */
[----:B------:R-:W2:Y:S01]  /*0030*/  LDCU.64 UR6, c[0x0][0x358] ;  /* 0x00006b00ff0677ac */ /* 0x000ea20008000a00 */
[----:B------:R-:W3:Y:S06]  /*0040*/  S2R R0, SR_CTAID.X ;  /* 0x0000000000007919 */ /* 0x000eec0000002500 */
[----:B------:R-:W4:Y:S08]  /*0050*/  LDC.64 R14, c[0x0][0x388] ;  /* 0x0000e200ff0e7b82 */ /* 0x000f300000000a00 */
[----:B------:R-:W5:Y:S01]  /*0060*/  LDC.64 R2, c[0x4][RZ] ;  /* 0x01000000ff027b82 */ /* 0x000f620000000a00 */
[----:B-1----:R-:W-:-:S04]  /*0070*/  IADD3 R11, PT, PT, R19, 0x1, RZ ;  /* 0x00000001130b7810 */ /* 0x002fc80007ffe0ff */
[----:B------:R-:W-:Y:S01]  /*0080*/  SHF.R.S32.HI R7, RZ, 0x1f, R11 ;  /* 0x0000001fff077819 */ /* 0x000fe2000001140b */
[----:B0-----:R-:W-:-:S04]  /*0090*/  IMAD.WIDE.U32 R4, R9, 0x96, RZ ;  /* 0x0000009609047825 */ /* 0x001fc800078e00ff */
[C---:B---3--:R-:W-:Y:S02]  /*00a0*/  IMAD R6, R0.reuse, 0x180, RZ ;  /* 0x0000018000067824 */ /* 0x048fe400078e02ff */
[----:B------:R-:W-:-:S03]  /*00b0*/  IMAD.WIDE.U32 R4, R0, 0xe100, R4 ;  /* 0x0000e10000047825 */ /* 0x000fc600078e0004 */
[----:B------:R-:W-:Y:S01]  /*00c0*/  IADD3 R17, P0, PT, R6, R9, RZ ;  /* 0x0000000906117210 */ /* 0x000fe20007f1e0ff */
[-C--:B------:R-:W-:Y:S02]  /*00d0*/  IMAD R5, R5, R11.reuse, RZ ;  /* 0x0000000b05057224 */ /* 0x080fe400078e02ff */
[----:B------:R-:W-:Y:S01]  /*00e0*/  IMAD.WIDE.U32 R12, R4, R11, RZ ;  /* 0x0000000b040c7225 */ /* 0x000fe200078e00ff */
[----:B------:R-:W-:-:S03]  /*00f0*/  IADD3.X R18, PT, PT, RZ, RZ, RZ, P0, !PT ;  /* 0x000000ffff127210 */ /* 0x000fc600007fe4ff */
[----:B------:R-:W-:Y:S01]  /*0100*/  IMAD R5, R4, R7, R5 ;  /* 0x0000000704057224 */ /* 0x000fe200078e0205 */
[----:B-----5:R-:W-:Y:S01]  /*0110*/  LEA R4, P0, R17, R2, 0x3 ;  /* 0x0000000211047211 */ /* 0x020fe200078018ff */
[----:B----4-:R-:W-:-:S03]  /*0120*/  IMAD.WIDE R14, R19, 0x8, R14 ;  /* 0x00000008130e7825 */ /* 0x010fc600078e020e */
[----:B------:R-:W-:Y:S01]  /*0130*/  IADD3 R5, PT, PT, R13, R5, RZ ;  /* 0x000000050d057210 */ /* 0x000fe20007ffe0ff */
[----:B------:R-:W-:-:S03]  /*0140*/  IMAD.SHL.U32 R10, R12, 0x8, RZ ;  /* 0x000000080c0a7824 */ /* 0x000fc600078e00ff */
[----:B------:R-:W-:Y:S02]  /*0150*/  SHF.L.U64.HI R8, R12, 0x3, R5 ;  /* 0x000000030c087819 */ /* 0x000fe40000010205 */
[----:B------:R-:W-:Y:S02]  /*0160*/  IADD3 R16, P1, PT, R14, R10, RZ ;  /* 0x0000000a0e107210 */ /* 0x000fe40007f3e0ff */
[----:B------:R-:W-:-:S03]  /*0170*/  LEA.HI.X R5, R17, R3, R18, 0x3, P0 ;  /* 0x0000000311057211 */ /* 0x000fc600000f1c12 */
[----:B------:R-:W-:Y:S02]  /*0180*/  IMAD.X R17, R15, 0x1, R8, P1 ;  /* 0x000000010f117824 */ /* 0x000fe400008e0608 */
[----:B--2---:R-:W-:Y:S04]  /*0190*/  STG.E.64 desc[UR6][R4.64], RZ ;  /* 0x000000ff04007986 */ /* 0x004fe8000c101b06 */
[----:B------:R-:W2:Y:S01]  /*01a0*/  LDG.E.64 R18, desc[UR6][R16.64] ;  /* 0x0000000610127981 */ /* 0x000ea2000c1e1b00 */
[----:B------:R-:W-:-:S04]  /*01b0*/  IMAD.WIDE.U32 R12, R9, 0x4b0, RZ ;  /* 0x000004b0090c7825 */ /* 0x000fc800078e00ff */
[----:B------:R-:W-:-:S04]  /*01c0*/  IMAD.WIDE.U32 R12, R0, 0x70800, R12 ;  /* 0x00070800000c7825 */ /* 0x000fc800078e000c */
[----:B------:R-:W-:Y:S01]  /*01d0*/  IMAD R13, R13, R11, RZ ;  /* 0x0000000b0d0d7224 */ /* 0x000fe200078e02ff */
[----:B------:R-:W-:-:S05]  /*01e0*/  LOP3.LUT R12, R12, 0x8, RZ, 0xfc, !PT ;  /* 0x000000080c0c7812 */ /* 0x000fca00078efcff */
[-C--:B------:R-:W-:Y:S02]  /*01f0*/  IMAD R7, R7, R12.reuse, R13 ;  /* 0x0000000c07077224 */ /* 0x080fe400078e020d */
[----:B------:R-:W-:-:S04]  /*0200*/  IMAD.WIDE.U32 R20, R11, R12, R14 ;  /* 0x0000000c0b147225 */ /* 0x000fc800078e000e */
[----:B------:R-:W-:Y:S01]  /*0210*/  IMAD.MOV.U32 R26, RZ, RZ, R20 ;  /* 0x000000ffff1a7224 */ /* 0x000fe200078e0014 */
[----:B------:R-:W-:Y:S01]  /*0220*/  IADD3 R27, PT, PT, R21, R7, RZ ;  /* 0x00000007151b7210 */ /* 0x000fe20007ffe0ff */
[----:B--2---:R-:W-:-:S07]  /*0230*/  DADD R18, RZ, R18 ;  /* 0x00000000ff127229 */ /* 0x004fce0000000012 */
[----:B------:R0:W-:Y:S04]  /*0240*/  STG.E.64 desc[UR6][R4.64], R18 ;  /* 0x0000001204007986 */ /* 0x0001e8000c101b06 */
[----:B------:R-:W2:Y:S01]  /*0250*/  LDG.E.64 R16, desc[UR6][R26.64] ;  /* 0x000000061a107981 */ /* 0x000ea2000c1e1b00 */
[----:B------:R-:W-:-:S03]  /*0260*/  IMAD.WIDE R14, R11, 0x10, R14 ;  /* 0x000000100b0e7825 */ /* 0x000fc600078e020e */
[----:B------:R-:W-:-:S04]  /*0270*/  IADD3 R20, P0, PT, R14, R10, RZ ;  /* 0x0000000a0e147210 */ /* 0x000fc80007f1e0ff */
[----:B------:R-:W-:Y:S01]  /*0280*/  IADD3.X R21, PT, PT, R15, R8, RZ, P0, !PT ;  /* 0x000000080f157210 */ /* 0x000fe200007fe4ff */
[----:B--2---:R-:W-:-:S07]  /*0290*/  DADD R24, R18, R16 ;  /* 0x0000000012187229 */ /* 0x004fce0000000010 */
[----:B------:R1:W-:Y:S04]  /*02a0*/  STG.E.64 desc[UR6][R4.64], R24 ;  /* 0x0000001804007986 */ /* 0x0003e8000c101b06 */
[----:B------:R-:W2:Y:S01]  /*02b0*/  LDG.E.64 R16, desc[UR6][R20.64] ;  /* 0x0000000614107981 */ /* 0x000ea2000c1e1b00 */
[----:B------:R-:W-:-:S04]  /*02c0*/  IMAD.WIDE.U32 R22, R11, R12, R14 ;  /* 0x0000000c0b167225 */ /* 0x000fc800078e000e */
[----:B------:R-:W-:Y:S01]  /*02d0*/  IMAD.MOV.U32 R28, RZ, RZ, R22 ;  /* 0x000000ffff1c7224 */ /* 0x000fe200078e0016 */
[----:B------:R-:W-:Y:S01]  /*02e0*/  IADD3 R29, PT, PT, R7, R23, RZ ;  /* 0x00000017071d7210 */ /* 0x000fe20007ffe0ff */
[----:B--2---:R-:W-:-:S07]  /*02f0*/  DADD R16, R24, R16 ;  /* 0x0000000018107229 */ /* 0x004fce0000000010 */
[----:B------:R2:W-:Y:S04]  /*0300*/  STG.E.64 desc[UR6][R4.64], R16 ;  /* 0x0000001004007986 */ /* 0x0005e8000c101b06 */
[----:B0-----:R-:W3:Y:S01]  /*0310*/  LDG.E.64 R18, desc[UR6][R28.64] ;  /* 0x000000061c127981 */ /* 0x001ee2000c1e1b00 */
[----:B------:R-:W-:-:S03]  /*0320*/  IMAD.WIDE R14, R11, 0x10, R14 ;  /* 0x000000100b0e7825 */ /* 0x000fc600078e020e */
[----:B------:R-:W-:-:S04]  /*0330*/  IADD3 R22, P0, PT, R14, R10, RZ ;  /* 0x0000000a0e167210 */ /* 0x000fc80007f1e0ff */
[----:B------:R-:W-:Y:S01]  /*0340*/  IADD3.X R23, PT, PT, R15, R8, RZ, P0, !PT ;  /* 0x000000080f177210 */ /* 0x000fe200007fe4ff */
[----:B---3--:R-:W-:-:S07]  /*0350*/  DADD R26, R16, R18 ;  /* 0x00000000101a7229 */ /* 0x008fce0000000012 */
[----:B------:R-:W-:Y:S04]  /*0360*/  STG.E.64 desc[UR6][R4.64], R26 ;  /* 0x0000001a04007986 */ /* 0x000fe8000c101b06 */
[----:B------:R-:W3:Y:S01]  /*0370*/  LDG.E.64 R18, desc[UR6][R22.64] ;  /* 0x0000000616127981 */ /* 0x000ee2000c1e1b00 */
[----:B------:R-:W-:-:S04]  /*0380*/  IMAD.WIDE.U32 R20, R11, R12, R14 ;  /* 0x0000000c0b147225 */ /* 0x000fc800078e000e */
[----:B-1----:R-:W-:Y:S01]  /*0390*/  IMAD.MOV.U32 R24, RZ, RZ, R20 ;  /* 0x000000ffff187224 */ /* 0x002fe200078e0014 */
[----:B------:R-:W-:Y:S01]  /*03a0*/  IADD3 R25, PT, PT, R7, R21, RZ ;  /* 0x0000001507197210 */ /* 0x000fe20007ffe0ff */
[----:B---3--:R-:W-:-:S07]  /*03b0*/  DADD R18, R26, R18 ;  /* 0x000000001a127229 */ /* 0x008fce0000000012 */
[----:B------:R0:W-:Y:S04]  /*03c0*/  STG.E.64 desc[UR6][R4.64], R18 ;  /* 0x0000001204007986 */ /* 0x0001e8000c101b06 */
[----:B--2---:R-:W2:Y:S01]  /*03d0*/  LDG.E.64 R16, desc[UR6][R24.64] ;  /* 0x0000000618107981 */ /* 0x004ea2000c1e1b00 */
        /* <DEDUP_REMOVED lines=832> */
[----:B------:R0:W-:Y:S04]  /*37e0*/  STG.E.64 desc[UR6][R4.64], R26 ;  /* 0x0000001a04007986 */ /* 0x0001e8000c101b06 */
        /* <DEDUP_REMOVED lines=12> */
[----:B------:R-:W3:Y:S01]  /*38b0*/  LDG.E.64 R16, desc[UR6][R20.64] ;  /* 0x0000000614107981 */ /* 0x000ee2000c1e1b00 */
[----:B------:R-:W-:-:S04]  /*38c0*/  IMAD.WIDE.U32 R22, R11, R12, R14 ;  /* 0x0000000c0b167225 */ /* 0x000fc800078e000e */
[----:B0-----:R-:W-:Y:S01]  /*38d0*/  IMAD.MOV.U32 R26, RZ, RZ, R22 ;  /* 0x000000ffff1a7224 */ /* 0x001fe200078e0016 */
[----:B------:R-:W-:Y:S01]  /*38e0*/  IADD3 R27, PT, PT, R7, R23, RZ ;  /* 0x00000017071b7210 */ /* 0x000fe20007ffe0ff */
[----:B---3--:R-:W-:-:S07]  /*38f0*/  DADD R16, R24, R16 ;  /* 0x0000000018107229 */ /* 0x008fce0000000010 */
[----:B------:R2:W-:Y:S04]  /*3900*/  STG.E.64 desc[UR6][R4.64], R16 ;  /* 0x0000001004007986 */ /* 0x0005e8000c101b06 */
[----:B-1----:R-:W3:Y:S01]  /*3910*/  LDG.E.64 R18, desc[UR6][R26.64] ;  /* 0x000000061a127981 */ /* 0x002ee2000c1e1b00 */
[----:B------:R-:W-:-:S03]  /*3920*/  IMAD.WIDE R14, R11, 0x10, R14 ;  /* 0x000000100b0e7825 */ /* 0x000fc600078e020e */
[----:B------:R-:W-:-:S04]  /*3930*/  IADD3 R28, P0, PT, R14, R10, RZ ;  /* 0x0000000a0e1c7210 */ /* 0x000fc80007f1e0ff */
[----:B------:R-:W-:Y:S01]  /*3940*/  IADD3.X R29, PT, PT, R15, R8, RZ, P0, !PT ;  /* 0x000000080f1d7210 */ /* 0x000fe200007fe4ff */
[----:B---3--:R-:W-:-:S07]  /*3950*/  DADD R22, R16, R18 ;  /* 0x0000000010167229 */ /* 0x008fce0000000012 */
[----:B------:R2:W-:Y:S04]  /*3960*/  STG.E.64 desc[UR6][R4.64], R22 ;  /* 0x0000001604007986 */ /* 0x0005e8000c101b06 */
[----:B------:R-:W3:Y:S01]  /*3970*/  LDG.E.64 R18, desc[UR6][R28.64] ;  /* 0x000000061c127981 */ /* 0x000ee2000c1e1b00 */
[----:B------:R-:W-:-:S05]  /*3980*/  IMAD.WIDE.U32 R12, R11, R12, R14 ;  /* 0x0000000c0b0c7225 */ /* 0x000fca00078e000e */
[----:B------:R-:W-:Y:S01]  /*3990*/  IADD3 R13, PT, PT, R7, R13, RZ ;  /* 0x0000000d070d7210 */ /* 0x000fe20007ffe0ff */
[----:B---3--:R-:W-:-:S07]  /*39a0*/  DADD R18, R18, R22 ;  /* 0x0000000012127229 */ /* 0x008fce0000000016 */
[----:B------:R2:W-:Y:S04]  /*39b0*/  STG.E.64 desc[UR6][R4.64], R18 ;  /* 0x0000001204007986 */ /* 0x0005e8000c101b06 */
[----:B------:R-:W3:Y:S01]  /*39c0*/  LDG.E.64 R10, desc[UR6][R12.64] ;  /* 0x000000060c0a7981 */ /* 0x000ee2000c1e1b00 */
[----:B------:R-:W-:Y:S01]  /*39d0*/  ISETP.NE.AND P0, PT, R9, RZ, PT ;  /* 0x000000ff0900720c */ /* 0x000fe20003f05270 */
[----:B------:R-:W-:Y:S01]  /*39e0*/  BSSY.RECONVERGENT B0, `(.L_x_14) ;  /* 0x00000d3000007945 */ /* 0x000fe20003800200 */
[----:B---3--:R-:W-:-:S07]  /*39f0*/  DADD R10, R18, R10 ;  /* 0x00000000120a7229 */ /* 0x008fce000000000a */
[----:B------:R2:W-:Y:S01]  /*3a00*/  STG.E.64 desc[UR6][R4.64], R10 ;  /* 0x0000000a04007986 */ /* 0x0005e2000c101b06 */
[----:B------:R-:W-:Y:S06]  /*3a10*/  BAR.SYNC.DEFER_BLOCKING 0x0 ;  /* 0x0000000000007b1d */ /* 0x000fec0000010000 */
[----:B------:R-:W-:Y:S05]  /*3a20*/  @P0 BRA `(.L_x_15) ;  /* 0x0000000c00380947 */ /* 0x000fea0003800000 */
[----:B--2---:R-:W0:Y:S02]  /*3a30*/  LDC.64 R4, c[0x0][0x380] ;  /* 0x0000e000ff047b82 */ /* 0x004e240000000a00 */
[----:B0-----:R-:W-:-:S05]  /*3a40*/  IMAD.WIDE.U32 R4, R0, 0x8, R4 ;  /* 0x0000000800047825 */ /* 0x001fca00078e0004 */
[----:B------:R0:W5:Y:S01]  /*3a50*/  LDG.E.64 R8, desc[UR6][R4.64] ;  /* 0x0000000604087981 */ /* 0x000162000c1e1b00 */
[C---:B------:R-:W-:Y:S01]  /*3a60*/  LEA R2, P0, R6.reuse, R2, 0x3 ;  /* 0x0000000206027211 */ /* 0x040fe200078018ff */
[----:B------:R-:W-:Y:S01]  /*3a70*/  UMOV UR5, 0x40 ;  /* 0x0000004000057882 */ /* 0x000fe20000000000 */
[----:B------:R-:W-:Y:S02]  /*3a80*/  UMOV UR4, URZ ;  /* 0x000000ff00047c82 */ /* 0x000fe40008000000 */
[----:B------:R-:W-:-:S09]  /*3a90*/  LEA.HI.X R3, R6, R3, RZ, 0x3, P0 ;  /* 0x0000000306037211 */ /* 0x000fd200000f1cff */
.L_x_16:
        /* <DEDUP_REMOVED lines=199> */
.L_x_15:
[----:B------:R-:W-:Y:S05]  /*4710*/  BSYNC.RECONVERGENT B0 ;  /* 0x0000000000007941 */ /* 0x000fea0003800200 */
.L_x_14:
[----:B------:R-:W-:Y:S06]  /*4720*/  BAR.SYNC.DEFER_BLOCKING 0x0 ;  /* 0x0000000000007b1d */ /* 0x000fec0000010000 */
[----:B------:R-:W-:Y:S05]  /*4730*/  EXIT ;  /* 0x000000000000794d */ /* 0x000fea0003800000 */
.L_x_17:
        /* <DEDUP_REMOVED lines=12> */
.L_x_124:


//--------------------- .text._Z8w_to_phiPdS_S_S_S_S_iiS_ --------------------------
	.section	.text._Z8w_to_phiPdS_S_S_S_S_iiS_,"ax",@progbits
	.align	128
        .global         _Z8w_to_phiPdS_S_S_S_S_iiS_
        .type           _Z8w_to_phiPdS_S_S_S_S_iiS_,@function
        .size           _Z8w_to_phiPdS_S_S_S_S_iiS_,(.L_x_125 - _Z8w_to_phiPdS_S_S_S_S_iiS_)
        .other          _Z8w_to_phiPdS_S_S_S_S_iiS_,@"STO_CUDA_ENTRY STV_DEFAULT"
_Z8w_to_phiPdS_S_S_S_S_iiS_:
.text._Z8w_to_phiPdS_S_S_S_S_iiS_:
[----:B------:R-:W-:Y:S01]  /*0000*/  LDC R1, c[0x0][0x37c] ;  /* 0x0000df00ff017b82 */ /* 0x000fe20000000800 */
[----:B------:R-:W0:Y:S01]  /*0010*/  S2R R0, SR_TID.X ;  /* 0x0000000000007919 */ /* 0x000e220000002100 */
[----:B------:R-:W1:Y:S01]  /*0020*/  LDCU.128 UR4, c[0x0][0x380] ;  /* 0x00007000ff0477ac */ /* 0x000e620008000c00 */
[----:B------:R-:W2:Y:S01]  /*0030*/  S2R R2, SR_CTAID.X ;  /* 0x0000000000027919 */ /* 0x000ea20000002500 */
[----:B------:R-:W3:Y:S01]  /*0040*/  LDCU.64 UR10, c[0x0][0x358] ;  /* 0x00006b00ff0a77ac */ /* 0x000ee20008000a00 */
[----:B------:R-:W4:Y:S01]  /*0050*/  LDCU.128 UR12, c[0x0][0x380] ;  /* 0x00007000ff0c77ac */ /* 0x000f220008000c00 */
[----:B------:R-:W5:Y:S01]  /*0060*/  LDCU.128 UR16, c[0x0][0x380] ;  /* 0x00007000ff1077ac */ /* 0x000f620008000c00 */
[----:B0-----:R-:W-:Y:S02]  /*0070*/  IMAD R3, R0, 0x96, RZ ;  /* 0x0000009600037824 */ /* 0x001fe400078e02ff */
[----:B--2---:R-:W-:-:S04]  /*0080*/  IMAD.WIDE.U32 R8, R2, 0xe100, RZ ;  /* 0x0000e10002087825 */ /* 0x004fc800078e00ff */
[C---:B------:R-:W-:Y:S01]  /*0090*/  VIADD R5, R3.reuse, 0x2 ;  /* 0x0000000203057836 */ /* 0x040fe20000000000 */
[----:B------:R-:W-:Y:S01]  /*00a0*/  IADD3 R7, P0, PT, R8, R3, RZ ;  /* 0x0000000308077210 */ /* 0x000fe20007f1e0ff */
[----:B------:R-:W-:-:S04]  /*00b0*/  VIADD R19, R3, 0x4e ;  /* 0x0000004e03137836 */ /* 0x000fc80000000000 */
[----:B------:R-:W-:Y:S02]  /*00c0*/  IMAD.X R4, RZ, RZ, R9, P0 ;  /* 0x000000ffff047224 */ /* 0x000fe400000e0609 */
[----:B------:R-:W-:-:S03]  /*00d0*/  IMAD.SHL.U32 R6, R7, 0x8, RZ ;  /* 0x0000000807067824 */ /* 0x000fc600078e00ff */
[----:B------:R-:W-:Y:S02]  /*00e0*/  SHF.L.U64.HI R7, R7, 0x3, R4 ;  /* 0x0000000307077819 */ /* 0x000fe40000010204 */
[----:B------:R-:W-:Y:S01]  /*00f0*/  IADD3 R4, P2, PT, R8, R5, RZ ;  /* 0x0000000508047210 */ /* 0x000fe20007f5e0ff */
[----:B------:R-:W-:Y:S01]  /*0100*/  VIADD R5, R3, 0x4 ;  /* 0x0000000403057836 */ /* 0x000fe20000000000 */
[C---:B-1----:R-:W-:Y:S02]  /*0110*/  IADD3 R10, P0, PT, R6.reuse, UR4, RZ ;  /* 0x00000004060a7c10 */ /* 0x042fe4000ff1e0ff */
[----:B------:R-:W-:Y:S01]  /*0120*/  IADD3 R6, P1, PT, R6, UR6, RZ ;  /* 0x0000000606067c10 */ /* 0x000fe2000ff3e0ff */
[----:B------:R-:W-:Y:S01]  /*0130*/  IMAD.X R15, RZ, RZ, R9, P2 ;  /* 0x000000ffff0f7224 */ /* 0x000fe200010e0609 */
[C---:B------:R-:W-:Y:S02]  /*0140*/  IADD3.X R11, PT, PT, R7.reuse, UR5, RZ, P0, !PT ;  /* 0x00000005070b7c10 */ /* 0x040fe400087fe4ff */
[----:B------:R-:W-:-:S02]  /*0150*/  IADD3.X R7, PT, PT, R7, UR7, RZ, P1, !PT ;  /* 0x0000000707077c10 */ /* 0x000fc40008ffe4ff */
[C---:B------:R-:W-:Y:S01]  /*0160*/  SHF.L.U64.HI R15, R4.reuse, 0x3, R15 ;  /* 0x00000003040f7819 */ /* 0x040fe2000001020f */
[----:B------:R-:W-:Y:S01]  /*0170*/  IMAD.SHL.U32 R4, R4, 0x8, RZ ;  /* 0x0000000804047824 */ /* 0x000fe200078e00ff */
[----:B------:R-:W-:Y:S01]  /*0180*/  IADD3 R14, P2, PT, R8, R5, RZ ;  /* 0x00000005080e7210 */ /* 0x000fe20007f5e0ff */
[----:B---3--:R-:W-:Y:S03]  /*0190*/  STG.E.64 desc[UR10][R10.64], RZ ;  /* 0x000000ff0a007986 */ /* 0x008fe6000c101b0a */
[C---:B------:R-:W-:Y:S01]  /*01a0*/  IADD3 R12, P0, PT, R4.reuse, UR4, RZ ;  /* 0x00000004040c7c10 */ /* 0x040fe2000ff1e0ff */
[----:B------:R-:W-:Y:S01]  /*01b0*/  IMAD.X R17, RZ, RZ, R9, P2 ;  /* 0x000000ffff117224 */ /* 0x000fe200010e0609 */
[----:B------:R-:W-:Y:S01]  /*01c0*/  IADD3 R4, P1, PT, R4, UR6, RZ ;  /* 0x0000000604047c10 */ /* 0x000fe2000ff3e0ff */
[----:B------:R-:W-:Y:S01]  /*01d0*/  STG.E.64 desc[UR10][R6.64], RZ ;  /* 0x000000ff06007986 */ /* 0x000fe2000c101b0a */
[----:B------:R-:W-:-:S02]  /*01e0*/  IADD3.X R13, PT, PT, R15, UR5, RZ, P0, !PT ;  /* 0x000000050f0d7c10 */ /* 0x000fc400087fe4ff */
[----:B------:R-:W-:Y:S01]  /*01f0*/  IADD3.X R5, PT, PT, R15, UR7, RZ, P1, !PT ;  /* 0x000000070f057c10 */ /* 0x000fe20008ffe4ff */
[C---:B------:R-:W-:Y:S01]  /*0200*/  VIADD R15, R3.reuse, 0x6 ;  /* 0x00000006030f7836 */ /* 0x040fe20000000000 */
[C---:B------:R-:W-:Y:S01]  /*0210*/  SHF.L.U64.HI R18, R14.reuse, 0x3, R17 ;  /* 0x000000030e127819 */ /* 0x040fe20000010211 */
[----:B------:R-:W-:Y:S01]  /*0220*/  IMAD.SHL.U32 R14, R14, 0x8, RZ ;  /* 0x000000080e0e7824 */ /* 0x000fe200078e00ff */
[----:B------:R0:W-:Y:S02]  /*0230*/  STG.E.64 desc[UR10][R10.64+0x8], RZ ;  /* 0x000008ff0a007986 */ /* 0x0001e4000c101b0a */
[----:B------:R-:W-:Y:S01]  /*0240*/  IADD3 R16, P2, PT, R8, R15, RZ ;  /* 0x0000000f08107210 */ /* 0x000fe20007f5e0ff */
[----:B------:R-:W-:Y:S01]  /*0250*/  VIADD R15, R3, 0x8 ;  /* 0x00000008030f7836 */ /* 0x000fe20000000000 */
[----:B------:R1:W-:Y:S03]  /*0260*/  STG.E.64 desc[UR10][R6.64+0x8], RZ ;  /* 0x000008ff06007986 */ /* 0x0003e6000c101b0a */
[----:B------:R-:W-:Y:S01]  /*0270*/  IMAD.X R17, RZ, RZ, R9, P2 ;  /* 0x000000ffff117224 */ /* 0x000fe200010e0609 */
[----:B------:R-:W-:Y:S01]  /*0280*/  STG.E.64 desc[UR10][R12.64], RZ ;  /* 0x000000ff0c007986 */ /* 0x000fe2000c101b0a */
[----:B0-----:R-:W-:-:S03]  /*0290*/  IADD3 R10, P0, PT, R14, UR4, RZ ;  /* 0x000000040e0a7c10 */ /* 0x001fc6000ff1e0ff */
[----:B------:R-:W-:Y:S01]  /*02a0*/  STG.E.64 desc[UR10][R4.64], RZ ;  /* 0x000000ff04007986 */ /* 0x000fe2000c101b0a */
[----:B-1----:R-:W-:Y:S02]  /*02b0*/  IADD3 R6, P1, PT, R14, UR6, RZ ;  /* 0x000000060e067c10 */ /* 0x002fe4000ff3e0ff */
[C---:B------:R-:W-:Y:S01]  /*02c0*/  IADD3.X R11, PT, PT, R18.reuse, UR5, RZ, P0, !PT ;  /* 0x00000005120b7c10 */ /* 0x040fe200087fe4ff */
[----:B------:R0:W-:Y:S01]  /*02d0*/  STG.E.64 desc[UR10][R12.64+0x8], RZ ;  /* 0x000008ff0c007986 */ /* 0x0001e2000c101b0a */
[----:B------:R-:W-:Y:S02]  /*02e0*/  IADD3.X R7, PT, PT, R18, UR7, RZ, P1, !PT ;  /* 0x0000000712077c10 */ /* 0x000fe40008ffe4ff */
[C---:B------:R-:W-:Y:S01]  /*02f0*/  SHF.L.U64.HI R18, R16.reuse, 0x3, R17 ;  /* 0x0000000310127819 */ /* 0x040fe20000010211 */
[----:B------:R-:W-:Y:S01]  /*0300*/  IMAD.SHL.U32 R16, R16, 0x8, RZ ;  /* 0x0000000810107824 */ /* 0x000fe200078e00ff */
[----:B------:R-:W-:Y:S01]  /*0310*/  IADD3 R14, P2, PT, R8, R15, RZ ;  /* 0x0000000f080e7210 */ /* 0x000fe20007f5e0ff */
[----:B------:R1:W-:Y:S01]  /*0320*/  STG.E.64 desc[UR10][R4.64+0x8], RZ ;  /* 0x000008ff04007986 */ /* 0x0003e2000c101b0a */
[----:B------:R-:W-:-:S02]  /*0330*/  VIADD R15, R3, 0xa ;  /* 0x0000000a030f7836 */ /* 0x000fc40000000000 */
[----:B0-----:R-:W-:Y:S01]  /*0340*/  IADD3 R12, P0, PT, R16, UR4, RZ ;  /* 0x00000004100c7c10 */ /* 0x001fe2000ff1e0ff */
[----:B------:R-:W-:Y:S01]  /*0350*/  IMAD.X R17, RZ, RZ, R9, P2 ;  /* 0x000000ffff117224 */ /* 0x000fe200010e0609 */
[----:B------:R-:W-:Y:S02]  /*0360*/  STG.E.64 desc[UR10][R10.64], RZ ;  /* 0x000000ff0a007986 */ /* 0x000fe4000c101b0a */
[----:B------:R-:W-:Y:S02]  /*0370*/  IADD3.X R13, PT, PT, R18, UR5, RZ, P0, !PT ;  /* 0x00000005120d7c10 */ /* 0x000fe400087fe4ff */
[----:B-1----:R-:W-:Y:S01]  /*0380*/  IADD3 R4, P1, PT, R16, UR6, RZ ;  /* 0x0000000610047c10 */ /* 0x002fe2000ff3e0ff */
[----:B------:R-:W-:Y:S01]  /*0390*/  STG.E.64 desc[UR10][R6.64], RZ ;  /* 0x000000ff06007986 */ /* 0x000fe2000c101b0a */
[----:B------:R-:W-:Y:S01]  /*03a0*/  IADD3 R16, P2, PT, R8, R15, RZ ;  /* 0x0000000f08107210 */ /* 0x000fe20007f5e0ff */
[----:B------:R-:W-:Y:S01]  /*03b0*/  VIADD R15, R3, 0xc ;  /* 0x0000000c030f7836 */ /* 0x000fe20000000000 */
[----:B------:R-:W-:Y:S01]  /*03c0*/  IADD3.X R5, PT, PT, R18, UR7, RZ, P1, !PT ;  /* 0x0000000712057c10 */ /* 0x000fe20008ffe4ff */
[----:B------:R0:W-:Y:S01]  /*03d0*/  STG.E.64 desc[UR10][R10.64+0x8], RZ ;  /* 0x000008ff0a007986 */ /* 0x0001e2000c101b0a */
[C---:B------:R-:W-:Y:S01]  /*03e0*/  SHF.L.U64.HI R18, R14.reuse, 0x3, R17 ;  /* 0x000000030e127819 */ /* 0x040fe20000010211 */
[----:B------:R-:W-:-:S02]  /*03f0*/  IMAD.SHL.U32 R14, R14, 0x8, RZ ;  /* 0x000000080e0e7824 */ /* 0x000fc400078e00ff */
[----:B------:R1:W-:Y:S01]  /*0400*/  STG.E.64 desc[UR10][R6.64+0x8], RZ ;  /* 0x000008ff06007986 */ /* 0x0003e2000c101b0a */
[----:B------:R-:W-:-:S03]  /*0410*/  IMAD.X R17, RZ, RZ, R9, P2 ;  /* 0x000000ffff117224 */ /* 0x000fc600010e0609 */
        /* <DEDUP_REMOVED lines=355> */
[----:B------:R-:W-:Y:S03]  /*1a50*/  STG.E.64 desc[UR10][R6.64], RZ ;  /* 0x000000ff06007986 */ /* 0x000fe6000c101b0a */
[----:B------:R-:W-:Y:S01]  /*1a60*/  IADD3.X R5, PT, PT, R18, UR7, RZ, P1, !PT ;  /* 0x0000000712057c10 */ /* 0x000fe20008ffe4ff */
[----:B------:R0:W-:Y:S01]  /*1a70*/  STG.E.64 desc[UR10][R10.64+0x8], RZ ;  /* 0x000008ff0a007986 */ /* 0x0001e2000c101b0a */
[C---:B------:R-:W-:Y:S01]  /*1a80*/  SHF.L.U64.HI R18, R14.reuse, 0x3, R17 ;  /* 0x000000030e127819 */ /* 0x040fe20000010211 */
[----:B------:R-:W-:Y:S01]  /*1a90*/  IMAD.SHL.U32 R14, R14, 0x8, RZ ;  /* 0x000000080e0e7824 */ /* 0x000fe200078e00ff */
[----:B------:R-:W-:Y:S01]  /*1aa0*/  IADD3 R17, P2, PT, R8, R15, RZ ;  /* 0x0000000f08117210 */ /* 0x000fe20007f5e0ff */
[----:B------:R1:W-:Y:S04]  /*1ab0*/  STG.E.64 desc[UR10][R6.64+0x8], RZ ;  /* 0x000008ff06007986 */ /* 0x0003e8000c101b0a */
[----:B------:R-:W-:Y:S01]  /*1ac0*/  STG.E.64 desc[UR10][R12.64], RZ ;  /* 0x000000ff0c007986 */ /* 0x000fe2000c101b0a */
[----:B------:R-:W-:Y:S01]  /*1ad0*/  IMAD.X R16, RZ, RZ, R9, P2 ;  /* 0x000000ffff107224 */ /* 0x000fe200010e0609 */
[----:B0-----:R-:W-:-:S02]  /*1ae0*/  IADD3 R10, P0, PT, R14, UR4, RZ ;  /* 0x000000040e0a7c10 */ /* 0x001fc4000ff1e0ff */
[----:B------:R-:W-:Y:S01]  /*1af0*/  STG.E.64 desc[UR10][R4.64], RZ ;  /* 0x000000ff04007986 */ /* 0x000fe2000c101b0a */
[----:B------:R-:W-:Y:S01]  /*1b00*/  IADD3 R14, P1, PT, R14, UR6, RZ ;  /* 0x000000060e0e7c10 */ /* 0x000fe2000ff3e0ff */
[----:B-1----:R-:W-:Y:S01]  /*1b10*/  VIADD R7, R3, 0x44 ;  /* 0x0000004403077836 */ /* 0x002fe20000000000 */
[C---:B------:R-:W-:Y:S01]  /*1b20*/  IADD3.X R11, PT, PT, R18.reuse, UR5, RZ, P0, !PT ;  /* 0x00000005120b7c10 */ /* 0x040fe200087fe4ff */
[----:B------:R0:W-:Y:S01]  /*1b30*/  STG.E.64 desc[UR10][R12.64+0x8], RZ ;  /* 0x000008ff0c007986 */ /* 0x0001e2000c101b0a */
[----:B------:R-:W-:Y:S02]  /*1b40*/  IADD3.X R15, PT, PT, R18, UR7, RZ, P1, !PT ;  /* 0x00000007120f7c10 */ /* 0x000fe40008ffe4ff */
[----:B------:R-:W-:Y:S01]  /*1b50*/  IADD3 R7, P0, PT, R8, R7, RZ ;  /* 0x0000000708077210 */ /* 0x000fe20007f1e0ff */
[----:B------:R1:W-:Y:S01]  /*1b60*/  STG.E.64 desc[UR10][R4.64+0x8], RZ ;  /* 0x000008ff04007986 */ /* 0x0003e2000c101b0a */
[----:B------:R-:W-:-:S03]  /*1b70*/  SHF.L.U64.HI R16, R17, 0x3, R16 ;  /* 0x0000000311107819 */ /* 0x000fc60000010210 */
[----:B------:R-:W-:Y:S01]  /*1b80*/  IMAD.X R18, RZ, RZ, R9, P0 ;  /* 0x000000ffff127224 */ /* 0x000fe200000e0609 */
[----:B------:R-:W-:Y:S01]  /*1b90*/  STG.E.64 desc[UR10][R10.64], RZ ;  /* 0x000000ff0a007986 */ /* 0x000fe2000c101b0a */
[----:B0-----:R-:W-:Y:S02]  /*1ba0*/  IMAD.SHL.U32 R12, R17, 0x8, RZ ;  /* 0x00000008110c7824 */ /* 0x001fe400078e00ff */
[----:B------:R-:W-:Y:S01]  /*1bb0*/  VIADD R13, R3, 0x46 ;  /* 0x00000046030d7836 */ /* 0x000fe20000000000 */
[C---:B------:R-:W-:Y:S01]  /*1bc0*/  SHF.L.U64.HI R18, R7.reuse, 0x3, R18 ;  /* 0x0000000307127819 */ /* 0x040fe20000010212 */
[----:B------:R-:W-:Y:S01]  /*1bd0*/  STG.E.64 desc[UR10][R14.64], RZ ;  /* 0x000000ff0e007986 */ /* 0x000fe2000c101b0a */
[C---:B------:R-:W-:Y:S02]  /*1be0*/  IADD3 R6, P0, PT, R12.reuse, UR4, RZ ;  /* 0x000000040c067c10 */ /* 0x040fe4000ff1e0ff */
[----:B-1----:R-:W-:Y:S01]  /*1bf0*/  IADD3 R4, P1, PT, R12, UR6, RZ ;  /* 0x000000060c047c10 */ /* 0x002fe2000ff3e0ff */
[----:B------:R-:W-:Y:S01]  /*1c00*/  IMAD.SHL.U32 R12, R7, 0x8, RZ ;  /* 0x00000008070c7824 */ /* 0x000fe200078e00ff */
[C---:B------:R-:W-:Y:S01]  /*1c10*/  IADD3.X R7, PT, PT, R16.reuse, UR5, RZ, P0, !PT ;  /* 0x0000000510077c10 */ /* 0x040fe200087fe4ff */
[----:B------:R0:W-:Y:S01]  /*1c20*/  STG.E.64 desc[UR10][R10.64+0x8], RZ ;  /* 0x000008ff0a007986 */ /* 0x0001e2000c101b0a */
[----:B------:R-:W-:-:S02]  /*1c30*/  IADD3.X R5, PT, PT, R16, UR7, RZ, P1, !PT ;  /* 0x0000000710057c10 */ /* 0x000fc40008ffe4ff */
[----:B------:R-:W-:Y:S01]  /*1c40*/  IADD3 R16, P2, PT, R8, R13, RZ ;  /* 0x0000000d08107210 */ /* 0x000fe20007f5e0ff */
[----:B------:R1:W-:Y:S04]  /*1c50*/  STG.E.64 desc[UR10][R14.64+0x8], RZ ;  /* 0x000008ff0e007986 */ /* 0x0003e8000c101b0a */
[----:B------:R-:W-:Y:S01]  /*1c60*/  STG.E.64 desc[UR10][R6.64], RZ ;  /* 0x000000ff06007986 */ /* 0x000fe2000c101b0a */
[----:B------:R-:W-:Y:S01]  /*1c70*/  IMAD.X R17, RZ, RZ, R9, P2 ;  /* 0x000000ffff117224 */ /* 0x000fe200010e0609 */
[C---:B0-----:R-:W-:Y:S02]  /*1c80*/  IADD3 R10, P0, PT, R12.reuse, UR4, RZ ;  /* 0x000000040c0a7c10 */ /* 0x041fe4000ff1e0ff */
[----:B------:R-:W-:Y:S01]  /*1c90*/  STG.E.64 desc[UR10][R4.64], RZ ;  /* 0x000000ff04007986 */ /* 0x000fe2000c101b0a */
[----:B------:R-:W-:Y:S01]  /*1ca0*/  IADD3 R12, P1, PT, R12, UR6, RZ ;  /* 0x000000060c0c7c10 */ /* 0x000fe2000ff3e0ff */
[----:B-1----:R-:W-:Y:S01]  /*1cb0*/  VIADD R15, R3, 0x48 ;  /* 0x00000048030f7836 */ /* 0x002fe20000000000 */
[C---:B------:R-:W-:Y:S01]  /*1cc0*/  IADD3.X R11, PT, PT, R18.reuse, UR5, RZ, P0, !PT ;  /* 0x00000005120b7c10 */ /* 0x040fe200087fe4ff */
[----:B------:R0:W-:Y:S01]  /*1cd0*/  STG.E.64 desc[UR10][R6.64+0x8], RZ ;  /* 0x000008ff06007986 */ /* 0x0001e2000c101b0a */
[----:B------:R-:W-:-:S02]  /*1ce0*/  IADD3.X R13, PT, PT, R18, UR7, RZ, P1, !PT ;  /* 0x00000007120d7c10 */ /* 0x000fc40008ffe4ff */
[C---:B------:R-:W-:Y:S01]  /*1cf0*/  SHF.L.U64.HI R18, R16.reuse, 0x3, R17 ;  /* 0x0000000310127819 */ /* 0x040fe20000010211 */
[----:B------:R-:W-:Y:S01]  /*1d00*/  IMAD.SHL.U32 R16, R16, 0x8, RZ ;  /* 0x0000000810107824 */ /* 0x000fe200078e00ff */
[----:B------:R1:W-:Y:S04]  /*1d10*/  STG.E.64 desc[UR10][R4.64+0x8], RZ ;  /* 0x000008ff04007986 */ /* 0x0003e8000c101b0a */
[----:B------:R-:W-:Y:S01]  /*1d20*/  STG.E.64 desc[UR10][R10.64], RZ ;  /* 0x000000ff0a007986 */ /* 0x000fe2000c101b0a */
[----:B0-----:R-:W-:Y:S01]  /*1d30*/  IADD3 R6, P2, PT, R8, R15, RZ ;  /* 0x0000000f08067210 */ /* 0x001fe20007f5e0ff */
[----:B------:R-:W-:Y:S01]  /*1d40*/  VIADD R7, R3, 0x4a ;  /* 0x0000004a03077836 */ /* 0x000fe20000000000 */
[----:B------:R-:W-:Y:S01]  /*1d50*/  IADD3 R14, P0, PT, R16, UR4, RZ ;  /* 0x00000004100e7c10 */ /* 0x000fe2000ff1e0ff */
[----:B------:R-:W-:Y:S02]  /*1d60*/  STG.E.64 desc[UR10][R12.64], RZ ;  /* 0x000000ff0c007986 */ /* 0x000fe4000c101b0a */
[----:B------:R-:W-:Y:S01]  /*1d70*/  IMAD.X R17, RZ, RZ, R9, P2 ;  /* 0x000000ffff117224 */ /* 0x000fe200010e0609 */
[----:B------:R-:W-:Y:S01]  /*1d80*/  IADD3 R7, P2, PT, R8, R7, RZ ;  /* 0x0000000708077210 */ /* 0x000fe20007f5e0ff */
[----:B------:R0:W-:Y:S01]  /*1d90*/  STG.E.64 desc[UR10][R10.64+0x8], RZ ;  /* 0x000008ff0a007986 */ /* 0x0001e2000c101b0a */
[----:B-1----:R-:W-:-:S02]  /*1da0*/  IADD3 R4, P1, PT, R16, UR6, RZ ;  /* 0x0000000610047c10 */ /* 0x002fc4000ff3e0ff */
[C---:B------:R-:W-:Y:S01]  /*1db0*/  IADD3.X R15, PT, PT, R18.reuse, UR5, RZ, P0, !PT ;  /* 0x00000005120f7c10 */ /* 0x040fe200087fe4ff */
[----:B------:R1:W-:Y:S01]  /*1dc0*/  STG.E.64 desc[UR10][R12.64+0x8], RZ ;  /* 0x000008ff0c007986 */ /* 0x0003e2000c101b0a */
[----:B------:R-:W-:Y:S02]  /*1dd0*/  IADD3.X R5, PT, PT, R18, UR7, RZ, P1, !PT ;  /* 0x0000000712057c10 */ /* 0x000fe40008ffe4ff */
[C---:B------:R-:W-:Y:S01]  /*1de0*/  SHF.L.U64.HI R16, R6.reuse, 0x3, R17 ;  /* 0x0000000306107819 */ /* 0x040fe20000010211 */
[----:B------:R-:W-:Y:S01]  /*1df0*/  STG.E.64 desc[UR10][R14.64], RZ ;  /* 0x000000ff0e007986 */ /* 0x000fe2000c101b0a */
[----:B0-----:R-:W-:Y:S02]  /*1e00*/  IMAD.SHL.U32 R11, R6, 0x8, RZ ;  /* 0x00000008060b7824 */ /* 0x001fe400078e00ff */
[----:B------:R-:W-:Y:S01]  /*1e10*/  IMAD.X R10, RZ, RZ, R9, P2 ;  /* 0x000000ffff0a7224 */ /* 0x000fe200010e0609 */
[----:B------:R-:W-:Y:S02]  /*1e20*/  STG.E.64 desc[UR10][R4.64], RZ ;  /* 0x000000ff04007986 */ /* 0x000fe4000c101b0a */
[----:B------:R-:W-:-:S02]  /*1e30*/  IADD3 R6, P0, PT, R11, UR4, RZ ;  /* 0x000000040b067c10 */ /* 0x000fc4000ff1e0ff */
[----:B-1----:R-:W-:Y:S01]  /*1e40*/  IADD3 R12, P1, PT, R11, UR6, RZ ;  /* 0x000000060b0c7c10 */ /* 0x002fe2000ff3e0ff */
[----:B------:R0:W-:Y:S01]  /*1e50*/  STG.E.64 desc[UR10][R14.64+0x8], RZ ;  /* 0x000008ff0e007986 */ /* 0x0001e2000c101b0a */
[C---:B------:R-:W-:Y:S01]  /*1e60*/  SHF.L.U64.HI R11, R7.reuse, 0x3, R10 ;  /* 0x00000003070b7819 */ /* 0x040fe2000001020a */
[----:B------:R-:W-:Y:S01]  /*1e70*/  IMAD.SHL.U32 R10, R7, 0x8, RZ ;  /* 0x00000008070a7824 */ /* 0x000fe200078e00ff */
[C---:B------:R-:W-:Y:S01]  /*1e80*/  IADD3.X R7, PT, PT, R16.reuse, UR5, RZ, P0, !PT ;  /* 0x0000000510077c10 */ /* 0x040fe200087fe4ff */
[----:B------:R1:W-:Y:S01]  /*1e90*/  STG.E.64 desc[UR10][R4.64+0x8], RZ ;  /* 0x000008ff04007986 */ /* 0x0003e2000c101b0a */
[----:B------:R-:W-:Y:S02]  /*1ea0*/  IADD3.X R13, PT, PT, R16, UR7, RZ, P1, !PT ;  /* 0x00000007100d7c10 */ /* 0x000fe40008ffe4ff */
[C---:B------:R-:W-:Y:S01]  /*1eb0*/  IADD3 R16, P0, PT, R10.reuse, UR4, RZ ;  /* 0x000000040a107c10 */ /* 0x040fe2000ff1e0ff */
[----:B------:R-:W-:Y:S01]  /*1ec0*/  STG.E.64 desc[UR10][R6.64], RZ ;  /* 0x000000ff06007986 */ /* 0x000fe2000c101b0a */
[----:B------:R-:W-:Y:S01]  /*1ed0*/  IADD3 R10, P1, PT, R10, UR6, RZ ;  /* 0x000000060a0a7c10 */ /* 0x000fe2000ff3e0ff */
[----:B0-----:R-:W-:Y:S01]  /*1ee0*/  VIADD R15, R3, 0x4c ;  /* 0x0000004c030f7836 */ /* 0x001fe20000000000 */
[C---:B------:R-:W-:Y:S01]  /*1ef0*/  IADD3.X R17, PT, PT, R11.reuse, UR5, RZ, P0, !PT ;  /* 0x000000050b117c10 */ /* 0x040fe200087fe4ff */
[----:B------:R-:W-:Y:S01]  /*1f00*/  STG.E.64 desc[UR10][R12.64], RZ ;  /* 0x000000ff0c007986 */ /* 0x000fe2000c101b0a */
[----:B------:R-:W-:Y:S01]  /*1f10*/  IADD3.X R11, PT, PT, R11, UR7, RZ, P1, !PT ;  /* 0x000000070b0b7c10 */ /* 0x000fe20008ffe4ff */
[----:B-1----:R-:W-:Y:S01]  /*1f20*/  VIADD R5, R3, 0x50 ;  /* 0x0000005003057836 */ /* 0x002fe20000000000 */
[C---:B------:R-:W-:Y:S01]  /*1f30*/  IADD3 R15, P0, PT, R8.reuse, R15, RZ ;  /* 0x0000000f080f7210 */ /* 0x040fe20007f1e0ff */
[----:B------:R0:W-:Y:S01]  /*1f40*/  STG.E.64 desc[UR10][R6.64+0x8], RZ ;  /* 0x000008ff06007986 */ /* 0x0001e2000c101b0a */
[----:B------:R-:W-:-:S03]  /*1f50*/  IADD3 R19, P1, PT, R8, R19, RZ ;  /* 0x0000001308137210 */ /* 0x000fc60007f3e0ff */
[--C-:B------:R-:W-:Y:S01]  /*1f60*/  IMAD.X R4, RZ, RZ, R9.reuse, P0 ;  /* 0x000000ffff047224 */ /* 0x100fe200000e0609 */
[----:B------:R-:W-:Y:S01]  /*1f70*/  IADD3 R5, P0, PT, R8, R5, RZ ;  /* 0x0000000508057210 */ /* 0x000fe20007f1e0ff */
[----:B------:R-:W-:Y:S01]  /*1f80*/  IMAD.SHL.U32 R20, R15, 0x8, RZ ;  /* 0x000000080f147824 */ /* 0x000fe200078e00ff */
[----:B------:R1:W-:Y:S01]  /*1f90*/  STG.E.64 desc[UR10][R12.64+0x8], RZ ;  /* 0x000008ff0c007986 */ /* 0x0003e2000c101b0a */
[----:B------:R-:W-:Y:S02]  /*1fa0*/  IMAD.SHL.U32 R26, R19, 0x8, RZ ;  /* 0x00000008131a7824 */ /* 0x000fe400078e00ff */
[----:B0-----:R-:W-:Y:S01]  /*1fb0*/  VIADD R7, R3, 0x52 ;  /* 0x0000005203077836 */ /* 0x001fe20000000000 */
[----:B------:R-:W-:Y:S01]  /*1fc0*/  STG.E.64 desc[UR10][R16.64], RZ ;  /* 0x000000ff10007986 */ /* 0x000fe2000c101b0a */
[--C-:B------:R-:W-:Y:S01]  /*1fd0*/  IMAD.X R6, RZ, RZ, R9.reuse, P1 ;  /* 0x000000ffff067224 */ /* 0x100fe200008e0609 */
[----:B------:R-:W-:Y:S01]  /*1fe0*/  IADD3 R18, P6, PT, R20, UR4, RZ ;  /* 0x0000000414127c10 */ /* 0x000fe2000ffde0ff */
[--C-:B------:R-:W-:Y:S01]  /*1ff0*/  IMAD.X R22, RZ, RZ, R9.reuse, P0 ;  /* 0x000000ffff167224 */ /* 0x100fe200000e0609 */
[----:B------:R-:W-:Y:S01]  /*2000*/  IADD3 R7, P2, PT, R8, R7, RZ ;  /* 0x0000000708077210 */ /* 0x000fe20007f5e0ff */
[----:B------:R-:W-:Y:S01]  /*2010*/  STG.E.64 desc[UR10][R10.64], RZ ;  /* 0x000000ff0a007986 */ /* 0x000fe2000c101b0a */
[----:B-1----:R-:W-:Y:S01]  /*2020*/  SHF.L.U64.HI R13, R15, 0x3, R4 ;  /* 0x000000030f0d7819 */ /* 0x002fe20000010204 */
[----:B------:R-:W-:Y:S01]  /*2030*/  IMAD.SHL.U32 R12, R5, 0x8, RZ ;  /* 0x00000008050c7824 */ /* 0x000fe200078e00ff */
[----:B------:R-:W-:Y:S01]  /*2040*/  SHF.L.U64.HI R15, R19, 0x3, R6 ;  /* 0x00000003130f7819 */ /* 0x000fe20000010206 */
[----:B------:R-:W-:Y:S01]  /*2050*/  IMAD.SHL.U32 R14, R7, 0x8, RZ ;  /* 0x00000008070e7824 */ /* 0x000fe200078e00ff */
[----:B------:R0:W-:Y:S01]  /*2060*/  STG.E.64 desc[UR10][R16.64+0x8], RZ ;  /* 0x000008ff10007986 */ /* 0x0001e2000c101b0a */
[----:B------:R-:W-:Y:S01]  /*2070*/  IMAD.X R4, RZ, RZ, R9, P2 ;  /* 0x000000ffff047224 */ /* 0x000fe200010e0609 */
[----:B------:R-:W-:-:S02]  /*2080*/  IADD3.X R19, PT, PT, R13, UR5, RZ, P6, !PT ;  /* 0x000000050d137c10 */ /* 0x000fc4000b7fe4ff */
[C---:B------:R-:W-:Y:S01]  /*2090*/  IADD3 R6, P3, PT, R14.reuse, UR4, RZ ;  /* 0x000000040e067c10 */ /* 0x040fe2000ff7e0ff */
[----:B------:R1:W-:Y:S01]  /*20a0*/  STG.E.64 desc[UR10][R10.64+0x8], RZ ;  /* 0x000008ff0a007986 */ /* 0x0003e2000c101b0a */
[----:B------:R-:W-:Y:S02]  /*20b0*/  SHF.L.U64.HI R23, R7, 0x3, R4 ;  /* 0x0000000307177819 */ /* 0x000fe40000010204 */
[----:B------:R-:W-:Y:S01]  /*20c0*/  IADD3 R14, P6, PT, R14, UR6, RZ ;  /* 0x000000060e0e7c10 */ /* 0x000fe2000ffde0ff */
[----:B------:R-:W-:Y:S01]  /*20d0*/  STG.E.64 desc[UR10][R18.64], RZ ;  /* 0x000000ff12007986 */ /* 0x000fe2000c101b0a */
[C---:B0-----:R-:W-:Y:S02]  /*20e0*/  IADD3 R16, P5, PT, R26.reuse, UR4, RZ ;  /* 0x000000041a107c10 */ /* 0x041fe4000ffbe0ff */
[----:B------:R-:W-:Y:S02]  /*20f0*/  IADD3 R26, P1, PT, R26, UR6, RZ ;  /* 0x000000061a1a7c10 */ /* 0x000fe4000ff3e0ff */
[----:B------:R-:W-:Y:S01]  /*2100*/  IADD3 R4, P4, PT, R12, UR4, RZ ;  /* 0x000000040c047c10 */ /* 0x000fe2000ff9e0ff */
[----:B-1----:R-:W-:Y:S01]  /*2110*/  VIADD R11, R3, 0x58 ;  /* 0x00000058030b7836 */ /* 0x002fe20000000000 */
[----:B------:R-:W-:-:S02]  /*2120*/  IADD3 R20, P2, PT, R20, UR6, RZ ;  /* 0x0000000614147c10 */ /* 0x000fc4000ff5e0ff */
[----:B------:R-:W-:Y:S02]  /*2130*/  SHF.L.U64.HI R22, R5, 0x3, R22 ;  /* 0x0000000305167819 */ /* 0x000fe40000010216 */
[----:B------:R-:W-:Y:S02]  /*2140*/  IADD3 R12, P0, PT, R12, UR6, RZ ;  /* 0x000000060c0c7c10 */ /* 0x000fe4000ff1e0ff */
[C---:B------:R-:W-:Y:S02]  /*2150*/  IADD3.X R17, PT, PT, R15.reuse, UR5, RZ, P5, !PT ;  /* 0x000000050f117c10 */ /* 0x040fe4000affe4ff */
[----:B------:R-:W-:Y:S02]  /*2160*/  IADD3.X R27, PT, PT, R15, UR7, RZ, P1, !PT ;  /* 0x000000070f1b7c10 */ /* 0x000fe40008ffe4ff */
[C---:B------:R-:W-:Y:S02]  /*2170*/  IADD3.X R7, PT, PT, R23.reuse, UR5, RZ, P3, !PT ;  /* 0x0000000517077c10 */ /* 0x040fe40009ffe4ff */
[----:B------:R-:W-:Y:S01]  /*2180*/  IADD3.X R15, PT, PT, R23, UR7, RZ, P6, !PT ;  /* 0x00000007170f7c10 */ /* 0x000fe2000b7fe4ff */
[----:B------:R-:W-:Y:S01]  /*2190*/  VIADD R23, R3, 0x54 ;  /* 0x0000005403177836 */ /* 0x000fe20000000000 */
[----:B------:R-:W-:-:S02]  /*21a0*/  IADD3.X R21, PT, PT, R13, UR7, RZ, P2, !PT ;  /* 0x000000070d157c10 */ /* 0x000fc400097fe4ff */
[C---:B------:R-:W-:Y:S02]  /*21b0*/  IADD3.X R5, PT, PT, R22.reuse, UR5, RZ, P4, !PT ;  /* 0x0000000516057c10 */ /* 0x040fe4000a7fe4ff */
[----:B------:R-:W-:Y:S01]  /*21c0*/  IADD3.X R13, PT, PT, R22, UR7, RZ, P0, !PT ;  /* 0x00000007160d7c10 */ /* 0x000fe200087fe4ff */
[----:B------:R-:W0:Y:S01]  /*21d0*/  LDCU.128 UR4, c[0x0][0x380] ;  /* 0x00007000ff0477ac */ /* 0x000e220008000c00 */
[C---:B------:R-:W-:Y:S01]  /*21e0*/  IADD3 R22, P0, PT, R8.reuse, R23, RZ ;  /* 0x0000001708167210 */ /* 0x040fe20007f1e0ff */
[----:B------:R-:W-:Y:S01]  /*21f0*/  VIADD R23, R3, 0x56 ;  /* 0x0000005603177836 */ /* 0x000fe20000000000 */
[C---:B------:R-:W-:Y:S01]  /*2200*/  IADD3 R11, P2, PT, R8.reuse, R11, RZ ;  /* 0x0000000b080b7210 */ /* 0x040fe20007f5e0ff */
[----:B------:R-:W-:Y:S02]  /*2210*/  STG.E.64 desc[UR10][R20.64], RZ ;  /* 0x000000ff14007986 */ /* 0x000fe4000c101b0a */
[----:B------:R-:W-:Y:S01]  /*2220*/  IMAD.X R25, RZ, RZ, R9, P0 ;  /* 0x000000ffff197224 */ /* 0x000fe200000e0609 */
[----:B------:R-:W-:Y:S01]  /*2230*/  IADD3 R23, P0, PT, R8, R23, RZ ;  /* 0x0000001708177210 */ /* 0x000fe20007f1e0ff */
[----:B------:R1:W-:Y:S03]  /*2240*/  STG.E.64 desc[UR10][R18.64+0x8], RZ ;  /* 0x000008ff12007986 */ /* 0x0003e6000c101b0a */
[C---:B------:R-:W-:Y:S01]  /*2250*/  SHF.L.U64.HI R10, R22.reuse, 0x3, R25 ;  /* 0x00000003160a7819 */ /* 0x040fe20000010219 */
[----:B------:R-:W-:Y:S01]  /*2260*/  IMAD.SHL.U32 R22, R22, 0x8, RZ ;  /* 0x0000000816167824 */ /* 0x000fe200078e00ff */
[----:B------:R2:W-:Y:S04]  /*2270*/  STG.E.64 desc[UR10][R20.64+0x8], RZ ;  /* 0x000008ff14007986 */ /* 0x0005e8000c101b0a */
[----:B------:R-:W-:Y:S01]  /*2280*/  STG.E.64 desc[UR10][R16.64], RZ ;  /* 0x000000ff10007986 */ /* 0x000fe2000c101b0a */
[--C-:B-1----:R-:W-:Y:S01]  /*2290*/  IMAD.X R18, RZ, RZ, R9.reuse, P0 ;  /* 0x000000ffff127224 */ /* 0x102fe200000e0609 */
[C---:B0-----:R-:W-:Y:S01]  /*22a0*/  IADD3 R24, P0, PT, R22.reuse, UR4, RZ ;  /* 0x0000000416187c10 */ /* 0x041fe2000ff1e0ff */
[C---:B------:R-:W-:Y:S01]  /*22b0*/  IMAD.SHL.U32 R19, R23.reuse, 0x8, RZ ;  /* 0x0000000817137824 */ /* 0x040fe200078e00ff */
[----:B------:R-:W-:Y:S01]  /*22c0*/  IADD3 R22, P1, PT, R22, UR6, RZ ;  /* 0x0000000616167c10 */ /* 0x000fe2000ff3e0ff */
[----:B------:R-:W-:Y:S01]  /*22d0*/  STG.E.64 desc[UR10][R26.64], RZ ;  /* 0x000000ff1a007986 */ /* 0x000fe2000c101b0a */
[----:B--2---:R-:W-:Y:S01]  /*22e0*/  IMAD.X R20, RZ, RZ, R9, P2 ;  /* 0x000000ffff147224 */ /* 0x004fe200010e0609 */
[----:B------:R-:W-:-:S02]  /*22f0*/  SHF.L.U64.HI R18, R23, 0x3, R18 ;  /* 0x0000000317127819 */ /* 0x000fc40000010212 */
[----:B------:R0:W-:Y:S01]  /*2300*/  STG.E.64 desc[UR10][R16.64+0x8], RZ ;  /* 0x000008ff10007986 */ /* 0x0001e2000c101b0a */
[C---:B------:R-:W-:Y:S02]  /*2310*/  IADD3.X R25, PT, PT, R10.reuse, UR5, RZ, P0, !PT ;  /* 0x000000050a197c10 */ /* 0x040fe400087fe4ff */
[----:B------:R-:W-:Y:S01]  /*2320*/  IADD3.X R23, PT, PT, R10, UR7, RZ, P1, !PT ;  /* 0x000000070a177c10 */ /* 0x000fe20008ffe4ff */
[----:B------:R1:W-:Y:S01]  /*2330*/  STG.E.64 desc[UR10][R26.64+0x8], RZ ;  /* 0x000008ff1a007986 */ /* 0x0003e2000c101b0a */
[C---:B------:R-:W-:Y:S01]  /*2340*/  SHF.L.U64.HI R21, R11.reuse, 0x3, R20 ;  /* 0x000000030b157819 */ /* 0x040fe20000010214 */
[----:B------:R-:W-:Y:S01]  /*2350*/  IMAD.SHL.U32 R20, R11, 0x8, RZ ;  /* 0x000000080b147824 */ /* 0x000fe200078e00ff */
[C---:B----4-:R-:W-:Y:S01]  /*2360*/  IADD3 R10, P0, PT, R19.reuse, UR12, RZ ;  /* 0x0000000c130a7c10 */ /* 0x050fe2000ff1e0ff */
[----:B------:R-:W2:Y:S01]  /*2370*/  LDCU.128 UR4, c[0x0][0x380] ;  /* 0x00007000ff0477ac */ /* 0x000ea20008000c00 */
[----:B------:R-:W-:Y:S01]  /*2380*/  STG.E.64 desc[UR10][R4.64], RZ ;  /* 0x000000ff04007986 */ /* 0x000fe2000c101b0a */
[----:B0-----:R-:W-:-:S02]  /*2390*/  IADD3 R16, P1, PT, R19, UR14, RZ ;  /* 0x0000000e13107c10 */ /* 0x001fc4000ff3e0ff */
[C---:B------:R-:W-:Y:S01]  /*23a0*/  IADD3.X R11, PT, PT, R18.reuse, UR13, RZ, P0, !PT ;  /* 0x0000000d120b7c10 */ /* 0x040fe200087fe4ff */
[----:B------:R-:W-:Y:S01]  /*23b0*/  STG.E.64 desc[UR10][R12.64], RZ ;  /* 0x000000ff0c007986 */ /* 0x000fe2000c101b0a */
[----:B------:R-:W-:Y:S01]  /*23c0*/  IADD3.X R17, PT, PT, R18, UR15, RZ, P1, !PT ;  /* 0x0000000f12117c10 */ /* 0x000fe20008ffe4ff */
[----:B-1----:R-:W-:Y:S01]  /*23d0*/  VIADD R27, R3, 0x5a ;  /* 0x0000005a031b7836 */ /* 0x002fe20000000000 */
[C---:B-----5:R-:W-:Y:S01]  /*23e0*/  IADD3 R18, P0, PT, R20.reuse, UR16, RZ ;  /* 0x0000001014127c10 */ /* 0x060fe2000ff1e0ff */
[----:B------:R0:W-:Y:S01]  /*23f0*/  STG.E.64 desc[UR10][R4.64+0x8], RZ ;  /* 0x000008ff04007986 */ /* 0x0001e2000c101b0a */
[----:B------:R-:W-:Y:S01]  /*2400*/  IADD3 R20, P1, PT, R20, UR18, RZ ;  /* 0x0000001214147c10 */ /* 0x000fe2000ff3e0ff */
[----:B------:R-:W1:Y:S01]  /*2410*/  LDCU.128 UR12, c[0x0][0x380] ;  /* 0x00007000ff0c77ac */ /* 0x000e620008000c00 */
[----:B------:R-:W-:Y:S01]  /*2420*/  IADD3.X R19, PT, PT, R21, UR17, RZ, P0, !PT ;  /* 0x0000001115137c10 */ /* 0x000fe200087fe4ff */
[----:B------:R3:W-:Y:S01]  /*2430*/  STG.E.64 desc[UR10][R12.64+0x8], RZ ;  /* 0x000008ff0c007986 */ /* 0x0007e2000c101b0a */
[----:B------:R-:W-:-:S02]  /*2440*/  IADD3 R27, P0, PT, R8, R27, RZ ;  /* 0x0000001b081b7210 */ /* 0x000fc40007f1e0ff */
[----:B------:R-:W-:Y:S01]  /*2450*/  IADD3.X R21, PT, PT, R21, UR19, RZ, P1, !PT ;  /* 0x0000001315157c10 */ /* 0x000fe20008ffe4ff */
[----:B------:R-:W4:Y:S01]  /*2460*/  LDCU.128 UR16, c[0x0][0x380] ;  /* 0x00007000ff1077ac */ /* 0x000f220008000c00 */
[----:B------:R-:W-:Y:S01]  /*2470*/  STG.E.64 desc[UR10][R6.64], RZ ;  /* 0x000000ff06007986 */ /* 0x000fe2000c101b0a */
[C---:B0-----:R-:W-:Y:S02]  /*2480*/  VIADD R5, R3.reuse, 0x5c ;  /* 0x0000005c03057836 */ /* 0x041fe40000000000 */
[----:B------:R-:W-:Y:S01]  /*2490*/  IMAD.X R4, RZ, RZ, R9, P0 ;  /* 0x000000ffff047224 */ /* 0x000fe200000e0609 */
[----:B------:R-:W-:Y:S01]  /*24a0*/  STG.E.64 desc[UR10][R14.64], RZ ;  /* 0x000000ff0e007986 */ /* 0x000fe2000c101b0a */
[----:B---3--:R-:W-:Y:S01]  /*24b0*/  VIADD R13, R3, 0x5e ;  /* 0x0000005e030d7836 */ /* 0x008fe20000000000 */
[----:B------:R-:W-:Y:S01]  /*24c0*/  IADD3 R12, P0, PT, R8, R5, RZ ;  /* 0x00000005080c7210 */ /* 0x000fe20007f1e0ff */
[C---:B------:R-:W-:Y:S01]  /*24d0*/  IMAD.SHL.U32 R26, R27.reuse, 0x8, RZ ;  /* 0x000000081b1a7824 */ /* 0x040fe200078e00ff */
[----:B------:R0:W-:Y:S01]  /*24e0*/  STG.E.64 desc[UR10][R6.64+0x8], RZ ;  /* 0x000008ff06007986 */ /* 0x0001e2000c101b0a */
[----:B------:R-:W-:-:S02]  /*24f0*/  SHF.L.U64.HI R4, R27, 0x3, R4 ;  /* 0x000000031b047819 */ /* 0x000fc40000010204 */
[----:B------:R-:W-:Y:S01]  /*2500*/  IADD3 R5, P2, PT, R8, R13, RZ ;  /* 0x0000000d08057210 */ /* 0x000fe20007f5e0ff */
[----:B------:R3:W-:Y:S04]  /*2510*/  STG.E.64 desc[UR10][R14.64+0x8], RZ ;  /* 0x000008ff0e007986 */ /* 0x0007e8000c101b0a */
[----:B------:R-:W-:Y:S01]  /*2520*/  STG.E.64 desc[UR10][R24.64], RZ ;  /* 0x000000ff18007986 */ /* 0x000fe2000c101b0a */
[----:B0-----:R-:W-:Y:S01]  /*2530*/  IMAD.X R7, RZ, RZ, R9, P0 ;  /* 0x000000ffff077224 */ /* 0x001fe200000e0609 */
[----:B--2---:R-:W-:Y:S01]  /*2540*/  IADD3 R28, P0, PT, R26, UR4, RZ ;  /* 0x000000041a1c7c10 */ /* 0x004fe2000ff1e0ff */
[----:B------:R-:W-:Y:S01]  /*2550*/  IMAD.SHL.U32 R6, R12, 0x8, RZ ;  /* 0x000000080c067824 */ /* 0x000fe200078e00ff */
[----:B------:R-:W-:Y:S01]  /*2560*/  IADD3 R26, P1, PT, R26, UR6, RZ ;  /* 0x000000061a1a7c10 */ /* 0x000fe2000ff3e0ff */
[C---:B---3--:R-:W-:Y:S01]  /*2570*/  IMAD.SHL.U32 R14, R5.reuse, 0x8, RZ ;  /* 0x00000008050e7824 */ /* 0x048fe200078e00ff */
[----:B------:R-:W-:Y:S01]  /*2580*/  SHF.L.U64.HI R7, R12, 0x3, R7 ;  /* 0x000000030c077819 */ /* 0x000fe20000010207 */
[----:B------:R-:W-:Y:S01]  /*2590*/  IMAD.X R12, RZ, RZ, R9, P2 ;  /* 0x000000ffff0c7224 */ /* 0x000fe200010e0609 */
[C---:B------:R-:W-:Y:S01]  /*25a0*/  IADD3.X R29, PT, PT, R4.reuse, UR5, RZ, P0, !PT ;  /* 0x00000005041d7c10 */ /* 0x040fe200087fe4ff */
[----:B------:R-:W-:Y:S01]  /*25b0*/  STG.E.64 desc[UR10][R22.64], RZ ;  /* 0x000000ff16007986 */ /* 0x000fe2000c101b0a */
[----:B------:R-:W-:Y:S01]  /*25c0*/  IADD3.X R27, PT, PT, R4, UR7, RZ, P1, !PT ;  /* 0x00000007041b7c10 */ /* 0x000fe20008ffe4ff */
[----:B------:R-:W0:Y:S01]  /*25d0*/  LDCU.128 UR4, c[0x0][0x380] ;  /* 0x00007000ff0477ac */ /* 0x000e220008000c00 */
[----:B-1----:R-:W-:Y:S01]  /*25e0*/  IADD3 R4, P0, PT, R6, UR12, RZ ;  /* 0x0000000c06047c10 */ /* 0x002fe2000ff1e0ff */
[----:B------:R-:W-:Y:S01]  /*25f0*/  STG.E.64 desc[UR10][R24.64+0x8], RZ ;  /* 0x000008ff18007986 */ /* 0x000fe2000c101b0a */
[----:B------:R-:W-:-:S02]  /*2600*/  SHF.L.U64.HI R15, R5, 0x3, R12 ;  /* 0x00000003050f7819 */ /* 0x000fc4000001020c */
[----:B------:R-:W-:Y:S01]  /*2610*/  IADD3.X R5, PT, PT, R7, UR13, RZ, P0, !PT ;  /* 0x0000000d07057c10 */ /* 0x000fe200087fe4ff */
[----:B------:R1:W-:Y:S01]  /*2620*/  STG.E.64 desc[UR10][R22.64+0x8], RZ ;  /* 0x000008ff16007986 */ /* 0x0003e2000c101b0a */
[----:B----4-:R-:W-:Y:S02]  /*2630*/  IADD3 R12, P0, PT, R14, UR16, RZ ;  /* 0x000000100e0c7c10 */ /* 0x010fe4000ff1e0ff */
[----:B------:R-:W-:Y:S01]  /*2640*/  IADD3 R6, P1, PT, R6, UR14, RZ ;  /* 0x0000000e06067c10 */ /* 0x000fe2000ff3e0ff */
[----:B------:R-:W-:Y:S01]  /*2650*/  STG.E.64 desc[UR10][R10.64], RZ ;  /* 0x000000ff0a007986 */ /* 0x000fe2000c101b0a */
[----:B------:R-:W-:Y:S02]  /*2660*/  IADD3.X R13, PT, PT, R15, UR17, RZ, P0, !PT ;  /* 0x000000110f0d7c10 */ /* 0x000fe400087fe4ff */
[----:B------:R-:W-:Y:S01]  /*2670*/  IADD3.X R7, PT, PT, R7, UR15, RZ, P1, !PT ;  /* 0x0000000f07077c10 */ /* 0x000fe20008ffe4ff */
[----:B------:R-:W-:Y:S01]  /*2680*/  STG.E.64 desc[UR10][R16.64], RZ ;  /* 0x000000ff10007986 */ /* 0x000fe2000c101b0a */
[----:B------:R-:W-:Y:S01]  /*2690*/  IADD3 R14, P1, PT, R14, UR18, RZ ;  /* 0x000000120e0e7c10 */ /* 0x000fe2000ff3e0ff */
[----:B-1----:R-:W-:Y:S01]  /*26a0*/  VIADD R23, R3, 0x60 ;  /* 0x0000006003177836 */ /* 0x002fe20000000000 */
[----:B------:R-:W1:Y:S01]  /*26b0*/  LDCU.128 UR12, c[0x0][0x380] ;  /* 0x00007000ff0c77ac */ /* 0x000e620008000c00 */
[----:B------:R2:W-:Y:S01]  /*26c0*/  STG.E.64 desc[UR10][R10.64+0x8], RZ ;  /* 0x000008ff0a007986 */ /* 0x0005e2000c101b0a */
[----:B------:R-:W-:-:S02]  /*26d0*/  IADD3.X R15, PT, PT, R15, UR19, RZ, P1, !PT ;  /* 0x000000130f0f7c10 */ /* 0x000fc40008ffe4ff */
[----:B------:R-:W-:Y:S01]  /*26e0*/  IADD3 R23, P0, PT, R8, R23, RZ ;  /* 0x0000001708177210 */ /* 0x000fe20007f1e0ff */
[----:B------:R3:W-:Y:S01]  /*26f0*/  STG.E.64 desc[UR10][R16.64+0x8], RZ ;  /* 0x000008ff10007986 */ /* 0x0007e2000c101b0a */
[----:B------:R-:W4:Y:S03]  /*2700*/  LDCU.128 UR16, c[0x0][0x380] ;  /* 0x00007000ff1077ac */ /* 0x000f260008000c00 */
[----:B------:R-:W-:Y:S01]  /*2710*/  STG.E.64 desc[UR10][R18.64], RZ ;  /* 0x000000ff12007986 */ /* 0x000fe2000c101b0a */
[----:B------:R-:W-:Y:S02]  /*2720*/  IMAD.SHL.U32 R22, R23, 0x8, RZ ;  /* 0x0000000817167824 */ /* 0x000fe400078e00ff */
[----:B--2---:R-:W-:Y:S01]  /*2730*/  VIADD R11, R3, 0x62 ;  /* 0x00000062030b7836 */ /* 0x004fe20000000000 */
[----:B------:R-:W-:Y:S01]  /*2740*/  STG.E.64 desc[UR10][R20.64], RZ ;  /* 0x000000ff14007986 */ /* 0x000fe2000c101b0a */
[----:B------:R-:W-:-:S02]  /*2750*/  IMAD.X R10, RZ, RZ, R9, P0 ;  /* 0x000000ffff0a7224 */ /* 0x000fc400000e0609 */
[----:B---3--:R-:W-:Y:S01]  /*2760*/  VIADD R17, R3, 0x64 ;  /* 0x0000006403117836 */ /* 0x008fe20000000000 */
[C---:B------:R-:W-:Y:S01]  /*2770*/  IADD3 R16, P0, PT, R8.reuse, R11, RZ ;  /* 0x0000000b08107210 */ /* 0x040fe20007f1e0ff */
[----:B------:R2:W-:Y:S01]  /*2780*/  STG.E.64 desc[UR10][R18.64+0x8], RZ ;  /* 0x000008ff12007986 */ /* 0x0005e2000c101b0a */
[----:B------:R-:W-:Y:S02]  /*2790*/  SHF.L.U64.HI R10, R23, 0x3, R10 ;  /* 0x00000003170a7819 */ /* 0x000fe4000001020a */
[----:B------:R-:W-:Y:S01]  /*27a0*/  IADD3 R11, P2, PT, R8, R17, RZ ;  /* 0x00000011080b7210 */ /* 0x000fe20007f5e0ff */
[----:B------:R3:W-:Y:S04]  /*27b0*/  STG.E.64 desc[UR10][R20.64+0x8], RZ ;  /* 0x000008ff14007986 */ /* 0x0007e8000c101b0a */
[----:B------:R-:W-:Y:S01]  /*27c0*/  STG.E.64 desc[UR10][R28.64], RZ ;  /* 0x000000ff1c007986 */ /* 0x000fe2000c101b0a */
[--C-:B--2---:R-:W-:Y:S01]  /*27d0*/  IMAD.X R19, RZ, RZ, R9.reuse, P0 ;  /* 0x000000ffff137224 */ /* 0x104fe200000e0609 */
[C---:B0-----:R-:W-:Y:S01]  /*27e0*/  IADD3 R24, P0, PT, R22.reuse, UR4, RZ ;  /* 0x0000000416187c10 */ /* 0x041fe2000ff1e0ff */
[----:B------:R-:W-:Y:S01]  /*27f0*/  IMAD.X R18, RZ, RZ, R9, P2 ;  /* 0x000000ffff127224 */ /* 0x000fe200010e0609 */
[----:B------:R-:W-:Y:S01]  /*2800*/  IADD3 R22, P1, PT, R22, UR6, RZ ;  /* 0x0000000616167c10 */ /* 0x000fe2000ff3e0ff */
[C---:B---3--:R-:W-:Y:S01]  /*2810*/  IMAD.SHL.U32 R20, R11.reuse, 0x8, RZ ;  /* 0x000000080b147824 */ /* 0x048fe200078e00ff */
[C---:B------:R-:W-:Y:S01]  /*2820*/  SHF.L.U64.HI R17, R16.reuse, 0x3, R19 ;  /* 0x0000000310117819 */ /* 0x040fe20000010213 */
[----:B------:R-:W-:Y:S01]  /*2830*/  IMAD.SHL.U32 R16, R16, 0x8, RZ ;  /* 0x0000000810107824 */ /* 0x000fe200078e00ff */
        /* <DEDUP_REMOVED lines=64> */
[C---:B------:R-:W-:Y:S01]  /*2c40*/  VIADD R23, R3.reuse, 0x70 ;  /* 0x0000007003177836 */ /* 0x040fe20000000000 */
[----:B------:R-:W4:Y:S02]  /*2c50*/  LDCU.128 UR16, c[0x0][0x380] ;  /* 0x00007000ff1077ac */ /* 0x000f240008000c00 */
[----:B------:R-:W-:Y:S01]  /*2c60*/  IMAD.X R25, RZ, RZ, R9, P0 ;  /* 0x000000ffff197224 */ /* 0x000fe200000e0609 */
[----:B------:R-:W-:Y:S01]  /*2c70*/  STG.E.64 desc[UR10][R18.64], RZ ;  /* 0x000000ff12007986 */ /* 0x000fe2000c101b0a */
[----:B--2---:R-:W-:-:S03]  /*2c80*/  VIADD R11, R3, 0x6e ;  /* 0x0000006e030b7836 */ /* 0x004fc60000000000 */
[----:B------:R-:W-:Y:S01]  /*2c90*/  STG.E.64 desc[UR10][R20.64], RZ ;  /* 0x000000ff14007986 */ /* 0x000fe2000c101b0a */
[C---:B---3--:R-:W-:Y:S02]  /*2ca0*/  IADD3 R16, P2, PT, R8.reuse, R23, RZ ;  /* 0x0000001708107210 */ /* 0x048fe40007f5e0ff */
[----:B------:R-:W-:Y:S01]  /*2cb0*/  IADD3 R17, P0, PT, R8, R11, RZ ;  /* 0x0000000b08117210 */ /* 0x000fe20007f1e0ff */
[----:B------:R2:W-:Y:S01]  /*2cc0*/  STG.E.64 desc[UR10][R18.64+0x8], RZ ;  /* 0x000008ff12007986 */ /* 0x0005e2000c101b0a */
[C---:B------:R-:W-:Y:S01]  /*2cd0*/  SHF.L.U64.HI R11, R22.reuse, 0x3, R25 ;  /* 0x00000003160b7819 */ /* 0x040fe20000010219 */
[----:B------:R-:W-:Y:S02]  /*2ce0*/  IMAD.SHL.U32 R22, R22, 0x8, RZ ;  /* 0x0000000816167824 */ /* 0x000fe400078e00ff */
[----:B------:R-:W-:Y:S01]  /*2cf0*/  IMAD.X R10, RZ, RZ, R9, P0 ;  /* 0x000000ffff0a7224 */ /* 0x000fe200000e0609 */
[----:B------:R1:W-:Y:S02]  /*2d00*/  STG.E.64 desc[UR10][R20.64+0x8], RZ ;  /* 0x000008ff14007986 */ /* 0x0003e4000c101b0a */
[----:B0-----:R-:W-:-:S02]  /*2d10*/  IADD3 R24, P0, PT, R22, UR4, RZ ;  /* 0x0000000416187c10 */ /* 0x001fc4000ff1e0ff */
[C---:B------:R-:W-:Y:S01]  /*2d20*/  SHF.L.U64.HI R10, R17.reuse, 0x3, R10 ;  /* 0x00000003110a7819 */ /* 0x040fe2000001020a */
[----:B--2---:R-:W-:Y:S01]  /*2d30*/  IMAD.SHL.U32 R18, R17, 0x8, RZ ;  /* 0x0000000811127824 */ /* 0x004fe200078e00ff */
[----:B------:R-:W-:Y:S01]  /*2d40*/  IADD3 R22, P1, PT, R22, UR6, RZ ;  /* 0x0000000616167c10 */ /* 0x000fe2000ff3e0ff */
[----:B------:R-:W-:Y:S01]  /*2d50*/  IMAD.X R17, RZ, RZ, R9, P2 ;  /* 0x000000ffff117224 */ /* 0x000fe200010e0609 */
[C---:B------:R-:W-:Y:S01]  /*2d60*/  IADD3.X R25, PT, PT, R11.reuse, UR5, RZ, P0, !PT ;  /* 0x000000050b197c10 */ /* 0x040fe200087fe4ff */
[----:B------:R-:W-:Y:S01]  /*2d70*/  STG.E.64 desc[UR10][R28.64], RZ ;  /* 0x000000ff1c007986 */ /* 0x000fe2000c101b0a */
[----:B------:R-:W-:Y:S01]  /*2d80*/  IADD3.X R23, PT, PT, R11, UR7, RZ, P1, !PT ;  /* 0x000000070b177c10 */ /* 0x000fe20008ffe4ff */
[----:B------:R-:W0:Y:S01]  /*2d90*/  LDCU.128 UR4, c[0x0][0x380] ;  /* 0x00007000ff0477ac */ /* 0x000e220008000c00 */
[C---:B------:R-:W-:Y:S01]  /*2da0*/  SHF.L.U64.HI R11, R16.reuse, 0x3, R17 ;  /* 0x00000003100b7819 */ /* 0x040fe20000010211 */
[----:B------:R-:W-:Y:S01]  /*2db0*/  IMAD.SHL.U32 R17, R16, 0x8, RZ ;  /* 0x0000000810117824 */ /* 0x000fe200078e00ff */
[C---:B-1----:R-:W-:Y:S01]  /*2dc0*/  IADD3 R20, P0, PT, R18.reuse, UR12, RZ ;  /* 0x0000000c12147c10 */ /* 0x042fe2000ff1e0ff */
[----:B------:R-:W-:Y:S01]  /*2dd0*/  STG.E.64 desc[UR10][R26.64], RZ ;  /* 0x000000ff1a007986 */ /* 0x000fe2000c101b0a */
[----:B------:R-:W-:-:S02]  /*2de0*/  IADD3 R18, P1, PT, R18, UR14, RZ ;  /* 0x0000000e12127c10 */ /* 0x000fc4000ff3e0ff */
[C---:B------:R-:W-:Y:S01]  /*2df0*/  IADD3.X R21, PT, PT, R10.reuse, UR13, RZ, P0, !PT ;  /* 0x0000000d0a157c10 */ /* 0x040fe200087fe4ff */
[----:B------:R-:W-:Y:S01]  /*2e00*/  STG.E.64 desc[UR10][R28.64+0x8], RZ ;  /* 0x000008ff1c007986 */ /* 0x000fe2000c101b0a */
[C---:B----4-:R-:W-:Y:S02]  /*2e10*/  IADD3 R16, P0, PT, R17.reuse, UR16, RZ ;  /* 0x0000001011107c10 */ /* 0x050fe4000ff1e0ff */
[----:B------:R-:W-:Y:S01]  /*2e20*/  IADD3.X R19, PT, PT, R10, UR15, RZ, P1, !PT ;  /* 0x0000000f0a137c10 */ /* 0x000fe20008ffe4ff */
[----:B------:R1:W-:Y:S01]  /*2e30*/  STG.E.64 desc[UR10][R26.64+0x8], RZ ;  /* 0x000008ff1a007986 */ /* 0x0003e2000c101b0a */
[----:B------:R-:W-:Y:S01]  /*2e40*/  IADD3 R10, P1, PT, R17, UR18, RZ ;  /* 0x00000012110a7c10 */ /* 0x000fe2000ff3e0ff */
[----:B------:R-:W2:Y:S01]  /*2e50*/  LDCU.128 UR12, c[0x0][0x380] ;  /* 0x00007000ff0c77ac */ /* 0x000ea20008000c00 */
[C---:B------:R-:W-:Y:S01]  /*2e60*/  IADD3.X R17, PT, PT, R11.reuse, UR17, RZ, P0, !PT ;  /* 0x000000110b117c10 */ /* 0x040fe200087fe4ff */
[----:B------:R-:W-:Y:S01]  /*2e70*/  STG.E.64 desc[UR10][R4.64], RZ ;  /* 0x000000ff04007986 */ /* 0x000fe2000c101b0a */
[----:B------:R-:W-:Y:S01]  /*2e80*/  IADD3.X R11, PT, PT, R11, UR19, RZ, P1, !PT ;  /* 0x000000130b0b7c10 */ /* 0x000fe20008ffe4ff */
[----:B------:R-:W3:Y:S02]  /*2e90*/  LDCU.128 UR16, c[0x0][0x380] ;  /* 0x00007000ff1077ac */ /* 0x000ee40008000c00 */
[----:B------:R-:W-:Y:S01]  /*2ea0*/  STG.E.64 desc[UR10][R6.64], RZ ;  /* 0x000000ff06007986 */ /* 0x000fe2000c101b0a */
[----:B-1----:R-:W-:-:S03]  /*2eb0*/  VIADD R27, R3, 0x72 ;  /* 0x00000072031b7836 */ /* 0x002fc60000000000 */
[----:B------:R1:W-:Y:S02]  /*2ec0*/  STG.E.64 desc[UR10][R4.64+0x8], RZ ;  /* 0x000008ff04007986 */ /* 0x0003e4000c101b0a */
[----:B------:R-:W-:Y:S02]  /*2ed0*/  IADD3 R26, P0, PT, R8, R27, RZ ;  /* 0x0000001b081a7210 */ /* 0x000fe40007f1e0ff */
[----:B------:R4:W-:Y:S01]  /*2ee0*/  STG.E.64 desc[UR10][R6.64+0x8], RZ ;  /* 0x000008ff06007986 */ /* 0x0009e2000c101b0a */
[C---:B------:R-:W-:Y:S02]  /*2ef0*/  VIADD R27, R3.reuse, 0x76 ;  /* 0x00000076031b7836 */ /* 0x040fe40000000000 */
[----:B------:R-:W-:Y:S01]  /*2f00*/  IMAD.X R29, RZ, RZ, R9, P0 ;  /* 0x000000ffff1d7224 */ /* 0x000fe200000e0609 */
[----:B------:R-:W-:Y:S01]  /*2f10*/  STG.E.64 desc[UR10][R12.64], RZ ;  /* 0x000000ff0c007986 */ /* 0x000fe2000c101b0a */
[----:B-1----:R-:W-:-:S03]  /*2f20*/  VIADD R5, R3, 0x74 ;  /* 0x0000007403057836 */ /* 0x002fc60000000000 */
[----:B------:R-:W-:Y:S01]  /*2f30*/  STG.E.64 desc[UR10][R14.64], RZ ;  /* 0x000000ff0e007986 */ /* 0x000fe2000c101b0a */
[----:B----4-:R-:W-:Y:S01]  /*2f40*/  IMAD.SHL.U32 R6, R26, 0x8, RZ ;  /* 0x000000081a067824 */ /* 0x010fe200078e00ff */
[C---:B------:R-:W-:Y:S02]  /*2f50*/  IADD3 R7, P0, PT, R8.reuse, R5, RZ ;  /* 0x0000000508077210 */ /* 0x040fe40007f1e0ff */
[----:B------:R1:W-:Y:S01]  /*2f60*/  STG.E.64 desc[UR10][R12.64+0x8], RZ ;  /* 0x000008ff0c007986 */ /* 0x0003e2000c101b0a */
[----:B------:R-:W-:Y:S02]  /*2f70*/  IADD3 R5, P2, PT, R8, R27, RZ ;  /* 0x0000001b08057210 */ /* 0x000fe40007f5e0ff */
[----:B------:R-:W-:Y:S01]  /*2f80*/  SHF.L.U64.HI R4, R26, 0x3, R29 ;  /* 0x000000031a047819 */ /* 0x000fe2000001021d */
[----:B------:R0:W-:Y:S02]  /*2f90*/  STG.E.64 desc[UR10][R14.64+0x8], RZ ;  /* 0x000008ff0e007986 */ /* 0x0001e4000c101b0a */
[----:B------:R-:W-:-:S02]  /*2fa0*/  IMAD.X R26, RZ, RZ, R9, P2 ;  /* 0x000000ffff1a7224 */ /* 0x000fc400010e0609 */
[----:B------:R-:W-:Y:S01]  /*2fb0*/  STG.E.64 desc[UR10][R24.64], RZ ;  /* 0x000000ff18007986 */ /* 0x000fe2000c101b0a */
[----:B-1----:R-:W-:-:S03]  /*2fc0*/  IMAD.X R12, RZ, RZ, R9, P0 ;  /* 0x000000ffff0c7224 */ /* 0x002fc600000e0609 */
[----:B------:R-:W-:Y:S01]  /*2fd0*/  STG.E.64 desc[UR10][R22.64], RZ ;  /* 0x000000ff16007986 */ /* 0x000fe2000c101b0a */
[C---:B0-----:R-:W-:Y:S02]  /*2fe0*/  IADD3 R14, P0, PT, R6.reuse, UR4, RZ ;  /* 0x00000004060e7c10 */ /* 0x041fe4000ff1e0ff */
[C---:B------:R-:W-:Y:S01]  /*2ff0*/  SHF.L.U64.HI R13, R7.reuse, 0x3, R12 ;  /* 0x00000003070d7819 */ /* 0x040fe2000001020c */
[----:B------:R-:W-:Y:S01]  /*3000*/  IMAD.SHL.U32 R12, R7, 0x8, RZ ;  /* 0x00000008070c7824 */ /* 0x000fe200078e00ff */
[----:B------:R-:W-:Y:S01]  /*3010*/  IADD3 R6, P1, PT, R6, UR6, RZ ;  /* 0x0000000606067c10 */ /* 0x000fe2000ff3e0ff */
[----:B------:R0:W-:Y:S01]  /*3020*/  STG.E.64 desc[UR10][R24.64+0x8], RZ ;  /* 0x000008ff18007986 */ /* 0x0001e2000c101b0a */
[C---:B------:R-:W-:Y:S02]  /*3030*/  IADD3.X R15, PT, PT, R4.reuse, UR5, RZ, P0, !PT ;  /* 0x00000005040f7c10 */ /* 0x040fe400087fe4ff */
[----:B------:R-:W-:Y:S01]  /*3040*/  IADD3.X R7, PT, PT, R4, UR7, RZ, P1, !PT ;  /* 0x0000000704077c10 */ /* 0x000fe20008ffe4ff */
[----:B------:R1:W-:Y:S01]  /*3050*/  STG.E.64 desc[UR10][R22.64+0x8], RZ ;  /* 0x000008ff16007986 */ /* 0x0003e2000c101b0a */
[C---:B--2---:R-:W-:Y:S01]  /*3060*/  IADD3 R4, P0, PT, R12.reuse, UR12, RZ ;  /* 0x0000000c0c047c10 */ /* 0x044fe2000ff1e0ff */
[----:B------:R-:W2:Y:S01]  /*3070*/  LDCU.128 UR4, c[0x0][0x380] ;  /* 0x00007000ff0477ac */ /* 0x000ea20008000c00 */
[----:B------:R-:W-:Y:S01]  /*3080*/  IADD3 R12, P1, PT, R12, UR14, RZ ;  /* 0x0000000e0c0c7c10 */ /* 0x000fe2000ff3e0ff */
[----:B------:R-:W-:Y:S01]  /*3090*/  STG.E.64 desc[UR10][R20.64], RZ ;  /* 0x000000ff14007986 */ /* 0x000fe2000c101b0a */
[C---:B0-----:R-:W-:Y:S01]  /*30a0*/  IMAD.SHL.U32 R24, R5.reuse, 0x8, RZ ;  /* 0x0000000805187824 */ /* 0x041fe200078e00ff */
[----:B------:R-:W-:-:S02]  /*30b0*/  SHF.L.U64.HI R25, R5, 0x3, R26 ;  /* 0x0000000305197819 */ /* 0x000fc4000001021a */
[----:B------:R-:W-:Y:S01]  /*30c0*/  STG.E.64 desc[UR10][R18.64], RZ ;  /* 0x000000ff12007986 */ /* 0x000fe2000c101b0a */
[----:B------:R-:W-:Y:S01]  /*30d0*/  IADD3.X R5, PT, PT, R13, UR13, RZ, P0, !PT ;  /* 0x0000000d0d057c10 */ /* 0x000fe200087fe4ff */
[----:B-1----:R-:W-:Y:S01]  /*30e0*/  VIADD R23, R3, 0x78 ;  /* 0x0000007803177836 */ /* 0x002fe20000000000 */
[----:B---3--:R-:W-:Y:S01]  /*30f0*/  IADD3 R26, P0, PT, R24, UR16, RZ ;  /* 0x00000010181a7c10 */ /* 0x008fe2000ff1e0ff */
[----:B------:R0:W-:Y:S01]  /*3100*/  STG.E.64 desc[UR10][R20.64+0x8], RZ ;  /* 0x000008ff14007986 */ /* 0x0001e2000c101b0a */
[----:B------:R-:W-:Y:S01]  /*3110*/  IADD3.X R13, PT, PT, R13, UR15, RZ, P1, !PT ;  /* 0x0000000f0d0d7c10 */ /* 0x000fe20008ffe4ff */
[----:B------:R-:W1:Y:S01]  /*3120*/  LDCU.128 UR12, c[0x0][0x380] ;  /* 0x00007000ff0c77ac */ /* 0x000e620008000c00 */
[----:B------:R-:W-:Y:S01]  /*3130*/  IADD3.X R27, PT, PT, R25, UR17, RZ, P0, !PT ;  /* 0x00000011191b7c10 */ /* 0x000fe200087fe4ff */
[----:B------:R3:W-:Y:S01]  /*3140*/  STG.E.64 desc[UR10][R18.64+0x8], RZ ;  /* 0x000008ff12007986 */ /* 0x0007e2000c101b0a */
[----:B------:R-:W-:Y:S01]  /*3150*/  IADD3 R22, P0, PT, R8, R23, RZ ;  /* 0x0000001708167210 */ /* 0x000fe20007f1e0ff */
[C---:B------:R-:W-:Y:S01]  /*3160*/  VIADD R23, R3.reuse, 0x7c ;  /* 0x0000007c03177836 */ /* 0x040fe20000000000 */
[----:B------:R-:W-:Y:S01]  /*3170*/  IADD3 R24, P1, PT, R24, UR18, RZ ;  /* 0x0000001218187c10 */ /* 0x000fe2000ff3e0ff */
[----:B------:R-:W-:Y:S01]  /*3180*/  STG.E.64 desc[UR10][R16.64], RZ ;  /* 0x000000ff10007986 */ /* 0x000fe2000c101b0a */
[----:B0-----:R-:W-:-:S02]  /*3190*/  VIADD R21, R3, 0x7a ;  /* 0x0000007a03157836 */ /* 0x001fc40000000000 */
[----:B------:R-:W-:Y:S01]  /*31a0*/  IADD3.X R25, PT, PT, R25, UR19, RZ, P1, !PT ;  /* 0x0000001319197c10 */ /* 0x000fe20008ffe4ff */
[----:B------:R-:W-:Y:S01]  /*31b0*/  IMAD.X R29, RZ, RZ, R9, P0 ;  /* 0x000000ffff1d7224 */ /* 0x000fe200000e0609 */
[----:B------:R-:W-:Y:S01]  /*31c0*/  STG.E.64 desc[UR10][R10.64], RZ ;  /* 0x000000ff0a007986 */ /* 0x000fe2000c101b0a */
[----:B------:R-:W0:Y:S01]  /*31d0*/  LDCU.128 UR16, c[0x0][0x380] ;  /* 0x00007000ff1077ac */ /* 0x000e220008000c00 */
[----:B------:R-:W-:Y:S01]  /*31e0*/  IADD3 R21, P0, PT, R8, R21, RZ ;  /* 0x0000001508157210 */ /* 0x000fe20007f1e0ff */
[C---:B---3--:R-:W-:Y:S01]  /*31f0*/  IMAD.SHL.U32 R18, R22.reuse, 0x8, RZ ;  /* 0x0000000816127824 */ /* 0x048fe200078e00ff */
[----:B------:R3:W-:Y:S01]  /*3200*/  STG.E.64 desc[UR10][R16.64+0x8], RZ ;  /* 0x000008ff10007986 */ /* 0x0007e2000c101b0a */
[----:B------:R-:W-:-:S03]  /*3210*/  SHF.L.U64.HI R19, R22, 0x3, R29 ;  /* 0x0000000316137819 */ /* 0x000fc6000001021d */
[----:B------:R4:W-:Y:S04]  /*3220*/  STG.E.64 desc[UR10][R10.64+0x8], RZ ;  /* 0x000008ff0a007986 */ /* 0x0009e8000c101b0a */
[----:B------:R-:W-:Y:S01]  /*3230*/  STG.E.64 desc[UR10][R14.64], RZ ;  /* 0x000000ff0e007986 */ /* 0x000fe2000c101b0a */
[----:B---3--:R-:W-:-:S03]  /*3240*/  IADD3 R17, P2, PT, R8, R23, RZ ;  /* 0x0000001708117210 */ /* 0x008fc60007f5e0ff */
[----:B------:R-:W-:Y:S01]  /*3250*/  STG.E.64 desc[UR10][R6.64], RZ ;  /* 0x000000ff06007986 */ /* 0x000fe2000c101b0a */
[--C-:B----4-:R-:W-:Y:S01]  /*3260*/  IMAD.X R10, RZ, RZ, R9.reuse, P0 ;  /* 0x000000ffff0a7224 */ /* 0x110fe200000e0609 */
[C---:B--2---:R-:W-:Y:S01]  /*3270*/  IADD3 R20, P0, PT, R18.reuse, UR4, RZ ;  /* 0x0000000412147c10 */ /* 0x044fe2000ff1e0ff */
[----:B------:R-:W-:Y:S01]  /*3280*/  IMAD.X R22, RZ, RZ, R9, P2 ;  /* 0x000000ffff167224 */ /* 0x000fe200010e0609 */
[----:B------:R2:W-:Y:S01]  /*3290*/  STG.E.64 desc[UR10][R14.64+0x8], RZ ;  /* 0x000008ff0e007986 */ /* 0x0005e2000c101b0a */
[----:B------:R-:W-:Y:S02]  /*32a0*/  IADD3 R18, P1, PT, R18, UR6, RZ ;  /* 0x0000000612127c10 */ /* 0x000fe4000ff3e0ff */
[C---:B------:R-:W-:Y:S01]  /*32b0*/  SHF.L.U64.HI R11, R21.reuse, 0x3, R10 ;  /* 0x00000003150b7819 */ /* 0x040fe2000001020a */
[----:B------:R-:W-:Y:S01]  /*32c0*/  IMAD.SHL.U32 R10, R21, 0x8, RZ ;  /* 0x00000008150a7824 */ /* 0x000fe200078e00ff */
[C---:B------:R-:W-:Y:S01]  /*32d0*/  IADD3.X R21, PT, PT, R19.reuse, UR5, RZ, P0, !PT ;  /* 0x0000000513157c10 */ /* 0x040fe200087fe4ff */
[----:B------:R3:W-:Y:S01]  /*32e0*/  STG.E.64 desc[UR10][R6.64+0x8], RZ ;  /* 0x000008ff06007986 */ /* 0x0007e2000c101b0a */
[----:B------:R-:W-:Y:S01]  /*32f0*/  IADD3.X R19, PT, PT, R19, UR7, RZ, P1, !PT ;  /* 0x0000000713137c10 */ /* 0x000fe20008ffe4ff */
[----:B------:R-:W4:Y:S01]  /*3300*/  LDCU.128 UR4, c[0x0][0x380] ;  /* 0x00007000ff0477ac */ /* 0x000f220008000c00 */
[----:B-1----:R-:W-:Y:S01]  /*3310*/  IADD3 R16, P0, PT, R10, UR12, RZ ;  /* 0x0000000c0a107c10 */ /* 0x002fe2000ff1e0ff */
[C---:B--2---:R-:W-:Y:S01]  /*3320*/  IMAD.SHL.U32 R14, R17.reuse, 0x8, RZ ;  /* 0x00000008110e7824 */ /* 0x044fe200078e00ff */
[----:B------:R-:W-:Y:S01]  /*3330*/  SHF.L.U64.HI R15, R17, 0x3, R22 ;  /* 0x00000003110f7819 */ /* 0x000fe20000010216 */
[----:B------:R-:W-:Y:S01]  /*3340*/  STG.E.64 desc[UR10][R4.64], RZ ;  /* 0x000000ff04007986 */ /* 0x000fe2000c101b0a */
[----:B------:R-:W-:-:S02]  /*3350*/  IADD3.X R17, PT, PT, R11, UR13, RZ, P0, !PT ;  /* 0x0000000d0b117c10 */ /* 0x000fc400087fe4ff */
[----:B------:R-:W-:Y:S01]  /*3360*/  IADD3 R10, P1, PT, R10, UR14, RZ ;  /* 0x0000000e0a0a7c10 */ /* 0x000fe2000ff3e0ff */
[----:B---3--:R-:W-:Y:S01]  /*3370*/  VIADD R7, R3, 0x7e ;  /* 0x0000007e03077836 */ /* 0x008fe20000000000 */
[C---:B0-----:R-:W-:Y:S01]  /*3380*/  IADD3 R22, P0, PT, R14.reuse, UR16, RZ ;  /* 0x000000100e167c10 */ /* 0x041fe2000ff1e0ff */
[----:B------:R-:W-:Y:S01]  /*3390*/  STG.E.64 desc[UR10][R12.64], RZ ;  /* 0x000000ff0c007986 */ /* 0x000fe2000c101b0a */
[----:B------:R-:W-:Y:S01]  /*33a0*/  IADD3.X R11, PT, PT, R11, UR15, RZ, P1, !PT ;  /* 0x0000000f0b0b7c10 */ /* 0x000fe20008ffe4ff */
[----:B------:R-:W0:Y:S01]  /*33b0*/  LDCU.128 UR12, c[0x0][0x380] ;  /* 0x00007000ff0c77ac */ /* 0x000e220008000c00 */
[----:B------:R-:W-:Y:S01]  /*33c0*/  IADD3.X R23, PT, PT, R15, UR17, RZ, P0, !PT ;  /* 0x000000110f177c10 */ /* 0x000fe200087fe4ff */
[----:B------:R1:W-:Y:S01]  /*33d0*/  STG.E.64 desc[UR10][R4.64+0x8], RZ ;  /* 0x000008ff04007986 */ /* 0x0003e2000c101b0a */
[----:B------:R-:W-:Y:S02]  /*33e0*/  IADD3 R14, P1, PT, R14, UR18, RZ ;  /* 0x000000120e0e7c10 */ /* 0x000fe4000ff3e0ff */
[C---:B------:R-:W-:Y:S01]  /*33f0*/  IADD3 R28, P0, PT, R8.reuse, R7, RZ ;  /* 0x00000007081c7210 */ /* 0x040fe20007f1e0ff */
[----:B------:R-:W-:Y:S01]  /*3400*/  VIADD R7, R3, 0x82 ;  /* 0x0000008203077836 */ /* 0x000fe20000000000 */
[----:B------:R-:W-:Y:S01]  /*3410*/  IADD3.X R15, PT, PT, R15, UR19, RZ, P1, !PT ;  /* 0x000000130f0f7c10 */ /* 0x000fe20008ffe4ff */
[----:B------:R-:W2:Y:S01]  /*3420*/  LDCU.128 UR16, c[0x0][0x380] ;  /* 0x00007000ff1077ac */ /* 0x000ea20008000c00 */
[----:B------:R3:W-:Y:S01]  /*3430*/  STG.E.64 desc[UR10][R12.64+0x8], RZ ;  /* 0x000008ff0c007986 */ /* 0x0007e2000c101b0a */
[----:B------:R-:W-:Y:S01]  /*3440*/  IMAD.X R29, RZ, RZ, R9, P0 ;  /* 0x000000ffff1d7224 */ /* 0x000fe200000e0609 */
[----:B------:R-:W-:Y:S01]  /*3450*/  IADD3 R7, P2, PT, R8, R7, RZ ;  /* 0x0000000708077210 */ /* 0x000fe20007f5e0ff */
[----:B-1----:R-:W-:Y:S01]  /*3460*/  VIADD R5, R3, 0x80 ;  /* 0x0000008003057836 */ /* 0x002fe20000000000 */
[----:B------:R-:W-:Y:S01]  /*3470*/  STG.E.64 desc[UR10][R26.64], RZ ;  /* 0x000000ff1a007986 */ /* 0x000fe2000c101b0a */
[----:B------:R-:W-:-:S03]  /*3480*/  IMAD.SHL.U32 R4, R28, 0x8, RZ ;  /* 0x000000081c047824 */ /* 0x000fc600078e00ff */
[----:B------:R-:W-:Y:S01]  /*3490*/  IADD3 R6, P0, PT, R8, R5, RZ ;  /* 0x0000000508067210 */ /* 0x000fe20007f1e0ff */
[----:B------:R-:W-:Y:S01]  /*34a0*/  STG.E.64 desc[UR10][R24.64], RZ ;  /* 0x000000ff18007986 */ /* 0x000fe2000c101b0a */
[----:B------:R-:W-:-:S03]  /*34b0*/  SHF.L.U64.HI R5, R28, 0x3, R29 ;  /* 0x000000031c057819 */ /* 0x000fc6000001021d */
[----:B------:R1:W-:Y:S01]  /*34c0*/  STG.E.64 desc[UR10][R26.64+0x8], RZ ;  /* 0x000008ff1a007986 */ /* 0x0003e2000c101b0a */
[----:B---3--:R-:W-:Y:S01]  /*34d0*/  IMAD.X R13, RZ, RZ, R9, P0 ;  /* 0x000000ffff0d7224 */ /* 0x008fe200000e0609 */
[C---:B----4-:R-:W-:Y:S02]  /*34e0*/  IADD3 R12, P0, PT, R4.reuse, UR4, RZ ;  /* 0x00000004040c7c10 */ /* 0x050fe4000ff1e0ff */
[----:B------:R3:W-:Y:S01]  /*34f0*/  STG.E.64 desc[UR10][R24.64+0x8], RZ ;  /* 0x000008ff18007986 */ /* 0x0007e2000c101b0a */
[----:B------:R-:W-:-:S03]  /*3500*/  IADD3 R4, P1, PT, R4, UR6, RZ ;  /* 0x0000000604047c10 */ /* 0x000fc6000ff3e0ff */
[----:B------:R-:W-:Y:S01]  /*3510*/  STG.E.64 desc[UR10][R20.64], RZ ;  /* 0x000000ff14007986 */ /* 0x000fe2000c101b0a */
[----:B-1----:R-:W-:-:S03]  /*3520*/  IMAD.X R26, RZ, RZ, R9, P2 ;  /* 0x000000ffff1a7224 */ /* 0x002fc600010e0609 */
[----:B------:R-:W-:Y:S01]  /*3530*/  STG.E.64 desc[UR10][R18.64], RZ ;  /* 0x000000ff12007986 */ /* 0x000fe2000c101b0a */
[----:B------:R-:W-:Y:S01]  /*3540*/  IMAD.SHL.U32 R27, R7, 0x8, RZ ;  /* 0x00000008071b7824 */ /* 0x000fe200078e00ff */
[C---:B---3--:R-:W-:Y:S01]  /*3550*/  SHF.L.U64.HI R24, R6.reuse, 0x3, R13 ;  /* 0x0000000306187819 */ /* 0x048fe2000001020d */
[----:B------:R-:W-:Y:S01]  /*3560*/  IMAD.SHL.U32 R25, R6, 0x8, RZ ;  /* 0x0000000806197824 */ /* 0x000fe200078e00ff */
[C---:B------:R-:W-:Y:S01]  /*3570*/  IADD3.X R13, PT, PT, R5.reuse, UR5, RZ, P0, !PT ;  /* 0x00000005050d7c10 */ /* 0x040fe200087fe4ff */
[----:B------:R1:W-:Y:S01]  /*3580*/  STG.E.64 desc[UR10][R20.64+0x8], RZ ;  /* 0x000008ff14007986 */ /* 0x0003e2000c101b0a */
[----:B------:R-:W-:Y:S01]  /*3590*/  IADD3.X R5, PT, PT, R5, UR7, RZ, P1, !PT ;  /* 0x0000000705057c10 */ /* 0x000fe20008ffe4ff */
[----:B------:R-:W3:Y:S01]  /*35a0*/  LDCU.128 UR4, c[0x0][0x380] ;  /* 0x00007000ff0477ac */ /* 0x000ee20008000c00 */
[C---:B0-----:R-:W-:Y:S01]  /*35b0*/  IADD3 R6, P0, PT, R25.reuse, UR12, RZ ;  /* 0x0000000c19067c10 */ /* 0x041fe2000ff1e0ff */
[----:B------:R0:W-:Y:S04]  /*35c0*/  STG.E.64 desc[UR10][R18.64+0x8], RZ ;  /* 0x000008ff12007986 */ /* 0x0001e8000c101b0a */
[----:B------:R-:W-:Y:S01]  /*35d0*/  STG.E.64 desc[UR10][R16.64], RZ ;  /* 0x000000ff10007986 */ /* 0x000fe2000c101b0a */
[----:B-1----:R-:W-:-:S02]  /*35e0*/  IADD3 R20, P1, PT, R25, UR14, RZ ;  /* 0x0000000e19147c10 */ /* 0x002fc4000ff3e0ff */
[----:B------:R-:W-:Y:S01]  /*35f0*/  SHF.L.U64.HI R25, R7, 0x3, R26 ;  /* 0x0000000307197819 */ /* 0x000fe2000001021a */
[----:B------:R-:W-:Y:S01]  /*3600*/  STG.E.64 desc[UR10][R10.64], RZ ;  /* 0x000000ff0a007986 */ /* 0x000fe2000c101b0a */
[C---:B------:R-:W-:Y:S01]  /*3610*/  IADD3.X R7, PT, PT, R24.reuse, UR13, RZ, P0, !PT ;  /* 0x0000000d18077c10 */ /* 0x040fe200087fe4ff */
[----:B0-----:R-:W-:Y:S01]  /*3620*/  VIADD R19, R3, 0x84 ;  /* 0x0000008403137836 */ /* 0x001fe20000000000 */
[C---:B--2---:R-:W-:Y:S01]  /*3630*/  IADD3 R26, P0, PT, R27.reuse, UR16, RZ ;  /* 0x000000101b1a7c10 */ /* 0x044fe2000ff1e0ff */
[----:B------:R0:W-:Y:S01]  /*3640*/  STG.E.64 desc[UR10][R16.64+0x8], RZ ;  /* 0x000008ff10007986 */ /* 0x0001e2000c101b0a */
[----:B------:R-:W-:Y:S01]  /*3650*/  IADD3.X R21, PT, PT, R24, UR15, RZ, P1, !PT ;  /* 0x0000000f18157c10 */ /* 0x000fe20008ffe4ff */
[----:B------:R-:W1:Y:S01]  /*3660*/  LDCU.128 UR12, c[0x0][0x380] ;  /* 0x00007000ff0c77ac */ /* 0x000e620008000c00 */
[----:B------:R-:W-:Y:S01]  /*3670*/  IADD3 R24, P1, PT, R27, UR18, RZ ;  /* 0x000000121b187c10 */ /* 0x000fe2000ff3e0ff */
[----:B------:R2:W-:Y:S01]  /*3680*/  STG.E.64 desc[UR10][R10.64+0x8], RZ ;  /* 0x000008ff0a007986 */ /* 0x0005e2000c101b0a */
[----:B------:R-:W-:-:S02]  /*3690*/  IADD3.X R27, PT, PT, R25, UR17, RZ, P0, !PT ;  /* 0x00000011191b7c10 */ /* 0x000fc400087fe4ff */
[----:B------:R-:W-:Y:S01]  /*36a0*/  IADD3 R18, P0, PT, R8, R19, RZ ;  /* 0x0000001308127210 */ /* 0x000fe20007f1e0ff */
[----:B------:R-:W-:Y:S01]  /*36b0*/  VIADD R19, R3, 0x88 ;  /* 0x0000008803137836 */ /* 0x000fe20000000000 */
[----:B------:R-:W-:Y:S01]  /*36c0*/  IADD3.X R25, PT, PT, R25, UR19, RZ, P1, !PT ;  /* 0x0000001319197c10 */ /* 0x000fe20008ffe4ff */
[----:B0-----:R-:W-:Y:S01]  /*36d0*/  VIADD R17, R3, 0x86 ;  /* 0x0000008603117836 */ /* 0x001fe20000000000 */
[----:B------:R-:W0:Y:S01]  /*36e0*/  LDCU.128 UR16, c[0x0][0x380] ;  /* 0x00007000ff1077ac */ /* 0x000e220008000c00 */
[----:B------:R-:W-:Y:S01]  /*36f0*/  IMAD.X R29, RZ, RZ, R9, P0 ;  /* 0x000000ffff1d7224 */ /* 0x000fe200000e0609 */
[----:B------:R-:W-:Y:S01]  /*3700*/  STG.E.64 desc[UR10][R22.64], RZ ;  /* 0x000000ff16007986 */ /* 0x000fe2000c101b0a */
[----:B--2---:R-:W-:Y:S01]  /*3710*/  IMAD.SHL.U32 R11, R18, 0x8, RZ ;  /* 0x00000008120b7824 */ /* 0x004fe200078e00ff */
[----:B------:R-:W-:Y:S02]  /*3720*/  IADD3 R17, P0, PT, R8, R17, RZ ;  /* 0x0000001108117210 */ /* 0x000fe40007f1e0ff */
[----:B------:R-:W-:Y:S01]  /*3730*/  SHF.L.U64.HI R10, R18, 0x3, R29 ;  /* 0x00000003120a7819 */ /* 0x000fe2000001021d */
[----:B------:R-:W-:Y:S01]  /*3740*/  STG.E.64 desc[UR10][R14.64], RZ ;  /* 0x000000ff0e007986 */ /* 0x000fe2000c101b0a */
[----:B------:R-:W-:Y:S01]  /*3750*/  IADD3 R19, P2, PT, R8, R19, RZ ;  /* 0x0000001308137210 */ /* 0x000fe20007f5e0ff */
[----:B------:R-:W-:Y:S01]  /*3760*/  IMAD.X R18, RZ, RZ, R9, P0 ;  /* 0x000000ffff127224 */ /* 0x000fe200000e0609 */
[----:B---3--:R-:W-:Y:S01]  /*3770*/  IADD3 R16, P0, PT, R11, UR4, RZ ;  /* 0x000000040b107c10 */ /* 0x008fe2000ff1e0ff */
[----:B------:R2:W-:Y:S04]  /*3780*/  STG.E.64 desc[UR10][R22.64+0x8], RZ ;  /* 0x000008ff16007986 */ /* 0x0005e8000c101b0a */
[----:B------:R3:W-:Y:S04]  /*3790*/  STG.E.64 desc[UR10][R14.64+0x8], RZ ;  /* 0x000008ff0e007986 */ /* 0x0007e8000c101b0a */
[----:B------:R-:W-:Y:S01]  /*37a0*/  STG.E.64 desc[UR10][R12.64], RZ ;  /* 0x000000ff0c007986 */ /* 0x000fe2000c101b0a */
[----:B--2---:R-:W-:-:S03]  /*37b0*/  IMAD.SHL.U32 R23, R17, 0x8, RZ ;  /* 0x0000000811177824 */ /* 0x004fc600078e00ff */
[----:B------:R-:W-:Y:S01]  /*37c0*/  STG.E.64 desc[UR10][R4.64], RZ ;  /* 0x000000ff04007986 */ /* 0x000fe2000c101b0a */
[----:B------:R-:W-:Y:S01]  /*37d0*/  IMAD.X R22, RZ, RZ, R9, P2 ;  /* 0x000000ffff167224 */ /* 0x000fe200010e0609 */
[----:B---3--:R-:W-:Y:S02]  /*37e0*/  IADD3 R14, P1, PT, R11, UR6, RZ ;  /* 0x000000060b0e7c10 */ /* 0x008fe4000ff3e0ff */
[----:B------:R-:W-:Y:S01]  /*37f0*/  SHF.L.U64.HI R11, R17, 0x3, R18 ;  /* 0x00000003110b7819 */ /* 0x000fe20000010212 */
[----:B------:R2:W-:Y:S01]  /*3800*/  STG.E.64 desc[UR10][R12.64+0x8], RZ ;  /* 0x000008ff0c007986 */ /* 0x0005e2000c101b0a */
[C---:B------:R-:W-:Y:S02]  /*3810*/  IADD3.X R17, PT, PT, R10.reuse, UR5, RZ, P0, !PT ;  /* 0x000000050a117c10 */ /* 0x040fe400087fe4ff */
[C---:B-1----:R-:W-:Y:S01]  /*3820*/  IADD3 R18, P0, PT, R23.reuse, UR12, RZ ;  /* 0x0000000c17127c10 */ /* 0x042fe2000ff1e0ff */
[----:B------:R1:W-:Y:S01]  /*3830*/  STG.E.64 desc[UR10][R4.64+0x8], RZ ;  /* 0x000008ff04007986 */ /* 0x0003e2000c101b0a */
[----:B------:R-:W-:Y:S01]  /*3840*/  IADD3.X R15, PT, PT, R10, UR7, RZ, P1, !PT ;  /* 0x000000070a0f7c10 */ /* 0x000fe20008ffe4ff */
[----:B------:R-:W3:Y:S01]  /*3850*/  LDCU.128 UR4, c[0x0][0x380] ;  /* 0x00007000ff0477ac */ /* 0x000ee20008000c00 */
[----:B------:R-:W-:Y:S01]  /*3860*/  IADD3 R10, P1, PT, R23, UR14, RZ ;  /* 0x0000000e170a7c10 */ /* 0x000fe2000ff3e0ff */
[----:B------:R-:W-:Y:S01]  /*3870*/  STG.E.64 desc[UR10][R6.64], RZ ;  /* 0x000000ff06007986 */ /* 0x000fe2000c101b0a */
[C---:B--2---:R-:W-:Y:S01]  /*3880*/  IMAD.SHL.U32 R12, R19.reuse, 0x8, RZ ;  /* 0x00000008130c7824 */ /* 0x044fe200078e00ff */
[----:B------:R-:W-:-:S02]  /*3890*/  SHF.L.U64.HI R13, R19, 0x3, R22 ;  /* 0x00000003130d7819 */ /* 0x000fc40000010216 */
[----:B------:R-:W-:Y:S01]  /*38a0*/  STG.E.64 desc[UR10][R20.64], RZ ;  /* 0x000000ff14007986 */ /* 0x000fe2000c101b0a */
[----:B------:R-:W-:Y:S01]  /*38b0*/  IADD3.X R19, PT, PT, R11, UR13, RZ, P0, !PT ;  /* 0x0000000d0b137c10 */ /* 0x000fe200087fe4ff */
[----:B-1----:R-:W-:Y:S01]  /*38c0*/  VIADD R5, R3, 0x8a ;  /* 0x0000008a03057836 */ /* 0x002fe20000000000 */
[C---:B0-----:R-:W-:Y:S01]  /*38d0*/  IADD3 R22, P0, PT, R12.reuse, UR16, RZ ;  /* 0x000000100c167c10 */ /* 0x041fe2000ff1e0ff */
[----:B------:R0:W-:Y:S01]  /*38e0*/  STG.E.64 desc[UR10][R6.64+0x8], RZ ;  /* 0x000008ff06007986 */ /* 0x0001e2000c101b0a */
[----:B------:R-:W-:Y:S01]  /*38f0*/  IADD3.X R11, PT, PT, R11, UR15, RZ, P1, !PT ;  /* 0x0000000f0b0b7c10 */ /* 0x000fe20008ffe4ff */
[----:B------:R-:W1:Y:S01]  /*3900*/  LDCU.128 UR12, c[0x0][0x380] ;  /* 0x00007000ff0c77ac */ /* 0x000e620008000c00 */
[----:B------:R-:W-:Y:S01]  /*3910*/  IADD3.X R23, PT, PT, R13, UR17, RZ, P0, !PT ;  /* 0x000000110d177c10 */ /* 0x000fe200087fe4ff */
[----:B------:R-:W-:Y:S01]  /*3920*/  STG.E.64 desc[UR10][R20.64+0x8], RZ ;  /* 0x000008ff14007986 */ /* 0x000fe2000c101b0a */
[----:B------:R-:W-:Y:S02]  /*3930*/  IADD3 R12, P1, PT, R12, UR18, RZ ;  /* 0x000000120c0c7c10 */ /* 0x000fe4000ff3e0ff */
[----:B------:R-:W-:Y:S01]  /*3940*/  IADD3 R28, P0, PT, R8, R5, RZ ;  /* 0x00000005081c7210 */ /* 0x000fe20007f1e0ff */
[----:B------:R-:W-:Y:S01]  /*3950*/  VIADD R5, R3, 0x8e ;  /* 0x0000008e03057836 */ /* 0x000fe20000000000 */
[----:B------:R-:W-:Y:S01]  /*3960*/  IADD3.X R13, PT, PT, R13, UR19, RZ, P1, !PT ;  /* 0x000000130d0d7c10 */ /* 0x000fe20008ffe4ff */
[----:B0-----:R-:W-:Y:S01]  /*3970*/  VIADD R7, R3, 0x8c ;  /* 0x0000008c03077836 */ /* 0x001fe20000000000 */
[----:B------:R-:W0:Y:S01]  /*3980*/  LDCU.128 UR16, c[0x0][0x380] ;  /* 0x00007000ff1077ac */ /* 0x000e220008000c00 */
[----:B------:R-:W-:Y:S01]  /*3990*/  IMAD.X R29, RZ, RZ, R9, P0 ;  /* 0x000000ffff1d7224 */ /* 0x000fe200000e0609 */
[----:B------:R-:W-:Y:S01]  /*39a0*/  STG.E.64 desc[UR10][R26.64], RZ ;  /* 0x000000ff1a007986 */ /* 0x000fe2000c101b0a */
[----:B------:R-:W-:Y:S01]  /*39b0*/  IMAD.SHL.U32 R6, R28, 0x8, RZ ;  /* 0x000000081c067824 */ /* 0x000fe200078e00ff */
[----:B------:R-:W-:-:S02]  /*39c0*/  IADD3 R7, P0, PT, R8, R7, RZ ;  /* 0x0000000708077210 */ /* 0x000fc40007f1e0ff */
[----:B------:R-:W-:Y:S01]  /*39d0*/  STG.E.64 desc[UR10][R24.64], RZ ;  /* 0x000000ff18007986 */ /* 0x000fe2000c101b0a */
[----:B------:R-:W-:Y:S02]  /*39e0*/  IADD3 R5, P2, PT, R8, R5, RZ ;  /* 0x0000000508057210 */ /* 0x000fe40007f5e0ff */
[----:B------:R-:W-:Y:S01]  /*39f0*/  SHF.L.U64.HI R4, R28, 0x3, R29 ;  /* 0x000000031c047819 */ /* 0x000fe2000001021d */
[----:B------:R2:W-:Y:S04]  /*3a00*/  STG.E.64 desc[UR10][R26.64+0x8], RZ ;  /* 0x000008ff1a007986 */ /* 0x0005e8000c101b0a */
[----:B------:R4:W-:Y:S04]  /*3a10*/  STG.E.64 desc[UR10][R24.64+0x8], RZ ;  /* 0x000008ff18007986 */ /* 0x0009e8000c101b0a */
[----:B------:R-:W-:Y:S01]  /*3a20*/  STG.E.64 desc[UR10][R16.64], RZ ;  /* 0x000000ff10007986 */ /* 0x000fe2000c101b0a */
[----:B--2---:R-:W-:-:S03]  /*3a30*/  IMAD.X R26, RZ, RZ, R9, P2 ;  /* 0x000000ffff1a7224 */ /* 0x004fc600010e0609 */
[----:B------:R-:W-:Y:S01]  /*3a40*/  STG.E.64 desc[UR10][R14.64], RZ ;  /* 0x000000ff0e007986 */ /* 0x000fe2000c101b0a */
[----:B------:R-:W-:Y:S02]  /*3a50*/  IMAD.SHL.U32 R27, R5, 0x8, RZ ;  /* 0x00000008051b7824 */ /* 0x000fe400078e00ff */
[----:B----4-:R-:W-:Y:S01]  /*3a60*/  IMAD.X R24, RZ, RZ, R9, P0 ;  /* 0x000000ffff187224 */ /* 0x010fe200000e0609 */
[C---:B---3--:R-:W-:Y:S01]  /*3a70*/  IADD3 R20, P0, PT, R6.reuse, UR4, RZ ;  /* 0x0000000406147c10 */ /* 0x048fe2000ff1e0ff */
[C---:B------:R-:W-:Y:S01]  /*3a80*/  IMAD.SHL.U32 R25, R7.reuse, 0x8, RZ ;  /* 0x0000000807197824 */ /* 0x040fe200078e00ff */
[----:B------:R-:W-:Y:S01]  /*3a90*/  IADD3 R6, P1, PT, R6, UR6, RZ ;  /* 0x0000000606067c10 */ /* 0x000fe2000ff3e0ff */
[----:B------:R2:W-:Y:S01]  /*3aa0*/  STG.E.64 desc[UR10][R16.64+0x8], RZ ;  /* 0x000008ff10007986 */ /* 0x0005e2000c101b0a */
[----:B------:R-:W-:Y:S02]  /*3ab0*/  SHF.L.U64.HI R24, R7, 0x3, R24 ;  /* 0x0000000307187819 */ /* 0x000fe40000010218 */
[C---:B------:R-:W-:Y:S01]  /*3ac0*/  IADD3.X R21, PT, PT, R4.reuse, UR5, RZ, P0, !PT ;  /* 0x0000000504157c10 */ /* 0x040fe200087fe4ff */
[----:B------:R3:W-:Y:S01]  /*3ad0*/  STG.E.64 desc[UR10][R14.64+0x8], RZ ;  /* 0x000008ff0e007986 */ /* 0x0007e2000c101b0a */
[----:B------:R-:W-:Y:S01]  /*3ae0*/  IADD3.X R7, PT, PT, R4, UR7, RZ, P1, !PT ;  /* 0x0000000704077c10 */ /* 0x000fe20008ffe4ff */
[----:B------:R-:W4:Y:S01]  /*3af0*/  LDCU.128 UR4, c[0x0][0x380] ;  /* 0x00007000ff0477ac */ /* 0x000f220008000c00 */
[C---:B-1----:R-:W-:Y:S01]  /*3b00*/  IADD3 R4, P0, PT, R25.reuse, UR12, RZ ;  /* 0x0000000c19047c10 */ /* 0x042fe2000ff1e0ff */
[----:B------:R-:W-:Y:S01]  /*3b10*/  STG.E.64 desc[UR10][R18.64], RZ ;  /* 0x000000ff12007986 */ /* 0x000fe2000c101b0a */
[----:B--2---:R-:W-:-:S02]  /*3b20*/  IADD3 R16, P1, PT, R25, UR14, RZ ;  /* 0x0000000e19107c10 */ /* 0x004fc4000ff3e0ff */
[----:B------:R-:W-:Y:S01]  /*3b30*/  SHF.L.U64.HI R25, R5, 0x3, R26 ;  /* 0x0000000305197819 */ /* 0x000fe2000001021a */
[----:B------:R-:W-:Y:S01]  /*3b40*/  STG.E.64 desc[UR10][R10.64], RZ ;  /* 0x000000ff0a007986 */ /* 0x000fe2000c101b0a */
[C---:B------:R-:W-:Y:S01]  /*3b50*/  IADD3.X R5, PT, PT, R24.reuse, UR13, RZ, P0, !PT ;  /* 0x0000000d18057c10 */ /* 0x040fe200087fe4ff */
[----:B---3--:R-:W-:Y:S01]  /*3b60*/  VIADD R15, R3, 0x90 ;  /* 0x00000090030f7836 */ /* 0x008fe20000000000 */
[C---:B0-----:R-:W-:Y:S01]  /*3b70*/  IADD3 R26, P0, PT, R27.reuse, UR16, RZ ;  /* 0x000000101b1a7c10 */ /* 0x041fe2000ff1e0ff */
[----:B------:R0:W-:Y:S01]  /*3b80*/  STG.E.64 desc[UR10][R18.64+0x8], RZ ;  /* 0x000008ff12007986 */ /* 0x0001e2000c101b0a */
[----:B------:R-:W-:Y:S01]  /*3b90*/  IADD3.X R17, PT, PT, R24, UR15, RZ, P1, !PT ;  /* 0x0000000f18117c10 */ /* 0x000fe20008ffe4ff */
[----:B------:R-:W1:Y:S01]  /*3ba0*/  LDCU.128 UR12, c[0x0][0x380] ;  /* 0x00007000ff0c77ac */ /* 0x000e620008000c00 */
[----:B------:R-:W-:Y:S01]  /*3bb0*/  IADD3 R24, P1, PT, R27, UR18, RZ ;  /* 0x000000121b187c10 */ /* 0x000fe2000ff3e0ff */
[----:B------:R2:W-:Y:S01]  /*3bc0*/  STG.E.64 desc[UR10][R10.64+0x8], RZ ;  /* 0x000008ff0a007986 */ /* 0x0005e2000c101b0a */
[----:B------:R-:W-:-:S02]  /*3bd0*/  IADD3.X R27, PT, PT, R25, UR17, RZ, P0, !PT ;  /* 0x00000011191b7c10 */ /* 0x000fc400087fe4ff */
[C---:B------:R-:W-:Y:S01]  /*3be0*/  IADD3 R14, P0, PT, R8.reuse, R15, RZ ;  /* 0x0000000f080e7210 */ /* 0x040fe20007f1e0ff */
[----:B------:R-:W-:Y:S01]  /*3bf0*/  VIADD R15, R3, 0x92 ;  /* 0x00000092030f7836 */ /* 0x000fe20000000000 */
[----:B------:R-:W-:Y:S01]  /*3c00*/  IADD3.X R25, PT, PT, R25, UR19, RZ, P1, !PT ;  /* 0x0000001319197c10 */ /* 0x000fe20008ffe4ff */
[----:B------:R-:W3:Y:S01]  /*3c10*/  LDCU.128 UR16, c[0x0][0x380] ;  /* 0x00007000ff1077ac */ /* 0x000ee20008000c00 */
[----:B------:R-:W-:Y:S01]  /*3c20*/  STG.E.64 desc[UR10][R22.64], RZ ;  /* 0x000000ff16007986 */ /* 0x000fe2000c101b0a */
[----:B0-----:R-:W-:Y:S01]  /*3c30*/  IMAD.X R19, RZ, RZ, R9, P0 ;  /* 0x000000ffff137224 */ /* 0x001fe200000e0609 */
[----:B------:R-:W-:Y:S01]  /*3c40*/  IADD3 R15, P0, PT, R8, R15, RZ ;  /* 0x0000000f080f7210 */ /* 0x000fe20007f1e0ff */
[----:B--2---:R-:W-:Y:S01]  /*3c50*/  VIADD R11, R3, 0x94 ;  /* 0x00000094030b7836 */ /* 0x004fe20000000000 */
[----:B------:R-:W-:Y:S02]  /*3c60*/  STG.E.64 desc[UR10][R12.64], RZ ;  /* 0x000000ff0c007986 */ /* 0x000fe4000c101b0a */
[C---:B------:R-:W-:Y:S01]  /*3c70*/  SHF.L.U64.HI R10, R14.reuse, 0x3, R19 ;  /* 0x000000030e0a7819 */ /* 0x040fe20000010213 */
[----:B------:R-:W-:Y:S01]  /*3c80*/  IMAD.SHL.U32 R14, R14, 0x8, RZ ;  /* 0x000000080e0e7824 */ /* 0x000fe200078e00ff */
[----:B------:R0:W-:Y:S01]  /*3c90*/  STG.E.64 desc[UR10][R22.64+0x8], RZ ;  /* 0x000008ff16007986 */ /* 0x0001e2000c101b0a */
[----:B------:R-:W-:-:S03]  /*3ca0*/  IADD3 R11, P2, PT, R8, R11, RZ ;  /* 0x0000000b080b7210 */ /* 0x000fc60007f5e0ff */
[----:B------:R2:W-:Y:S02]  /*3cb0*/  STG.E.64 desc[UR10][R12.64+0x8], RZ ;  /* 0x000008ff0c007986 */ /* 0x0005e4000c101b0a */
[--C-:B------:R-:W-:Y:S02]  /*3cc0*/  IMAD.X R28, RZ, RZ, R9.reuse, P2 ;  /* 0x000000ffff1c7224 */ /* 0x100fe400010e0609 */
[----:B------:R-:W-:Y:S01]  /*3cd0*/  STG.E.64 desc[UR10][R20.64], RZ ;  /* 0x000000ff14007986 */ /* 0x000fe2000c101b0a */
[----:B0-----:R-:W-:Y:S01]  /*3ce0*/  IMAD.X R22, RZ, RZ, R9, P0 ;  /* 0x000000ffff167224 */ /* 0x001fe200000e0609 */
[C---:B----4-:R-:W-:Y:S02]  /*3cf0*/  IADD3 R18, P0, PT, R14.reuse, UR4, RZ ;  /* 0x000000040e127c10 */ /* 0x050fe4000ff1e0ff */
[----:B------:R-:W-:Y:S01]  /*3d00*/  STG.E.64 desc[UR10][R6.64], RZ ;  /* 0x000000ff06007986 */ /* 0x000fe2000c101b0a */
[----:B------:R-:W-:Y:S01]  /*3d10*/  IADD3 R14, P1, PT, R14, UR6, RZ ;  /* 0x000000060e0e7c10 */ /* 0x000fe2000ff3e0ff */
[C---:B--2---:R-:W-:Y:S01]  /*3d20*/  IMAD.SHL.U32 R13, R15.reuse, 0x8, RZ ;  /* 0x000000080f0d7824 */ /* 0x044fe200078e00ff */
[----:B------:R-:W-:Y:S01]  /*3d30*/  SHF.L.U64.HI R22, R15, 0x3, R22 ;  /* 0x000000030f167819 */ /* 0x000fe20000010216 */
[----:B------:R0:W-:Y:S01]  /*3d40*/  STG.E.64 desc[UR10][R20.64+0x8], RZ ;  /* 0x000008ff14007986 */ /* 0x0001e2000c101b0a */
[C---:B------:R-:W-:Y:S01]  /*3d50*/  IADD3.X R19, PT, PT, R10.reuse, UR5, RZ, P0, !PT ;  /* 0x000000050a137c10 */ /* 0x040fe200087fe4ff */
[----:B------:R-:W2:Y:S01]  /*3d60*/  LDCU UR4, c[0x0][0x3b0] ;  /* 0x00007600ff0477ac */ /* 0x000ea20008000800 */
[----:B------:R-:W-:Y:S01]  /*3d70*/  IADD3.X R15, PT, PT, R10, UR7, RZ, P1, !PT ;  /* 0x000000070a0f7c10 */ /* 0x000fe20008ffe4ff */
[----:B------:R4:W-:Y:S01]  /*3d80*/  STG.E.64 desc[UR10][R6.64+0x8], RZ ;  /* 0x000008ff06007986 */ /* 0x0009e2000c101b0a */
[----:B-1----:R-:W-:-:S02]  /*3d90*/  IADD3 R12, P0, PT, R13, UR12, RZ ;  /* 0x0000000c0d0c7c10 */ /* 0x002fc4000ff1e0ff */
[----:B------:R-:W-:Y:S01]  /*3da0*/  IADD3 R10, P1, PT, R13, UR14, RZ ;  /* 0x0000000e0d0a7c10 */ /* 0x000fe2000ff3e0ff */
[----:B------:R4:W-:Y:S01]  /*3db0*/  STG.E.64 desc[UR10][R4.64], RZ ;  /* 0x000000ff04007986 */ /* 0x0009e2000c101b0a */
[C---:B------:R-:W-:Y:S01]  /*3dc0*/  SHF.L.U64.HI R23, R11.reuse, 0x3, R28 ;  /* 0x000000030b177819 */ /* 0x040fe2000001021c */
[----:B0-----:R-:W-:Y:S01]  /*3dd0*/  IMAD.SHL.U32 R21, R11, 0x8, RZ ;  /* 0x000000080b157824 */ /* 0x001fe200078e00ff */
[C---:B------:R-:W-:Y:S01]  /*3de0*/  IADD3.X R13, PT, PT, R22.reuse, UR13, RZ, P0, !PT ;  /* 0x0000000d160d7c10 */ /* 0x040fe200087fe4ff */
[----:B------:R4:W-:Y:S01]  /*3df0*/  STG.E.64 desc[UR10][R16.64], RZ ;  /* 0x000000ff10007986 */ /* 0x0009e2000c101b0a */
[----:B------:R-:W-:Y:S02]  /*3e00*/  IADD3.X R11, PT, PT, R22, UR15, RZ, P1, !PT ;  /* 0x0000000f160b7c10 */ /* 0x000fe40008ffe4ff */
[C---:B---3--:R-:W-:Y:S01]  /*3e10*/  IADD3 R20, P0, PT, R21.reuse, UR16, RZ ;  /* 0x0000001015147c10 */ /* 0x048fe2000ff1e0ff */
[----:B------:R4:W-:Y:S01]  /*3e20*/  STG.E.64 desc[UR10][R4.64+0x8], RZ ;  /* 0x000008ff04007986 */ /* 0x0009e2000c101b0a */
[----:B------:R-:W-:-:S02]  /*3e30*/  IADD3 R22, P1, PT, R21, UR18, RZ ;  /* 0x0000001215167c10 */ /* 0x000fc4000ff3e0ff */
[C---:B------:R-:W-:Y:S01]  /*3e40*/  IADD3.X R21, PT, PT, R23.reuse, UR17, RZ, P0, !PT ;  /* 0x0000001117157c10 */ /* 0x040fe200087fe4ff */
[----:B------:R4:W-:Y:S01]  /*3e50*/  STG.E.64 desc[UR10][R16.64+0x8], RZ ;  /* 0x000008ff10007986 */ /* 0x0009e2000c101b0a */
[----:B------:R-:W-:Y:S01]  /*3e60*/  IADD3.X R23, PT, PT, R23, UR19, RZ, P1, !PT ;  /* 0x0000001317177c10 */ /* 0x000fe20008ffe4ff */
[----:B--2---:R-:W-:Y:S02]  /*3e70*/  UISETP.GE.AND UP0, UPT, UR4, URZ, UPT ;  /* 0x000000ff0400728c */ /* 0x004fe4000bf06270 */
[----:B------:R4:W-:Y:S04]  /*3e80*/  STG.E.64 desc[UR10][R26.64], RZ ;  /* 0x000000ff1a007986 */ /* 0x0009e8000c101b0a */
        /* <DEDUP_REMOVED lines=14> */
[----:B------:R4:W-:Y:S01]  /*3f70*/  STG.E.64 desc[UR10][R22.64+0x8], RZ ;  /* 0x000008ff16007986 */ /* 0x0009e2000c101b0a */
[----:B------:R-:W-:Y:S05]  /*3f80*/  BRA.U !UP0, `(.L_x_18) ;  /* 0x00000031080c7547 */ /* 0x000fea000b800000 */
[----:B------:R-:W0:Y:S01]  /*3f90*/  LDCU UR5, c[0x0][0x3b0] ;  /* 0x00007600ff0577ac */ /* 0x000e220008000800 */
[----:B------:R-:W-:Y:S01]  /*3fa0*/  UMOV UR4, URZ ;  /* 0x000000ff00047c82 */ /* 0x000fe20008000000 */
[----:B0-----:R-:W-:-:S04]  /*3fb0*/  UIADD3 UR5, UPT, UPT, UR5, 0x1, URZ ;  /* 0x0000000105057890 */ /* 0x001fc8000fffe0ff */
[----:B------:R-:W-:Y:S02]  /*3fc0*/  USHF.R.S32.HI UR6, URZ, 0x1f, UR5 ;  /* 0x0000001fff067899 */ /* 0x000fe40008011405 */
[----:B------:R-:W-:Y:S02]  /*3fd0*/  USHF.L.U32 UR7, UR5, 0x3, URZ ;  /* 0x0000000305077899 */ /* 0x000fe400080006ff */
[----:B------:R-:W-:-:S12]  /*3fe0*/  USHF.L.U64.HI UR8, UR5, 0x3, UR6 ;  /* 0x0000000305087899 */ /* 0x000fd80008010206 */
.L_x_23:
[----:B------:R-:W0:Y:S02]  /*3ff0*/  LDCU UR9, c[0x0][0x3b0] ;  /* 0x00007600ff0977ac */ /* 0x000e240008000800 */
[----:B0-----:R-:W-:-:S04]  /*4000*/  UISETP.NE.AND UP0, UPT, UR4, UR9, UPT ;  /* 0x000000090400728c */ /* 0x001fc8000bf05270 */
[----:B------:R-:W-:-:S09]  /*4010*/  UISETP.EQ.OR UP0, UPT, UR4, URZ, !UP0 ;  /* 0x000000ff0400728c */ /* 0x000fd2000c702670 */
[----:B-1-3--:R-:W-:Y:S05]  /*4020*/  BRA.U UP0, `(.L_x_19) ;  /* 0x0000001500b87547 */ /* 0x00afea000b800000 */
[----:B----4-:R-:W-:Y:S01]  /*4030*/  IADD3 R13, P0, PT, R8, R3, RZ ;  /* 0x00000003080d7210 */ /* 0x010fe20007f1e0ff */
[----:B------:R-:W0:Y:S01]  /*4040*/  LDCU.64 UR16, c[0x0][0x380] ;  /* 0x00007000ff1077ac */ /* 0x000e220008000a00 */
[----:B------:R-:W-:Y:S02]  /*4050*/  IMAD.U32 R6, RZ, RZ, UR4 ;  /* 0x00000004ff067e24 */ /* 0x000fe4000f8e00ff */
[----:B------:R-:W-:Y:S01]  /*4060*/  IMAD.MOV.U32 R7, RZ, RZ, RZ ;  /* 0x000000ffff077224 */ /* 0x000fe200078e00ff */
[----:B------:R-:W1:Y:S01]  /*4070*/  LDCU.128 UR12, c[0x0][0x390] ;  /* 0x00007200ff0c77ac */ /* 0x000e620008000c00 */
[----:B------:R-:W-:Y:S02]  /*4080*/  IMAD.X R16, RZ, RZ, R9, P0 ;  /* 0x000000ffff107224 */ /* 0x000fe400000e0609 */
[----:B------:R-:W-:Y:S01]  /*4090*/  IMAD.WIDE.U32 R4, R13, UR5, R6 ;  /* 0x000000050d047c25 */ /* 0x000fe2000f8e0006 */
[----:B------:R-:W-:Y:S02]  /*40a0*/  USHF.L.U32 UR7, UR5, 0x3, URZ ;  /* 0x0000000305077899 */ /* 0x000fe400080006ff */
[----:B------:R-:W-:-:S02]  /*40b0*/  USHF.L.U64.HI UR8, UR5, 0x3, UR6 ;  /* 0x0000000305087899 */ /* 0x000fc40008010206 */
[----:B------:R-:W-:Y:S01]  /*40c0*/  IMAD R10, R16, UR5, RZ ;  /* 0x00000005100a7c24 */ /* 0x000fe2000f8e02ff */
[----:B------:R-:W2:Y:S01]  /*40d0*/  LDCU UR9, c[0x0][0x380] ;  /* 0x00007000ff0977ac */ /* 0x000ea20008000800 */
[----:B------:R-:W-:Y:S02]  /*40e0*/  IMAD.SHL.U32 R14, R4, 0x8, RZ ;  /* 0x00000008040e7824 */ /* 0x000fe400078e00ff */
[C---:B------:R-:W-:Y:S01]  /*40f0*/  IMAD R11, R13.reuse, UR6, R10 ;  /* 0x000000060d0b7c24 */ /* 0x040fe2000f8e020a */
[----:B0-----:R-:W-:-:S03]  /*4100*/  LEA R10, P2, R13, UR16, 0x3 ;  /* 0x000000100d0a7c11 */ /* 0x001fc6000f8418ff */
[----:B------:R-:W-:Y:S01]  /*4110*/  IMAD.IADD R5, R5, 0x1, R11 ;  /* 0x0000000105057824 */ /* 0x000fe200078e020b */
[----:B-1----:R-:W-:-:S04]  /*4120*/  IADD3 R12, P0, PT, R14, UR12, RZ ;  /* 0x0000000c0e0c7c10 */ /* 0x002fc8000ff1e0ff */
[----:B------:R-:W-:Y:S02]  /*4130*/  SHF.L.U64.HI R4, R4, 0x3, R5 ;  /* 0x0000000304047819 */ /* 0x000fe40000010205 */
[----:B------:R-:W-:Y:S02]  /*4140*/  IADD3 R14, P1, PT, R14, UR14, RZ ;  /* 0x0000000e0e0e7c10 */ /* 0x000fe4000ff3e0ff */
[----:B------:R-:W-:Y:S02]  /*4150*/  LEA.HI.X R11, R13, UR17, R16, 0x3, P2 ;  /* 0x000000110d0b7c11 */ /* 0x000fe400090f1c10 */
[C---:B------:R-:W-:Y:S02]  /*4160*/  IADD3.X R13, PT, PT, R4.reuse, UR13, RZ, P0, !PT ;  /* 0x0000000d040d7c10 */ /* 0x040fe400087fe4ff */
[----:B------:R-:W-:Y:S01]  /*4170*/  IADD3.X R15, PT, PT, R4, UR15, RZ, P1, !PT ;  /* 0x0000000f040f7c10 */ /* 0x000fe20008ffe4ff */
[----:B------:R-:W3:Y:S04]  /*4180*/  LDG.E.64 R18, desc[UR10][R10.64] ;  /* 0x0000000a0a127981 */ /* 0x000ee8000c1e1b00 */
[----:B------:R-:W3:Y:S04]  /*4190*/  LDG.E.64 R4, desc[UR10][R12.64] ;  /* 0x0000000a0c047981 */ /* 0x000ee8000c1e1b00 */
[----:B------:R-:W3:Y:S01]  /*41a0*/  LDG.E.64 R16, desc[UR10][R14.64] ;  /* 0x0000000a0e107981 */ /* 0x000ee2000c1e1b00 */
[----:B------:R-:W-:-:S04]  /*41b0*/  IADD3 R24, P0, PT, R12, UR7, RZ ;  /* 0x000000070c187c10 */ /* 0x000fc8000ff1e0ff */
[----:B------:R-:W-:Y:S01]  /*41c0*/  IADD3.X R25, PT, PT, R13, UR8, RZ, P0, !PT ;  /* 0x000000080d197c10 */ /* 0x000fe200087fe4ff */
[----:B---3--:R-:W-:Y:S01]  /*41d0*/  DFMA R22, R4, R16, R18 ;  /* 0x000000100416722b */ /* 0x008fe20000000012 */
[----:B------:R-:W-:Y:S01]  /*41e0*/  IADD3 R18, P1, PT, R14, UR7, RZ ;  /* 0x000000070e127c10 */ /* 0x000fe2000ff3e0ff */
[----:B------:R-:W3:Y:S03]  /*41f0*/  LDG.E.64 R4, desc[UR10][R10.64+0x8] ;  /* 0x0000080a0a047981 */ /* 0x000ee6000c1e1b00 */
[----:B------:R-:W-:Y:S02]  /*4200*/  IADD3.X R19, PT, PT, R15, UR8, RZ, P1, !PT ;  /* 0x000000080f137c10 */ /* 0x000fe40008ffe4ff */
[----:B------:R3:W-:Y:S04]  /*4210*/  STG.E.64 desc[UR10][R10.64], R22 ;  /* 0x000000160a007986 */ /* 0x0007e8000c101b0a */
[----:B------:R-:W3:Y:S04]  /*4220*/  LDG.E.64 R12, desc[UR10][R24.64] ;  /* 0x0000000a180c7981 */ /* 0x000ee8000c1e1b00 */
[----:B------:R-:W3:Y:S01]  /*4230*/  LDG.E.64 R18, desc[UR10][R18.64] ;  /* 0x0000000a12127981 */ /* 0x000ee2000c1e1b00 */
[----:B------:R-:W-:-:S05]  /*4240*/  VIADD R15, R3, 0x2 ;  /* 0x00000002030f7836 */ /* 0x000fca0000000000 */
[----:B------:R-:W-:-:S05]  /*4250*/  IADD3 R15, P0, PT, R8, R15, RZ ;  /* 0x0000000f080f7210 */ /* 0x000fca0007f1e0ff */
[----:B------:R-:W-:-:S04]  /*4260*/  IMAD.X R16, RZ, RZ, R9, P0 ;  /* 0x000000ffff107224 */ /* 0x000fc800000e0609 */
[----:B------:R-:W-:Y:S02]  /*4270*/  IMAD R14, R16, UR5, RZ ;  /* 0x00000005100e7c24 */ /* 0x000fe4000f8e02ff */
[----:B------:R-:W-:-:S04]  /*4280*/  IMAD.WIDE.U32 R20, R15, UR5, R6 ;  /* 0x000000050f147c25 */ /* 0x000fc8000f8e0006 */
[----:B------:R-:W-:Y:S02]  /*4290*/  IMAD R17, R15, UR6, R14 ;  /* 0x000000060f117c24 */ /* 0x000fe4000f8e020e */
[----:B------:R-:W-:Y:S02]  /*42a0*/  IMAD.SHL.U32 R14, R20, 0x8, RZ ;  /* 0x00000008140e7824 */ /* 0x000fe400078e00ff */
[----:B------:R-:W-:-:S05]  /*42b0*/  IMAD.IADD R17, R21, 0x1, R17 ;  /* 0x0000000115117824 */ /* 0x000fca00078e0211 */
[----:B------:R-:W-:Y:S01]  /*42c0*/  SHF.L.U64.HI R20, R20, 0x3, R17 ;  /* 0x0000000314147819 */ /* 0x000fe20000010211 */
[----:B---3--:R-:W-:Y:S01]  /*42d0*/  DFMA R22, R12, R18, R4 ;  /* 0x000000120c16722b */ /* 0x008fe20000000004 */
[C---:B------:R-:W-:Y:S02]  /*42e0*/  LEA R4, P2, R15.reuse, UR16, 0x3 ;  /* 0x000000100f047c11 */ /* 0x040fe4000f8418ff */
[C---:B------:R-:W-:Y:S02]  /*42f0*/  IADD3 R12, P0, PT, R14.reuse, UR12, RZ ;  /* 0x0000000c0e0c7c10 */ /* 0x040fe4000ff1e0ff */
[----:B------:R-:W-:Y:S02]  /*4300*/  IADD3 R14, P1, PT, R14, UR14, RZ ;  /* 0x0000000e0e0e7c10 */ /* 0x000fe4000ff3e0ff */
[----:B------:R-:W-:Y:S02]  /*4310*/  LEA.HI.X R5, R15, UR17, R16, 0x3, P2 ;  /* 0x000000110f057c11 */ /* 0x000fe400090f1c10 */
[----:B------:R-:W-:-:S02]  /*4320*/  IADD3.X R13, PT, PT, R20, UR13, RZ, P0, !PT ;  /* 0x0000000d140d7c10 */ /* 0x000fc400087fe4ff */
[----:B------:R-:W-:Y:S01]  /*4330*/  IADD3.X R15, PT, PT, R20, UR15, RZ, P1, !PT ;  /* 0x0000000f140f7c10 */ /* 0x000fe20008ffe4ff */
[----:B------:R0:W-:Y:S04]  /*4340*/  STG.E.64 desc[UR10][R10.64+0x8], R22 ;  /* 0x000008160a007986 */ /* 0x0001e8000c101b0a */
[----:B------:R-:W3:Y:S04]  /*4350*/  LDG.E.64 R18, desc[UR10][R12.64] ;  /* 0x0000000a0c127981 */ /* 0x000ee8000c1e1b00 */
[----:B------:R-:W3:Y:S04]  /*4360*/  LDG.E.64 R20, desc[UR10][R14.64] ;  /* 0x0000000a0e147981 */ /* 0x000ee8000c1e1b00 */
[----:B------:R-:W3:Y:S01]  /*4370*/  LDG.E.64 R16, desc[UR10][R4.64] ;  /* 0x0000000a04107981 */ /* 0x000ee2000c1e1b00 */
[----:B------:R-:W-:Y:S01]  /*4380*/  VIADD R25, R3, 0x2 ;  /* 0x0000000203197836 */ /* 0x000fe20000000000 */
[----:B------:R-:W-:-:S02]  /*4390*/  IADD3 R26, P1, PT, R14, UR7, RZ ;  /* 0x000000070e1a7c10 */ /* 0x000fc4000ff3e0ff */
[----:B0-----:R-:W4:Y:S01]  /*43a0*/  LDG.E.64 R10, desc[UR10][R4.64+0x8] ;  /* 0x0000080a040a7981 */ /* 0x001f22000c1e1b00 */
[----:B------:R-:W-:-:S04]  /*43b0*/  IMAD.IADD R25, R8, 0x1, R25 ;  /* 0x0000000108197824 */ /* 0x000fc800078e0219 */
[----:B------:R-:W-:-:S04]  /*43c0*/  IMAD R25, R25, UR5, R6 ;  /* 0x0000000519197c24 */ /* 0x000fc8000f8e0206 */
[----:B------:R-:W-:-:S04]  /*43d0*/  IMAD.SHL.U32 R25, R25, 0x8, RZ ;  /* 0x0000000819197824 */ /* 0x000fc800078e00ff */
[----:B------:R-:W-:Y:S01]  /*43e0*/  VIADD R25, R25, UR12 ;  /* 0x0000000c19197c36 */ /* 0x000fe20008000000 */
[----:B------:R-:W-:-:S04]  /*43f0*/  IADD3.X R27, PT, PT, R15, UR8, RZ, P1, !PT ;  /* 0x000000080f1b7c10 */ /* 0x000fc80008ffe4ff */
[----:B------:R-:W-:-:S04]  /*4400*/  IADD3 R24, P0, PT, R25, UR7, RZ ;  /* 0x0000000719187c10 */ /* 0x000fc8000ff1e0ff */
[----:B------:R-:W-:Y:S01]  /*4410*/  IADD3.X R25, PT, PT, R13, UR8, RZ, P0, !PT ;  /* 0x000000080d197c10 */ /* 0x000fe200087fe4ff */
[----:B---3--:R-:W-:-:S07]  /*4420*/  DFMA R18, R18, R20, R16 ;  /* 0x000000141212722b */ /* 0x008fce0000000010 */
[----:B------:R0:W-:Y:S04]  /*4430*/  STG.E.64 desc[UR10][R4.64], R18 ;  /* 0x0000001204007986 */ /* 0x0001e8000c101b0a */
[----:B------:R-:W4:Y:S04]  /*4440*/  LDG.E.64 R12, desc[UR10][R24.64] ;  /* 0x0000000a180c7981 */ /* 0x000f28000c1e1b00 */
[----:B------:R-:W4:Y:S01]  /*4450*/  LDG.E.64 R16, desc[UR10][R26.64] ;  /* 0x0000000a1a107981 */ /* 0x000f22000c1e1b00 */
[----:B------:R-:W-:-:S05]  /*4460*/  VIADD R15, R3, 0x4 ;  /* 0x00000004030f7836 */ /* 0x000fca0000000000 */
[----:B------:R-:W-:-:S05]  /*4470*/  IADD3 R15, P0, PT, R8, R15, RZ ;  /* 0x0000000f080f7210 */ /* 0x000fca0007f1e0ff */
[----:B------:R-:W-:-:S04]  /*4480*/  IMAD.X R14, RZ, RZ, R9, P0 ;  /* 0x000000ffff0e7224 */ /* 0x000fc800000e0609 */
[----:B------:R-:W-:Y:S02]  /*4490*/  IMAD R20, R14, UR5, RZ ;  /* 0x000000050e147c24 */ /* 0x000fe4000f8e02ff */
[----:B------:R-:W-:-:S04]  /*44a0*/  IMAD.WIDE.U32 R6, R15, UR5, R6 ;  /* 0x000000050f067c25 */ /* 0x000fc8000f8e0006 */
[----:B------:R-:W-:-:S04]  /*44b0*/  IMAD R21, R15, UR6, R20 ;  /* 0x000000060f157c24 */ /* 0x000fc8000f8e0214 */
[----:B0-----:R-:W-:Y:S02]  /*44c0*/  IMAD.IADD R19, R7, 0x1, R21 ;  /* 0x0000000107137824 */ /* 0x001fe400078e0215 */
[----:B------:R-:W-:-:S03]  /*44d0*/  IMAD.SHL.U32 R7, R6, 0x8, RZ ;  /* 0x0000000806077824 */ /* 0x000fc600078e00ff */
[----:B------:R-:W-:Y:S02]  /*44e0*/  SHF.L.U64.HI R18, R6, 0x3, R19 ;  /* 0x0000000306127819 */ /* 0x000fe40000010213 */
[----:B------:R-:W-:Y:S01]  /*44f0*/  IADD3 R6, P1, PT, R7, UR14, RZ ;  /* 0x0000000e07067c10 */ /* 0x000fe2000ff3e0ff */
[----:B----4-:R-:W-:Y:S01]  /*4500*/  DFMA R16, R12, R16, R10 ;  /* 0x000000100c10722b */ /* 0x010fe2000000000a */
[----:B--2---:R-:W-:Y:S02]  /*4510*/  LEA R10, P2, R15, UR9, 0x3 ;  /* 0x000000090f0a7c11 */ /* 0x004fe4000f8418ff */
[----:B------:R-:W-:Y:S02]  /*4520*/  IADD3 R12, P0, PT, R7, UR12, RZ ;  /* 0x0000000c070c7c10 */ /* 0x000fe4000ff1e0ff */
[----:B------:R-:W-:Y:S02]  /*4530*/  LEA.HI.X R11, R15, UR17, R14, 0x3, P2 ;  /* 0x000000110f0b7c11 */ /* 0x000fe400090f1c0e */
[----:B------:R-:W-:-:S02]  /*4540*/  IADD3.X R13, PT, PT, R18, UR13, RZ, P0, !PT ;  /* 0x0000000d120d7c10 */ /* 0x000fc400087fe4ff */
[----:B------:R-:W-:Y:S01]  /*4550*/  IADD3.X R7, PT, PT, R18, UR15, RZ, P1, !PT ;  /* 0x0000000f12077c10 */ /* 0x000fe20008ffe4ff */
[----:B------:R0:W-:Y:S04]  /*4560*/  STG.E.64 desc[UR10][R4.64+0x8], R16 ;  /* 0x0000081004007986 */ /* 0x0001e8000c101b0a */
[----:B------:R-:W2:Y:S04]  /*4570*/  LDG.E.64 R14, desc[UR10][R12.64] ;  /* 0x0000000a0c0e7981 */ /* 0x000ea8000c1e1b00 */
[----:B------:R-:W2:Y:S04]  /*4580*/  LDG.E.64 R18, desc[UR10][R6.64] ;  /* 0x0000000a06127981 */ /* 0x000ea8000c1e1b00 */
[----:B------:R-:W2:Y:S01]  /*4590*/  LDG.E.64 R20, desc[UR10][R10.64] ;  /* 0x0000000a0a147981 */ /* 0x000ea2000c1e1b00 */
[----:B------:R-:W-:-:S02]  /*45a0*/  IADD3 R22, P0, PT, R12, UR7, RZ ;  /* 0x000000070c167c10 */ /* 0x000fc4000ff1e0ff */
[----:B------:R-:W-:Y:S02]  /*45b0*/  IADD3 R24, P1, PT, R6, UR7, RZ ;  /* 0x0000000706187c10 */ /* 0x000fe4000ff3e0ff */
[----:B------:R-:W-:Y:S02]  /*45c0*/  IADD3.X R23, PT, PT, R13, UR8, RZ, P0, !PT ;  /* 0x000000080d177c10 */ /* 0x000fe400087fe4ff */
[----:B------:R-:W-:Y:S01]  /*45d0*/  IADD3.X R25, PT, PT, R7, UR8, RZ, P1, !PT ;  /* 0x0000000807197c10 */ /* 0x000fe20008ffe4ff */
[----:B--2---:R-:W-:Y:S01]  /*45e0*/  DFMA R14, R14, R18, R20 ;  /* 0x000000120e0e722b */ /* 0x004fe20000000014 */
[----:B------:R-:W2:Y:S06]  /*45f0*/  LDG.E.64 R18, desc[UR10][R10.64+0x8] ;  /* 0x0000080a0a127981 */ /* 0x000eac000c1e1b00 */
[----:B------:R1:W-:Y:S04]  /*4600*/  STG.E.64 desc[UR10][R10.64], R14 ;  /* 0x0000000e0a007986 */ /* 0x0003e8000c101b0a */
[----:B0-----:R-:W2:Y:S04]  /*4610*/  LDG.E.64 R4, desc[UR10][R22.64] ;  /* 0x0000000a16047981 */ /* 0x001ea8000c1e1b00 */
[----:B------:R-:W2:Y:S01]  /*4620*/  LDG.E.64 R12, desc[UR10][R24.64] ;  /* 0x0000000a180c7981 */ /* 0x000ea2000c1e1b00 */
[----:B------:R-:W-:Y:S01]  /*4630*/  IMAD.MOV.U32 R6, RZ, RZ, 0x6 ;  /* 0x00000006ff067424 */ /* 0x000fe200078e00ff */
[----:B--2---:R-:W-:-:S07]  /*4640*/  DFMA R4, R4, R12, R18 ;  /* 0x0000000c0404722b */ /* 0x004fce0000000012 */
[----:B------:R1:W-:Y:S04]  /*4650*/  STG.E.64 desc[UR10][R10.64+0x8], R4 ;  /* 0x000008040a007986 */ /* 0x0003e8000c101b0a */
.L_x_20:
[----:B-1-3--:R-:W-:Y:S02]  /*4660*/  IMAD.IADD R5, R3, 0x1, R6 ;  /* 0x0000000103057824 */ /* 0x00afe400078e0206 */
[----:B------:R-:W-:-:S03]  /*4670*/  IMAD.U32 R4, RZ, RZ, UR4 ;  /* 0x00000004ff047e24 */ /* 0x000fc6000f8e00ff */
[----:B------:R-:W-:Y:S01]  /*4680*/  IADD3 R13, P0, PT, R8, R5, RZ ;  /* 0x00000005080d7210 */ /* 0x000fe20007f1e0ff */
[----:B------:R-:W-:-:S04]  /*4690*/  IMAD.MOV.U32 R5, RZ, RZ, RZ ;  /* 0x000000ffff057224 */ /* 0x000fc800078e00ff */
[----:B------:R-:W-:Y:S02]  /*46a0*/  IMAD.X R12, RZ, RZ, R9, P0 ;  /* 0x000000ffff0c7224 */ /* 0x000fe400000e0609 */
[----:B------:R-:W-:-:S04]  /*46b0*/  IMAD.WIDE.U32 R10, R13, UR5, R4 ;  /* 0x000000050d0a7c25 */ /* 0x000fc8000f8e0004 */
[----:B------:R-:W-:Y:S02]  /*46c0*/  IMAD R14, R12, UR5, RZ ;  /* 0x000000050c0e7c24 */ /* 0x000fe4000f8e02ff */
[----:B------:R-:W-:Y:S02]  /*46d0*/  IMAD.SHL.U32 R20, R10, 0x8, RZ ;  /* 0x000000080a147824 */ /* 0x000fe400078e00ff */
[C---:B------:R-:W-:Y:S01]  /*46e0*/  IMAD R7, R13.reuse, UR6, R14 ;  /* 0x000000060d077c24 */ /* 0x040fe2000f8e020e */
[----:B------:R-:W-:Y:S02]  /*46f0*/  LEA R14, P2, R13, UR9, 0x3 ;  /* 0x000000090d0e7c11 */ /* 0x000fe4000f8418ff */
[C---:B------:R-:W-:Y:S01]  /*4700*/  IADD3 R18, P0, PT, R20.reuse, UR12, RZ ;  /* 0x0000000c14127c10 */ /* 0x040fe2000ff1e0ff */
[----:B------:R-:W-:Y:S01]  /*4710*/  IMAD.IADD R7, R11, 0x1, R7 ;  /* 0x000000010b077824 */ /* 0x000fe200078e0207 */
[----:B------:R-:W-:Y:S02]  /*4720*/  IADD3 R20, P1, PT, R20, UR14, RZ ;  /* 0x0000000e14147c10 */ /* 0x000fe4000ff3e0ff */
[----:B------:R-:W-:-:S02]  /*4730*/  LEA.HI.X R15, R13, UR17, R12, 0x3, P2 ;  /* 0x000000110d0f7c11 */ /* 0x000fc400090f1c0c */
[----:B------:R-:W-:-:S03]  /*4740*/  SHF.L.U64.HI R10, R10, 0x3, R7 ;  /* 0x000000030a0a7819 */ /* 0x000fc60000010207 */
[----:B------:R-:W2:Y:S01]  /*4750*/  LDG.E.64 R22, desc[UR10][R14.64] ;  /* 0x0000000a0e167981 */ /* 0x000ea2000c1e1b00 */
[C---:B------:R-:W-:Y:S02]  /*4760*/  IADD3.X R19, PT, PT, R10.reuse, UR13, RZ, P0, !PT ;  /* 0x0000000d0a137c10 */ /* 0x040fe400087fe4ff */
[----:B------:R-:W-:-:S03]  /*4770*/  IADD3.X R21, PT, PT, R10, UR15, RZ, P1, !PT ;  /* 0x0000000f0a157c10 */ /* 0x000fc60008ffe4ff */
[----:B------:R-:W2:Y:S04]  /*4780*/  LDG.E.64 R12, desc[UR10][R18.64] ;  /* 0x0000000a120c7981 */ /* 0x000ea8000c1e1b00 */
[----:B------:R-:W2:Y:S01]  /*4790*/  LDG.E.64 R16, desc[UR10][R20.64] ;  /* 0x0000000a14107981 */ /* 0x000ea2000c1e1b00 */
[----:B------:R-:W-:-:S04]  /*47a0*/  IADD3 R10, P0, PT, R18, UR7, RZ ;  /* 0x00000007120a7c10 */ /* 0x000fc8000ff1e0ff */
[----:B------:R-:W-:Y:S02]  /*47b0*/  IADD3.X R11, PT, PT, R19, UR8, RZ, P0, !PT ;  /* 0x00000008130b7c10 */ /* 0x000fe400087fe4ff */
[----:B------:R-:W-:-:S04]  /*47c0*/  IADD3 R7, PT, PT, R3, 0x2, R6 ;  /* 0x0000000203077810 */ /* 0x000fc80007ffe006 */
[----:B------:R-:W-:Y:S01]  /*47d0*/  IADD3 R7, P0, PT, R8, R7, RZ ;  /* 0x0000000708077210 */ /* 0x000fe20007f1e0ff */
[----:B--2---:R-:W-:Y:S01]  /*47e0*/  DFMA R22, R12, R16, R22 ;  /* 0x000000100c16722b */ /* 0x004fe20000000016 */
[----:B------:R-:W-:Y:S01]  /*47f0*/  IADD3 R16, P1, PT, R20, UR7, RZ ;  /* 0x0000000714107c10 */ /* 0x000fe2000ff3e0ff */
[----:B------:R-:W2:Y:S03]  /*4800*/  LDG.E.64 R12, desc[UR10][R14.64+0x8] ;  /* 0x0000080a0e0c7981 */ /* 0x000ea6000c1e1b00 */
[----:B------:R-:W-:Y:S02]  /*4810*/  IADD3.X R17, PT, PT, R21, UR8, RZ, P1, !PT ;  /* 0x0000000815117c10 */ /* 0x000fe40008ffe4ff */
[----:B------:R0:W-:Y:S04]  /*4820*/  STG.E.64 desc[UR10][R14.64], R22 ;  /* 0x000000160e007986 */ /* 0x0001e8000c101b0a */
[----:B------:R-:W2:Y:S04]  /*4830*/  LDG.E.64 R10, desc[UR10][R10.64] ;  /* 0x0000000a0a0a7981 */ /* 0x000ea8000c1e1b00 */
[----:B------:R-:W2:Y:S01]  /*4840*/  LDG.E.64 R16, desc[UR10][R16.64] ;  /* 0x0000000a10107981 */ /* 0x000ea2000c1e1b00 */
[----:B------:R-:W-:-:S04]  /*4850*/  IMAD.X R20, RZ, RZ, R9, P0 ;  /* 0x000000ffff147224 */ /* 0x000fc800000e0609 */
[----:B------:R-:W-:Y:S02]  /*4860*/  IMAD R24, R20, UR5, RZ ;  /* 0x0000000514187c24 */ /* 0x000fe4000f8e02ff */
[----:B------:R-:W-:-:S04]  /*4870*/  IMAD.WIDE.U32 R18, R7, UR5, R4 ;  /* 0x0000000507127c25 */ /* 0x000fc8000f8e0004 */
[----:B------:R-:W-:-:S04]  /*4880*/  IMAD R21, R7, UR6, R24 ;  /* 0x0000000607157c24 */ /* 0x000fc8000f8e0218 */
[----:B------:R-:W-:Y:S02]  /*4890*/  IMAD.IADD R21, R19, 0x1, R21 ;  /* 0x0000000113157824 */ /* 0x000fe400078e0215 */
[----:B------:R-:W-:-:S03]  /*48a0*/  IMAD.SHL.U32 R19, R18, 0x8, RZ ;  /* 0x0000000812137824 */ /* 0x000fc600078e00ff */
[----:B------:R-:W-:Y:S02]  /*48b0*/  SHF.L.U64.HI R21, R18, 0x3, R21 ;  /* 0x0000000312157819 */ /* 0x000fe40000010215 */
[----:B------:R-:W-:Y:S01]  /*48c0*/  IADD3 R18, P0, PT, R19, UR12, RZ ;  /* 0x0000000c13127c10 */ /* 0x000fe2000ff1e0ff */
[----:B--2---:R-:W-:Y:S01]  /*48d0*/  DFMA R24, R10, R16, R12 ;  /* 0x000000100a18722b */ /* 0x004fe2000000000c */
[----:B------:R-:W-:Y:S02]  /*48e0*/  LEA R10, P2, R7, UR9, 0x3 ;  /* 0x00000009070a7c11 */ /* 0x000fe4000f8418ff */
        /* <DEDUP_REMOVED lines=8> */
[----:B0-----:R-:W-:-:S02]  /*4970*/  IADD3 R22, P0, PT, R18, UR7, RZ ;  /* 0x0000000712167c10 */ /* 0x001fc4000ff1e0ff */
[----:B------:R-:W-:Y:S02]  /*4980*/  IADD3 R20, P1, PT, R16, UR7, RZ ;  /* 0x0000000710147c10 */ /* 0x000fe4000ff3e0ff */
[----:B------:R-:W-:Y:S02]  /*4990*/  IADD3.X R23, PT, PT, R19, UR8, RZ, P0, !PT ;  /* 0x0000000813177c10 */ /* 0x000fe400087fe4ff */
[----:B------:R-:W-:Y:S02]  /*49a0*/  IADD3.X R21, PT, PT, R17, UR8, RZ, P1, !PT ;  /* 0x0000000811157c10 */ /* 0x000fe40008ffe4ff */
[----:B------:R-:W-:-:S04]  /*49b0*/  IADD3 R7, PT, PT, R3, 0x4, R6 ;  /* 0x0000000403077810 */ /* 0x000fc80007ffe006 */
[----:B-1----:R-:W-:Y:S01]  /*49c0*/  IADD3 R14, P0, PT, R8, R7, RZ ;  /* 0x00000007080e7210 */ /* 0x002fe20007f1e0ff */
[----:B--2---:R-:W-:Y:S01]  /*49d0*/  DFMA R26, R12, R26, R28 ;  /* 0x0000001a0c1a722b */ /* 0x004fe2000000001c */
[----:B------:R-:W2:Y:S06]  /*49e0*/  LDG.E.64 R12, desc[UR10][R10.64+0x8] ;  /* 0x0000080a0a0c7981 */ /* 0x000eac000c1e1b00 */
        /* <DEDUP_REMOVED lines=10> */
[C---:B------:R-:W-:Y:S02]  /*4a90*/  IADD3 R18, P0, PT, R17.reuse, UR12, RZ ;  /* 0x0000000c11127c10 */ /* 0x040fe4000ff1e0ff */
[----:B------:R-:W-:Y:S02]  /*4aa0*/  IADD3 R16, P1, PT, R17, UR14, RZ ;  /* 0x0000000e11107c10 */ /* 0x000fe4000ff3e0ff */
[C---:B------:R-:W-:Y:S02]  /*4ab0*/  IADD3.X R19, PT, PT, R15.reuse, UR13, RZ, P0, !PT ;  /* 0x0000000d0f137c10 */ /* 0x040fe400087fe4ff */
[----:B------:R-:W-:Y:S01]  /*4ac0*/  IADD3.X R17, PT, PT, R15, UR15, RZ, P1, !PT ;  /* 0x0000000f0f117c10 */ /* 0x000fe20008ffe4ff */
[----:B--2---:R-:W-:Y:S01]  /*4ad0*/  DFMA R24, R22, R20, R12 ;  /* 0x000000141618722b */ /* 0x004fe2000000000c */
[----:B------:R-:W-:-:S04]  /*4ae0*/  LEA R12, P2, R14, UR9, 0x3 ;  /* 0x000000090e0c7c11 */ /* 0x000fc8000f8418ff */
[----:B------:R-:W-:Y:S02]  /*4af0*/  LEA.HI.X R13, R14, UR17, R7, 0x3, P2 ;  /* 0x000000110e0d7c11 */ /* 0x000fe400090f1c07 */
[----:B------:R1:W-:Y:S04]  /*4b00*/  STG.E.64 desc[UR10][R10.64+0x8], R24 ;  /* 0x000008180a007986 */ /* 0x0003e8000c101b0a */
[----:B------:R-:W2:Y:S04]  /*4b10*/  LDG.E.64 R14, desc[UR10][R18.64] ;  /* 0x0000000a120e7981 */ /* 0x000ea8000c1e1b00 */
[----:B0-----:R-:W2:Y:S04]  /*4b20*/  LDG.E.64 R26, desc[UR10][R16.64] ;  /* 0x0000000a101a7981 */ /* 0x001ea8000c1e1b00 */
[----:B------:R-:W2:Y:S01]  /*4b30*/  LDG.E.64 R28, desc[UR10][R12.64] ;  /* 0x0000000a0c1c7981 */ /* 0x000ea2000c1e1b00 */
[----:B------:R-:W-:-:S02]  /*4b40*/  IADD3 R22, P0, PT, R18, UR7, RZ ;  /* 0x0000000712167c10 */ /* 0x000fc4000ff1e0ff */
[----:B------:R-:W-:Y:S02]  /*4b50*/  IADD3 R20, P1, PT, R16, UR7, RZ ;  /* 0x0000000710147c10 */ /* 0x000fe4000ff3e0ff */
[----:B------:R-:W-:Y:S02]  /*4b60*/  IADD3.X R23, PT, PT, R19, UR8, RZ, P0, !PT ;  /* 0x0000000813177c10 */ /* 0x000fe400087fe4ff */
[----:B------:R-:W-:Y:S02]  /*4b70*/  IADD3.X R21, PT, PT, R17, UR8, RZ, P1, !PT ;  /* 0x0000000811157c10 */ /* 0x000fe40008ffe4ff */
[----:B------:R-:W-:-:S04]  /*4b80*/  IADD3 R7, PT, PT, R3, 0x6, R6 ;  /* 0x0000000603077810 */ /* 0x000fc80007ffe006 */
[----:B------:R-:W-:Y:S01]  /*4b90*/  IADD3 R7, P0, PT, R8, R7, RZ ;  /* 0x0000000708077210 */ /* 0x000fe20007f1e0ff */
[----:B--2---:R-:W-:Y:S01]  /*4ba0*/  DFMA R26, R14, R26, R28 ;  /* 0x0000001a0e1a722b */ /* 0x004fe2000000001c */
[----:B------:R-:W2:Y:S06]  /*4bb0*/  LDG.E.64 R14, desc[UR10][R12.64+0x8] ;  /* 0x0000080a0c0e7981 */ /* 0x000eac000c1e1b00 */
[----:B------:R2:W-:Y:S04]  /*4bc0*/  STG.E.64 desc[UR10][R12.64], R26 ;  /* 0x0000001a0c007986 */ /* 0x0005e8000c101b0a */
[----:B------:R-:W2:Y:S04]  /*4bd0*/  LDG.E.64 R22, desc[UR10][R22.64] ;  /* 0x0000000a16167981 */ /* 0x000ea8000c1e1b00 */
[----:B------:R-:W2:Y:S01]  /*4be0*/  LDG.E.64 R20, desc[UR10][R20.64] ;  /* 0x0000000a14147981 */ /* 0x000ea2000c1e1b00 */
[----:B-1----:R-:W-:-:S04]  /*4bf0*/  IMAD.X R24, RZ, RZ, R9, P0 ;  /* 0x000000ffff187224 */ /* 0x002fc800000e0609 */
[----:B------:R-:W-:Y:S02]  /*4c00*/  IMAD R16, R24, UR5, RZ ;  /* 0x0000000518107c24 */ /* 0x000fe4000f8e02ff */
[----:B------:R-:W-:-:S04]  /*4c10*/  IMAD.WIDE.U32 R10, R7, UR5, R4 ;  /* 0x00000005070a7c25 */ /* 0x000fc8000f8e0004 */
[----:B------:R-:W-:Y:S02]  /*4c20*/  IMAD R17, R7, UR6, R16 ;  /* 0x0000000607117c24 */ /* 0x000fe4000f8e0210 */
[----:B------:R-:W-:Y:S02]  /*4c30*/  IMAD.SHL.U32 R16, R10, 0x8, RZ ;  /* 0x000000080a107824 */ /* 0x000fe400078e00ff */
[----:B------:R-:W-:-:S03]  /*4c40*/  IMAD.IADD R17, R11, 0x1, R17 ;  /* 0x000000010b117824 */ /* 0x000fc600078e0211 */
[----:B------:R-:W-:Y:S02]  /*4c50*/  IADD3 R18, P0, PT, R16, UR12, RZ ;  /* 0x0000000c10127c10 */ /* 0x000fe4000ff1e0ff */
[----:B------:R-:W-:Y:S02]  /*4c60*/  SHF.L.U64.HI R17, R10, 0x3, R17 ;  /* 0x000000030a117819 */ /* 0x000fe40000010211 */
[----:B------:R-:W-:Y:S02]  /*4c70*/  LEA R10, P2, R7, UR9, 0x3 ;  /* 0x00000009070a7c11 */ /* 0x000fe4000f8418ff */
[----:B------:R-:W-:Y:S02]  /*4c80*/  IADD3 R16, P1, PT, R16, UR14, RZ ;  /* 0x0000000e10107c10 */ /* 0x000fe4000ff3e0ff */
[----:B------:R-:W-:Y:S02]  /*4c90*/  IADD3.X R19, PT, PT, R17, UR13, RZ, P0, !PT ;  /* 0x0000000d11137c10 */ /* 0x000fe400087fe4ff */
[----:B------:R-:W-:-:S02]  /*4ca0*/  LEA.HI.X R11, R7, UR17, R24, 0x3, P2 ;  /* 0x00000011070b7c11 */ /* 0x000fc400090f1c18 */
[----:B------:R-:W-:Y:S01]  /*4cb0*/  IADD3.X R17, PT, PT, R17, UR15, RZ, P1, !PT ;  /* 0x0000000f11117c10 */ /* 0x000fe20008ffe4ff */
[----:B--2---:R-:W-:-:S07]  /*4cc0*/  DFMA R26, R22, R20, R14 ;  /* 0x00000014161a722b */ /* 0x004fce000000000e */
[----:B------:R0:W-:Y:S04]  /*4cd0*/  STG.E.64 desc[UR10][R12.64+0x8], R26 ;  /* 0x0000081a0c007986 */ /* 0x0001e8000c101b0a */
[----:B------:R-:W2:Y:S04]  /*4ce0*/  LDG.E.64 R14, desc[UR10][R18.64] ;  /* 0x0000000a120e7981 */ /* 0x000ea8000c1e1b00 */
[----:B------:R-:W2:Y:S04]  /*4cf0*/  LDG.E.64 R24, desc[UR10][R16.64] ;  /* 0x0000000a10187981 */ /* 0x000ea8000c1e1b00 */
[----:B------:R-:W2:Y:S01]  /*4d00*/  LDG.E.64 R28, desc[UR10][R10.64] ;  /* 0x0000000a0a1c7981 */ /* 0x000ea2000c1e1b00 */
[----:B------:R-:W-:-:S02]  /*4d10*/  IADD3 R22, P0, PT, R18, UR7, RZ ;  /* 0x0000000712167c10 */ /* 0x000fc4000ff1e0ff */
[----:B------:R-:W-:Y:S02]  /*4d20*/  IADD3 R20, P1, PT, R16, UR7, RZ ;  /* 0x0000000710147c10 */ /* 0x000fe4000ff3e0ff */
[----:B------:R-:W-:Y:S02]  /*4d30*/  IADD3.X R23, PT, PT, R19, UR8, RZ, P0, !PT ;  /* 0x0000000813177c10 */ /* 0x000fe400087fe4ff */
[----:B------:R-:W-:Y:S02]  /*4d40*/  IADD3.X R21, PT, PT, R17, UR8, RZ, P1, !PT ;  /* 0x0000000811157c10 */ /* 0x000fe40008ffe4ff */
[----:B0-----:R-:W-:-:S04]  /*4d50*/  IADD3 R13, PT, PT, R3, 0x8, R6 ;  /* 0x00000008030d7810 */ /* 0x001fc80007ffe006 */
[----:B------:R-:W-:Y:S01]  /*4d60*/  IADD3 R13, P0, PT, R8, R13, RZ ;  /* 0x0000000d080d7210 */ /* 0x000fe20007f1e0ff */
        /* <DEDUP_REMOVED lines=10> */
[C---:B------:R-:W-:Y:S01]  /*4e10*/  IMAD.SHL.U32 R17, R16.reuse, 0x8, RZ ;  /* 0x0000000810117824 */ /* 0x040fe200078e00ff */
[----:B------:R-:W-:Y:S02]  /*4e20*/  LEA R12, P2, R13, UR9, 0x3 ;  /* 0x000000090d0c7c11 */ /* 0x000fe4000f8418ff */
[----:B------:R-:W-:Y:S02]  /*4e30*/  SHF.L.U64.HI R26, R16, 0x3, R19 ;  /* 0x00000003101a7819 */ /* 0x000fe40000010213 */
[C---:B------:R-:W-:Y:S02]  /*4e40*/  IADD3 R18, P0, PT, R17.reuse, UR12, RZ ;  /* 0x0000000c11127c10 */ /* 0x040fe4000ff1e0ff */
[----:B------:R-:W-:Y:S02]  /*4e50*/  IADD3 R16, P1, PT, R17, UR14, RZ ;  /* 0x0000000e11107c10 */ /* 0x000fe4000ff3e0ff */
[----:B------:R-:W-:-:S02]  /*4e60*/  LEA.HI.X R13, R13, UR17, R7, 0x3, P2 ;  /* 0x000000110d0d7c11 */ /* 0x000fc400090f1c07 */
[C---:B------:R-:W-:Y:S02]  /*4e70*/  IADD3.X R19, PT, PT, R26.reuse, UR13, RZ, P0, !PT ;  /* 0x0000000d1a137c10 */ /* 0x040fe400087fe4ff */
        /* <DEDUP_REMOVED lines=17> */
[----:B0-----:R-:W-:-:S04]  /*4f90*/  IMAD.X R24, RZ, RZ, R9, P0 ;  /* 0x000000ffff187224 */ /* 0x001fc800000e0609 */
        /* <DEDUP_REMOVED lines=86> */
[----:B------:R-:W-:-:S04]  /*5500*/  IMAD.X R16, RZ, RZ, R9, P0 ;  /* 0x000000ffff107224 */ /* 0x000fc800000e0609 */
[----:B0-----:R-:W-:Y:S02]  /*5510*/  IMAD R12, R16, UR5, RZ ;  /* 0x00000005100c7c24 */ /* 0x001fe4000f8e02ff */
[----:B------:R-:W-:-:S04]  /*5520*/  IMAD.WIDE.U32 R4, R7, UR5, R4 ;  /* 0x0000000507047c25 */ /* 0x000fc8000f8e0004 */
[----:B------:R-:W-:Y:S02]  /*5530*/  IMAD R13, R7, UR6, R12 ;  /* 0x00000006070d7c24 */ /* 0x000fe4000f8e020c */
[----:B------:R-:W-:Y:S02]  /*5540*/  IMAD.SHL.U32 R12, R4, 0x8, RZ ;  /* 0x00000008040c7824 */ /* 0x000fe400078e00ff */
[----:B------:R-:W-:-:S05]  /*5550*/  IMAD.IADD R13, R5, 0x1, R13 ;  /* 0x00000001050d7824 */ /* 0x000fca00078e020d */
[----:B------:R-:W-:Y:S02]  /*5560*/  SHF.L.U64.HI R13, R4, 0x3, R13 ;  /* 0x00000003040d7819 */ /* 0x000fe4000001020d */
[----:B------:R-:W-:-:S04]  /*5570*/  LEA R4, P2, R7, UR9, 0x3 ;  /* 0x0000000907047c11 */ /* 0x000fc8000f8418ff */
[----:B------:R-:W-:Y:S01]  /*5580*/  LEA.HI.X R5, R7, UR17, R16, 0x3, P2 ;  /* 0x0000001107057c11 */ /* 0x000fe200090f1c10 */
[----:B--2---:R-:W-:Y:S01]  /*5590*/  DFMA R22, R22, R20, R14 ;  /* 0x000000141616722b */ /* 0x004fe2000000000e */
[C---:B------:R-:W-:Y:S02]  /*55a0*/  IADD3 R14, P0, PT, R12.reuse, UR12, RZ ;  /* 0x0000000c0c0e7c10 */ /* 0x040fe4000ff1e0ff */
[----:B------:R-:W-:Y:S02]  /*55b0*/  IADD3 R12, P1, PT, R12, UR14, RZ ;  /* 0x0000000e0c0c7c10 */ /* 0x000fe4000ff3e0ff */
[C---:B------:R-:W-:Y:S02]  /*55c0*/  IADD3.X R15, PT, PT, R13.reuse, UR13, RZ, P0, !PT ;  /* 0x0000000d0d0f7c10 */ /* 0x040fe400087fe4ff */
[----:B------:R-:W-:Y:S01]  /*55d0*/  IADD3.X R13, PT, PT, R13, UR15, RZ, P1, !PT ;  /* 0x0000000f0d0d7c10 */ /* 0x000fe20008ffe4ff */
[----:B------:R0:W-:Y:S04]  /*55e0*/  STG.E.64 desc[UR10][R10.64+0x8], R22 ;  /* 0x000008160a007986 */ /* 0x0001e8000c101b0a */
[----:B------:R-:W2:Y:S04]  /*55f0*/  LDG.E.64 R16, desc[UR10][R14.64] ;  /* 0x0000000a0e107981 */ /* 0x000ea8000c1e1b00 */
[----:B------:R-:W2:Y:S04]  /*5600*/  LDG.E.64 R18, desc[UR10][R12.64] ;  /* 0x0000000a0c127981 */ /* 0x000ea8000c1e1b00 */
[----:B------:R-:W2:Y:S01]  /*5610*/  LDG.E.64 R20, desc[UR10][R4.64] ;  /* 0x0000000a04147981 */ /* 0x000ea2000c1e1b00 */
[----:B-1----:R-:W-:-:S02]  /*5620*/  IADD3 R24, P0, PT, R14, UR7, RZ ;  /* 0x000000070e187c10 */ /* 0x002fc4000ff1e0ff */
        /* <DEDUP_REMOVED lines=8> */
[----:B------:R-:W-:-:S05]  /*56b0*/  VIADD R6, R6, 0x12 ;  /* 0x0000001206067836 */ /* 0x000fca0000000000 */
[----:B------:R-:W-:Y:S01]  /*56c0*/  ISETP.NE.AND P0, PT, R6, 0x96, PT ;  /* 0x000000960600780c */ /* 0x000fe20003f05270 */
[----:B--2---:R-:W-:-:S07]  /*56d0*/  DFMA R10, R10, R14, R18 ;  /* 0x0000000e0a0a722b */ /* 0x004fce0000000012 */
[----:B------:R3:W-:Y:S05]  /*56e0*/  STG.E.64 desc[UR10][R4.64+0x8], R10 ;  /* 0x0000080a04007986 */ /* 0x0007ea000c101b0a */
[----:B------:R-:W-:Y:S05]  /*56f0*/  @P0 BRA `(.L_x_20) ;  /* 0xffffffec00d80947 */ /* 0x000fea000383ffff */
[----:B------:R-:W-:Y:S05]  /*5700*/  BRA `(.L_x_21) ;  /* 0x00000018001c7947 */ /* 0x000fea0003800000 */
.L_x_19:
[----:B----4-:R-:W-:Y:S01]  /*5710*/  IADD3 R11, P0, PT, R8, R3, RZ ;  /* 0x00000003080b7210 */ /* 0x010fe20007f1e0ff */
[----:B------:R-:W0:Y:S01]  /*5720*/  LDCU.128 UR12, c[0x0][0x390] ;  /* 0x00007200ff0c77ac */ /* 0x000e220008000c00 */
[----:B------:R-:W-:Y:S02]  /*5730*/  IMAD.U32 R4, RZ, RZ, UR4 ;  /* 0x00000004ff047e24 */ /* 0x000fe4000f8e00ff */
[----:B------:R-:W-:Y:S01]  /*5740*/  IMAD.MOV.U32 R5, RZ, RZ, RZ ;  /* 0x000000ffff057224 */ /* 0x000fe200078e00ff */
[----:B------:R-:W1:Y:S01]  /*5750*/  LDCU UR9, c[0x0][0x380] ;  /* 0x00007000ff0977ac */ /* 0x000e620008000800 */
[----:B------:R-:W-:Y:S02]  /*5760*/  IMAD.X R10, RZ, RZ, R9, P0 ;  /* 0x000000ffff0a7224 */ /* 0x000fe400000e0609 */
[----:B------:R-:W-:Y:S01]  /*5770*/  IMAD.WIDE.U32 R6, R11, UR5, R4 ;  /* 0x000000050b067c25 */ /* 0x000fe2000f8e0004 */
[----:B------:R-:W2:Y:S03]  /*5780*/  LDCU UR16, c[0x0][0x384] ;  /* 0x00007080ff1077ac */ /* 0x000ea60008000800 */
[----:B------:R-:W-:-:S02]  /*5790*/  IMAD R12, R10, UR5, RZ ;  /* 0x000000050a0c7c24 */ /* 0x000fc4000f8e02ff */
[----:B------:R-:W-:Y:S02]  /*57a0*/  IMAD.SHL.U32 R15, R6, 0x8, RZ ;  /* 0x00000008060f7824 */ /* 0x000fe400078e00ff */
[----:B------:R-:W-:-:S03]  /*57b0*/  IMAD R13, R11, UR6, R12 ;  /* 0x000000060b0d7c24 */ /* 0x000fc6000f8e020c */
[----:B0-----:R-:W-:Y:S01]  /*57c0*/  IADD3 R12, P0, PT, R15, UR12, RZ ;  /* 0x0000000c0f0c7c10 */ /* 0x001fe2000ff1e0ff */
[----:B------:R-:W-:-:S05]  /*57d0*/  IMAD.IADD R13, R7, 0x1, R13 ;  /* 0x00000001070d7824 */ /* 0x000fca00078e020d */
[----:B------:R-:W-:Y:S02]  /*57e0*/  SHF.L.U64.HI R14, R6, 0x3, R13 ;  /* 0x00000003060e7819 */ /* 0x000fe4000001020d */
[C---:B-1----:R-:W-:Y:S02]  /*57f0*/  LEA R6, P1, R11.reuse, UR9, 0x3 ;  /* 0x000000090b067c11 */ /* 0x042fe4000f8218ff */
[C---:B------:R-:W-:Y:S02]  /*5800*/  IADD3.X R13, PT, PT, R14.reuse, UR13, RZ, P0, !PT ;  /* 0x0000000d0e0d7c10 */ /* 0x040fe400087fe4ff */
[----:B--2---:R-:W-:Y:S02]  /*5810*/  LEA.HI.X R7, R11, UR16, R10, 0x3, P1 ;  /* 0x000000100b077c11 */ /* 0x004fe400088f1c0a */
[----:B------:R-:W-:Y:S01]  /*5820*/  IADD3 R10, P0, PT, R15, UR14, RZ ;  /* 0x0000000e0f0a7c10 */ /* 0x000fe2000ff1e0ff */
[----:B------:R-:W2:Y:S03]  /*5830*/  LDG.E.64 R18, desc[UR10][R12.64] ;  /* 0x0000000a0c127981 */ /* 0x000ea6000c1e1b00 */
[----:B------:R-:W-:-:S02]  /*5840*/  IADD3.X R11, PT, PT, R14, UR15, RZ, P0, !PT ;  /* 0x0000000f0e0b7c10 */ /* 0x000fc400087fe4ff */
[----:B------:R-:W3:Y:S04]  /*5850*/  LDG.E.64 R14, desc[UR10][R6.64] ;  /* 0x0000000a060e7981 */ /* 0x000ee8000c1e1b00 */
[----:B------:R-:W3:Y:S01]  /*5860*/  LDG.E.64 R16, desc[UR10][R10.64] ;  /* 0x0000000a0a107981 */ /* 0x000ee2000c1e1b00 */
[----:B------:R-:W-:-:S04]  /*5870*/  IMAD.IADD R21, R8, 0x1, R3 ;  /* 0x0000000108157824 */ /* 0x000fc800078e0203 */
[----:B------:R-:W-:-:S04]  /*5880*/  IMAD R21, R21, UR5, R4 ;  /* 0x0000000515157c24 */ /* 0x000fc8000f8e0204 */
[----:B------:R-:W-:-:S04]  /*5890*/  IMAD.SHL.U32 R21, R21, 0x8, RZ ;  /* 0x0000000815157824 */ /* 0x000fc800078e00ff */
[----:B------:R-:W-:-:S05]  /*58a0*/  VIADD R21, R21, UR12 ;  /* 0x0000000c15157c36 */ /* 0x000fca0008000000 */
[----:B------:R-:W-:-:S04]  /*58b0*/  IADD3 R22, P0, PT, R21, UR7, RZ ;  /* 0x0000000715167c10 */ /* 0x000fc8000ff1e0ff */
[----:B------:R-:W-:Y:S01]  /*58c0*/  IADD3.X R23, PT, PT, R13, UR8, RZ, P0, !PT ;  /* 0x000000080d177c10 */ /* 0x000fe200087fe4ff */
[----:B--2---:R-:W-:-:S08]  /*58d0*/  DMUL R18, R18, 0.5 ;  /* 0x3fe0000012127828 */ /* 0x004fd00000000000 */
[----:B---3--:R-:W-:Y:S01]  /*58e0*/  DFMA R20, R18, R16, R14 ;  /* 0x000000101214722b */ /* 0x008fe2000000000e */
[----:B------:R-:W-:-:S06]  /*58f0*/  IADD3 R14, P0, PT, R10, UR7, RZ ;  /* 0x000000070a0e7c10 */ /* 0x000fcc000ff1e0ff */
[----:B------:R0:W-:Y:S01]  /*5900*/  STG.E.64 desc[UR10][R6.64], R20 ;  /* 0x0000001406007986 */ /* 0x0001e2000c101b0a */
[----:B------:R-:W-:-:S03]  /*5910*/  IADD3.X R15, PT, PT, R11, UR8, RZ, P0, !PT ;  /* 0x000000080b0f7c10 */ /* 0x000fc600087fe4ff */
[----:B------:R-:W0:Y:S04]  /*5920*/  LDG.E.64 R12, desc[UR10][R22.64] ;  /* 0x0000000a160c7981 */ /* 0x000e28000c1e1b00 */
[----:B------:R-:W2:Y:S04]  /*5930*/  LDG.E.64 R10, desc[UR10][R6.64+0x8] ;  /* 0x0000080a060a7981 */ /* 0x000ea8000c1e1b00 */
[----:B------:R-:W2:Y:S01]  /*5940*/  LDG.E.64 R14, desc[UR10][R14.64] ;  /* 0x0000000a0e0e7981 */ /* 0x000ea2000c1e1b00 */
[----:B------:R-:W-:-:S05]  /*5950*/  VIADD R19, R3, 0x2 ;  /* 0x0000000203137836 */ /* 0x000fca0000000000 */
[----:B------:R-:W-:-:S05]  /*5960*/  IADD3 R19, P0, PT, R8, R19, RZ ;  /* 0x0000001308137210 */ /* 0x000fca0007f1e0ff */
[----:B------:R-:W-:Y:S02]  /*5970*/  IMAD.X R18, RZ, RZ, R9, P0 ;  /* 0x000000ffff127224 */ /* 0x000fe400000e0609 */
[----:B------:R-:W-:-:S04]  /*5980*/  IMAD.WIDE.U32 R16, R19, UR5, R4 ;  /* 0x0000000513107c25 */ /* 0x000fc8000f8e0004 */
[----:B------:R-:W-:-:S04]  /*5990*/  IMAD R24, R18, UR5, RZ ;  /* 0x0000000512187c24 */ /* 0x000fc8000f8e02ff */
[----:B------:R-:W-:-:S04]  /*59a0*/  IMAD R25, R19, UR6, R24 ;  /* 0x0000000613197c24 */ /* 0x000fc8000f8e0218 */
[----:B------:R-:W-:Y:S02]  /*59b0*/  IMAD.IADD R25, R17, 0x1, R25 ;  /* 0x0000000111197824 */ /* 0x000fe400078e0219 */
[----:B------:R-:W-:-:S03]  /*59c0*/  IMAD.SHL.U32 R17, R16, 0x8, RZ ;  /* 0x0000000810117824 */ /* 0x000fc600078e00ff */
[----:B------:R-:W-:Y:S01]  /*59d0*/  SHF.L.U64.HI R25, R16, 0x3, R25 ;  /* 0x0000000310197819 */ /* 0x000fe20000010219 */
[----:B0-----:R-:W-:Y:S01]  /*59e0*/  DMUL R20, R12, 0.5 ;  /* 0x3fe000000c147828 */ /* 0x001fe20000000000 */
[----:B------:R-:W-:-:S04]  /*59f0*/  IADD3 R12, P0, PT, R17, UR12, RZ ;  /* 0x0000000c110c7c10 */ /* 0x000fc8000ff1e0ff */
[----:B------:R-:W-:-:S03]  /*5a00*/  IADD3.X R13, PT, PT, R25, UR13, RZ, P0, !PT ;  /* 0x0000000d190d7c10 */ /* 0x000fc600087fe4ff */
[----:B--2---:R-:W-:Y:S01]  /*5a10*/  DFMA R22, R20, R14, R10 ;  /* 0x0000000e1416722b */ /* 0x004fe2000000000a */
[----:B------:R-:W-:Y:S02]  /*5a20*/  LEA R10, P1, R19, UR9, 0x3 ;  /* 0x00000009130a7c11 */ /* 0x000fe4000f8218ff */
[----:B------:R-:W-:Y:S02]  /*5a30*/  IADD3 R14, P0, PT, R17, UR14, RZ ;  /* 0x0000000e110e7c10 */ /* 0x000fe4000ff1e0ff */
[----:B------:R-:W-:Y:S02]  /*5a40*/  LEA.HI.X R11, R19, UR16, R18, 0x3, P1 ;  /* 0x00000010130b7c11 */ /* 0x000fe400088f1c12 */
[----:B------:R0:W-:Y:S01]  /*5a50*/  STG.E.64 desc[UR10][R6.64+0x8], R22 ;  /* 0x0000081606007986 */ /* 0x0001e2000c101b0a */
[----:B------:R-:W-:-:S03]  /*5a60*/  IADD3.X R15, PT, PT, R25, UR15, RZ, P0, !PT ;  /* 0x0000000f190f7c10 */ /* 0x000fc600087fe4ff */
[----:B------:R-:W2:Y:S04]  /*5a70*/  LDG.E.64 R20, desc[UR10][R12.64] ;  /* 0x0000000a0c147981 */ /* 0x000ea8000c1e1b00 */
[----:B------:R1:W3:Y:S04]  /*5a80*/  LDG.E.64 R18, desc[UR10][R14.64] ;  /* 0x0000000a0e127981 */ /* 0x0002e8000c1e1b00 */
[----:B------:R-:W3:Y:S01]  /*5a90*/  LDG.E.64 R16, desc[UR10][R10.64] ;  /* 0x0000000a0a107981 */ /* 0x000ee2000c1e1b00 */
[----:B------:R-:W-:-:S03]  /*5aa0*/  VIADD R25, R3, 0x2 ;  /* 0x0000000203197836 */ /* 0x000fc60000000000 */
[----:B0-----:R-:W4:Y:S01]  /*5ab0*/  LDG.E.64 R6, desc[UR10][R10.64+0x8] ;  /* 0x0000080a0a067981 */ /* 0x001f22000c1e1b00 */
[----:B------:R-:W-:-:S04]  /*5ac0*/  IMAD.IADD R25, R8, 0x1, R25 ;  /* 0x0000000108197824 */ /* 0x000fc800078e0219 */
[----:B------:R-:W-:-:S04]  /*5ad0*/  IMAD R25, R25, UR5, R4 ;  /* 0x0000000519197c24 */ /* 0x000fc8000f8e0204 */
[----:B------:R-:W-:-:S04]  /*5ae0*/  IMAD.SHL.U32 R25, R25, 0x8, RZ ;  /* 0x0000000819197824 */ /* 0x000fc800078e00ff */
[----:B------:R-:W-:-:S05]  /*5af0*/  VIADD R25, R25, UR12 ;  /* 0x0000000c19197c36 */ /* 0x000fca0008000000 */
[----:B------:R-:W-:-:S04]  /*5b00*/  IADD3 R22, P0, PT, R25, UR7, RZ ;  /* 0x0000000719167c10 */ /* 0x000fc8000ff1e0ff */
[----:B------:R-:W-:Y:S02]  /*5b10*/  IADD3.X R23, PT, PT, R13, UR8, RZ, P0, !PT ;  /* 0x000000080d177c10 */ /* 0x000fe400087fe4ff */
[----:B-1----:R-:W-:-:S04]  /*5b20*/  IADD3 R14, P0, PT, R14, UR7, RZ ;  /* 0x000000070e0e7c10 */ /* 0x002fc8000ff1e0ff */
[----:B------:R-:W-:Y:S01]  /*5b30*/  IADD3.X R15, PT, PT, R15, UR8, RZ, P0, !PT ;  /* 0x000000080f0f7c10 */ /* 0x000fe200087fe4ff */
[----:B--2---:R-:W-:-:S08]  /*5b40*/  DMUL R20, R20, 0.5 ;  /* 0x3fe0000014147828 */ /* 0x004fd00000000000 */
[----:B---3--:R-:W-:-:S07]  /*5b50*/  DFMA R18, R20, R18, R16 ;  /* 0x000000121412722b */ /* 0x008fce0000000010 */
[----:B------:R0:W-:Y:S04]  /*5b60*/  STG.E.64 desc[UR10][R10.64], R18 ;  /* 0x000000120a007986 */ /* 0x0001e8000c101b0a */
[----:B------:R-:W2:Y:S04]  /*5b70*/  LDG.E.64 R12, desc[UR10][R22.64] ;  /* 0x0000000a160c7981 */ /* 0x000ea8000c1e1b00 */
[----:B------:R-:W4:Y:S01]  /*5b80*/  LDG.E.64 R14, desc[UR10][R14.64] ;  /* 0x0000000a0e0e7981 */ /* 0x000f22000c1e1b00 */
[----:B------:R-:W-:-:S05]  /*5b90*/  VIADD R17, R3, 0x4 ;  /* 0x0000000403117836 */ /* 0x000fca0000000000 */
[----:B------:R-:W-:-:S05]  /*5ba0*/  IADD3 R17, P0, PT, R8, R17, RZ ;  /* 0x0000001108117210 */ /* 0x000fca0007f1e0ff */
[----:B------:R-:W-:-:S04]  /*5bb0*/  IMAD.X R16, RZ, RZ, R9, P0 ;  /* 0x000000ffff107224 */ /* 0x000fc800000e0609 */
[----:B------:R-:W-:Y:S02]  /*5bc0*/  IMAD R20, R16, UR5, RZ ;  /* 0x0000000510147c24 */ /* 0x000fe4000f8e02ff */
[----:B------:R-:W-:-:S04]  /*5bd0*/  IMAD.WIDE.U32 R4, R17, UR5, R4 ;  /* 0x0000000511047c25 */ /* 0x000fc8000f8e0004 */
[----:B------:R-:W-:Y:S02]  /*5be0*/  IMAD R21, R17, UR6, R20 ;  /* 0x0000000611157c24 */ /* 0x000fe4000f8e0214 */
[----:B0-----:R-:W-:Y:S02]  /*5bf0*/  IMAD.SHL.U32 R18, R4, 0x8, RZ ;  /* 0x0000000804127824 */ /* 0x001fe400078e00ff */
[----:B------:R-:W-:-:S05]  /*5c00*/  IMAD.IADD R21, R5, 0x1, R21 ;  /* 0x0000000105157824 */ /* 0x000fca00078e0215 */
[----:B------:R-:W-:Y:S02]  /*5c10*/  SHF.L.U64.HI R21, R4, 0x3, R21 ;  /* 0x0000000304157819 */ /* 0x000fe40000010215 */
[----:B------:R-:W-:-:S04]  /*5c20*/  IADD3 R4, P0, PT, R18, UR12, RZ ;  /* 0x0000000c12047c10 */ /* 0x000fc8000ff1e0ff */
[----:B------:R-:W-:Y:S01]  /*5c30*/  IADD3.X R5, PT, PT, R21, UR13, RZ, P0, !PT ;  /* 0x0000000d15057c10 */ /* 0x000fe200087fe4ff */
[----:B--2---:R-:W-:-:S08]  /*5c40*/  DMUL R12, R12, 0.5 ;  /* 0x3fe000000c0c7828 */ /* 0x004fd00000000000 */
[----:B----4-:R-:W-:Y:S01]  /*5c50*/  DFMA R14, R12, R14, R6 ;  /* 0x0000000e0c0e722b */ /* 0x010fe20000000006 */
[C---:B------:R-:W-:Y:S02]  /*5c60*/  LEA R12, P1, R17.reuse, UR9, 0x3 ;  /* 0x00000009110c7c11 */ /* 0x040fe4000f8218ff */
[----:B------:R-:W-:Y:S02]  /*5c70*/  IADD3 R6, P0, PT, R18, UR14, RZ ;  /* 0x0000000e12067c10 */ /* 0x000fe4000ff1e0ff */
[----:B------:R-:W-:Y:S02]  /*5c80*/  LEA.HI.X R13, R17, UR16, R16, 0x3, P1 ;  /* 0x00000010110d7c11 */ /* 0x000fe400088f1c10 */
[----:B------:R0:W-:Y:S01]  /*5c90*/  STG.E.64 desc[UR10][R10.64+0x8], R14 ;  /* 0x0000080e0a007986 */ /* 0x0001e2000c101b0a */
[----:B------:R-:W-:-:S03]  /*5ca0*/  IADD3.X R7, PT, PT, R21, UR15, RZ, P0, !PT ;  /* 0x0000000f15077c10 */ /* 0x000fc600087fe4ff */
[----:B------:R-:W2:Y:S04]  /*5cb0*/  LDG.E.64 R16, desc[UR10][R4.64] ;  /* 0x0000000a04107981 */ /* 0x000ea8000c1e1b00 */
[----:B------:R-:W3:Y:S04]  /*5cc0*/  LDG.E.64 R18, desc[UR10][R6.64] ;  /* 0x0000000a06127981 */ /* 0x000ee8000c1e1b00 */
[----:B------:R-:W3:Y:S01]  /*5cd0*/  LDG.E.64 R20, desc[UR10][R12.64] ;  /* 0x0000000a0c147981 */ /* 0x000ee2000c1e1b00 */
[----:B------:R-:W-:-:S03]  /*5ce0*/  IADD3 R22, P0, PT, R4, UR7, RZ ;  /* 0x0000000704167c10 */ /* 0x000fc6000ff1e0ff */
[----:B0-----:R-:W4:Y:S01]  /*5cf0*/  LDG.E.64 R14, desc[UR10][R12.64+0x8] ;  /* 0x0000080a0c0e7981 */ /* 0x001f22000c1e1b00 */
[----:B------:R-:W-:Y:S01]  /*5d00*/  IADD3.X R23, PT, PT, R5, UR8, RZ, P0, !PT ;  /* 0x0000000805177c10 */ /* 0x000fe200087fe4ff */
[----:B--2---:R-:W-:-:S08]  /*5d10*/  DMUL R16, R16, 0.5 ;  /* 0x3fe0000010107828 */ /* 0x004fd00000000000 */
[----:B---3--:R-:W-:Y:S01]  /*5d20*/  DFMA R16, R16, R18, R20 ;  /* 0x000000121010722b */ /* 0x008fe20000000014 */
[----:B------:R-:W-:-:S06]  /*5d30*/  IADD3 R18, P0, PT, R6, UR7, RZ ;  /* 0x0000000706127c10 */ /* 0x000fcc000ff1e0ff */
[----:B------:R0:W-:Y:S01]  /*5d40*/  STG.E.64 desc[UR10][R12.64], R16 ;  /* 0x000000100c007986 */ /* 0x0001e2000c101b0a */
[----:B------:R-:W-:-:S03]  /*5d50*/  IADD3.X R19, PT, PT, R7, UR8, RZ, P0, !PT ;  /* 0x0000000807137c10 */ /* 0x000fc600087fe4ff */
[----:B------:R-:W2:Y:S04]  /*5d60*/  LDG.E.64 R10, desc[UR10][R22.64] ;  /* 0x0000000a160a7981 */ /* 0x000ea8000c1e1b00 */
[----:B------:R-:W4:Y:S01]  /*5d70*/  LDG.E.64 R4, desc[UR10][R18.64] ;  /* 0x0000000a12047981 */ /* 0x000f22000c1e1b00 */
[----:B------:R-:W-:Y:S01]  /*5d80*/  IMAD.MOV.U32 R6, RZ, RZ, 0x6 ;  /* 0x00000006ff067424 */ /* 0x000fe200078e00ff */
[----:B--2---:R-:W-:-:S08]  /*5d90*/  DMUL R10, R10, 0.5 ;  /* 0x3fe000000a0a7828 */ /* 0x004fd00000000000 */
[----:B----4-:R-:W-:-:S07]  /*5da0*/  DFMA R4, R10, R4, R14 ;  /* 0x000000040a04722b */ /* 0x010fce000000000e */
[----:B------:R0:W-:Y:S04]  /*5db0*/  STG.E.64 desc[UR10][R12.64+0x8], R4 ;  /* 0x000008040c007986 */ /* 0x0001e8000c101b0a */
.L_x_22:
[----:B01----:R-:W-:Y:S02]  /*5dc0*/  IMAD.IADD R5, R3, 0x1, R6 ;  /* 0x0000000103057824 */ /* 0x003fe400078e0206 */
[----:B------:R-:W-:-:S03]  /*5dd0*/  IMAD.U32 R4, RZ, RZ, UR4 ;  /* 0x00000004ff047e24 */ /* 0x000fc6000f8e00ff */
[----:B------:R-:W-:Y:S01]  /*5de0*/  IADD3 R15, P0, PT, R8, R5, RZ ;  /* 0x00000005080f7210 */ /* 0x000fe20007f1e0ff */
[----:B------:R-:W-:-:S04]  /*5df0*/  IMAD.MOV.U32 R5, RZ, RZ, RZ ;  /* 0x000000ffff057224 */ /* 0x000fc800078e00ff */
[----:B------:R-:W-:Y:S02]  /*5e00*/  IMAD.X R16, RZ, RZ, R9, P0 ;  /* 0x000000ffff107224 */ /* 0x000fe400000e0609 */
[----:B------:R-:W-:-:S04]  /*5e10*/  IMAD.WIDE.U32 R12, R15, UR5, R4 ;  /* 0x000000050f0c7c25 */ /* 0x000fc8000f8e0004 */
[----:B------:R-:W-:Y:S02]  /*5e20*/  IMAD R10, R16, UR5, RZ ;  /* 0x00000005100a7c24 */ /* 0x000fe4000f8e02ff */
[----:B------:R-:W-:Y:S02]  /*5e30*/  IMAD.SHL.U32 R14, R12, 0x8, RZ ;  /* 0x000000080c0e7824 */ /* 0x000fe400078e00ff */
[----:B------:R-:W-:-:S03]  /*5e40*/  IMAD R7, R15, UR6, R10 ;  /* 0x000000060f077c24 */ /* 0x000fc6000f8e020a */
[----:B------:R-:W-:Y:S01]  /*5e50*/  IADD3 R10, P0, PT, R14, UR12, RZ ;  /* 0x0000000c0e0a7c10 */ /* 0x000fe2000ff1e0ff */
[----:B------:R-:W-:-:S05]  /*5e60*/  IMAD.IADD R7, R13, 0x1, R7 ;  /* 0x000000010d077824 */ /* 0x000fca00078e0207 */
[----:B------:R-:W-:Y:S02]  /*5e70*/  SHF.L.U64.HI R7, R12, 0x3, R7 ;  /* 0x000000030c077819 */ /* 0x000fe40000010207 */
[----:B------:R-:W-:Y:S02]  /*5e80*/  LEA R12, P1, R15, UR9, 0x3 ;  /* 0x000000090f0c7c11 */ /* 0x000fe4000f8218ff */
[----:B------:R-:W-:Y:S02]  /*5e90*/  IADD3.X R11, PT, PT, R7, UR13, RZ, P0, !PT ;  /* 0x0000000d070b7c10 */ /* 0x000fe400087fe4ff */
[----:B------:R-:W-:Y:S02]  /*5ea0*/  LEA.HI.X R13, R15, UR16, R16, 0x3, P1 ;  /* 0x000000100f0d7c11 */ /* 0x000fe400088f1c10 */
[----:B------:R-:W-:Y:S01]  /*5eb0*/  IADD3 R14, P0, PT, R14, UR14, RZ ;  /* 0x0000000e0e0e7c10 */ /* 0x000fe2000ff1e0ff */
[----:B------:R-:W2:Y:S03]  /*5ec0*/  LDG.E.64 R16, desc[UR10][R10.64] ;  /* 0x0000000a0a107981 */ /* 0x000ea6000c1e1b00 */
[----:B------:R-:W-:Y:S01]  /*5ed0*/  IADD3.X R15, PT, PT, R7, UR15, RZ, P0, !PT ;  /* 0x0000000f070f7c10 */ /* 0x000fe200087fe4ff */
[----:B------:R-:W3:Y:S04]  /*5ee0*/  LDG.E.64 R20, desc[UR10][R12.64] ;  /* 0x0000000a0c147981 */ /* 0x000ee8000c1e1b00 */
[----:B------:R-:W3:Y:S01]  /*5ef0*/  LDG.E.64 R18, desc[UR10][R14.64] ;  /* 0x0000000a0e127981 */ /* 0x000ee2000c1e1b00 */
[----:B------:R-:W-:-:S04]  /*5f00*/  IADD3 R24, P0, PT, R10, UR7, RZ ;  /* 0x000000070a187c10 */ /* 0x000fc8000ff1e0ff */
[----:B------:R-:W-:Y:S02]  /*5f10*/  IADD3.X R25, PT, PT, R11, UR8, RZ, P0, !PT ;  /* 0x000000080b197c10 */ /* 0x000fe400087fe4ff */
[----:B------:R-:W4:Y:S01]  /*5f20*/  LDG.E.64 R10, desc[UR10][R12.64+0x8] ;  /* 0x0000080a0c0a7981 */ /* 0x000f22000c1e1b00 */
[----:B--2---:R-:W-:-:S08]  /*5f30*/  DMUL R16, R16, 0.5 ;  /* 0x3fe0000010107828 */ /* 0x004fd00000000000 */
[----:B---3--:R-:W-:Y:S01]  /*5f40*/  DFMA R22, R16, R18, R20 ;  /* 0x000000121016722b */ /* 0x008fe20000000014 */
[----:B------:R-:W-:-:S06]  /*5f50*/  IADD3 R16, P0, PT, R14, UR7, RZ ;  /* 0x000000070e107c10 */ /* 0x000fcc000ff1e0ff */
[----:B------:R0:W-:Y:S01]  /*5f60*/  STG.E.64 desc[UR10][R12.64], R22 ;  /* 0x000000160c007986 */ /* 0x0001e2000c101b0a */
[----:B------:R-:W-:-:S03]  /*5f70*/  IADD3.X R17, PT, PT, R15, UR8, RZ, P0, !PT ;  /* 0x000000080f117c10 */ /* 0x000fc600087fe4ff */
[----:B------:R-:W2:Y:S04]  /*5f80*/  LDG.E.64 R18, desc[UR10][R24.64] ;  /* 0x0000000a18127981 */ /* 0x000ea8000c1e1b00 */
[----:B------:R-:W4:Y:S01]  /*5f90*/  LDG.E.64 R16, desc[UR10][R16.64] ;  /* 0x0000000a10107981 */ /* 0x000f22000c1e1b00 */
[----:B------:R-:W-:-:S04]  /*5fa0*/  IADD3 R7, PT, PT, R3, 0x2, R6 ;  /* 0x0000000203077810 */ /* 0x000fc80007ffe006 */
        /* <DEDUP_REMOVED lines=12> */
[----:B------:R-:W-:Y:S02]  /*6070*/  LEA R10, P1, R20, UR9, 0x3 ;  /* 0x00000009140a7c11 */ /* 0x000fe4000f8218ff */
[----:B------:R-:W-:-:S04]  /*6080*/  IADD3 R16, P0, PT, R22, UR14, RZ ;  /* 0x0000000e16107c10 */ /* 0x000fc8000ff1e0ff */
[----:B------:R0:W-:Y:S01]  /*6090*/  STG.E.64 desc[UR10][R12.64+0x8], R18 ;  /* 0x000008120c007986 */ /* 0x0001e2000c101b0a */
[----:B------:R-:W-:-:S03]  /*60a0*/  LEA.HI.X R11, R20, UR16, R7, 0x3, P1 ;  /* 0x00000010140b7c11 */ /* 0x000fc600088f1c07 */
[----:B------:R-:W2:Y:S01]  /*60b0*/  LDG.E.64 R22, desc[UR10][R14.64] ;  /* 0x0000000a0e167981 */ /* 0x000ea2000c1e1b00 */
[----:B------:R-:W-:-:S03]  /*60c0*/  IADD3.X R17, PT, PT, R21, UR15, RZ, P0, !PT ;  /* 0x0000000f15117c10 */ /* 0x000fc600087fe4ff */
        /* <DEDUP_REMOVED lines=203> */
[----:B------:R-:W-:-:S04]  /*6d80*/  IMAD R17, R16, UR6, R17 ;  /* 0x0000000610117c24 */ /* 0x000fc8000f8e0211 */
[----:B------:R-:W-:Y:S02]  /*6d90*/  IMAD.IADD R5, R5, 0x1, R17 ;  /* 0x0000000105057824 */ /* 0x000fe400078e0211 */
[----:B------:R-:W-:-:S03]  /*6da0*/  IMAD.SHL.U32 R17, R4, 0x8, RZ ;  /* 0x0000000804117824 */ /* 0x000fc600078e00ff */
[----:B0-----:R-:W-:Y:S02]  /*6db0*/  SHF.L.U64.HI R20, R4, 0x3, R5 ;  /* 0x0000000304147819 */ /* 0x001fe40000010205 */
        /* <DEDUP_REMOVED lines=12> */
[----:B------:R-:W-:-:S04]  /*6e80*/  IADD3 R24, P0, PT, R4, UR7, RZ ;  /* 0x0000000704187c10 */ /* 0x000fc8000ff1e0ff */
[----:B------:R-:W-:Y:S01]  /*6e90*/  IADD3.X R25, PT, PT, R5, UR8, RZ, P0, !PT ;  /* 0x0000000805197c10 */ /* 0x000fe200087fe4ff */
[----:B--2---:R-:W-:-:S08]  /*6ea0*/  DMUL R16, R16, 0.5 ;  /* 0x3fe0000010107828 */ /* 0x004fd00000000000 */
[----:B---3--:R-:W-:Y:S01]  /*6eb0*/  DFMA R16, R16, R18, R20 ;  /* 0x000000121010722b */ /* 0x008fe20000000014 */
[----:B------:R-:W-:Y:S01]  /*6ec0*/  IADD3 R20, P0, PT, R14, UR7, RZ ;  /* 0x000000070e147c10 */ /* 0x000fe2000ff1e0ff */
[----:B------:R-:W2:Y:S05]  /*6ed0*/  LDG.E.64 R18, desc[UR10][R12.64+0x8] ;  /* 0x0000080a0c127981 */ /* 0x000eaa000c1e1b00 */
[----:B------:R1:W-:Y:S01]  /*6ee0*/  STG.E.64 desc[UR10][R12.64], R16 ;  /* 0x000000100c007986 */ /* 0x0003e2000c101b0a */
[----:B------:R-:W-:-:S03]  /*6ef0*/  IADD3.X R21, PT, PT, R15, UR8, RZ, P0, !PT ;  /* 0x000000080f157c10 */ /* 0x000fc600087fe4ff */
[----:B0-----:R-:W3:Y:S04]  /*6f00*/  LDG.E.64 R10, desc[UR10][R24.64] ;  /* 0x0000000a180a7981 */ /* 0x001ee8000c1e1b00 */
[----:B------:R-:W2:Y:S01]  /*6f10*/  LDG.E.64 R4, desc[UR10][R20.64] ;  /* 0x0000000a14047981 */ /* 0x000ea2000c1e1b00 */
[----:B------:R-:W-:-:S05]  /*6f20*/  VIADD R6, R6, 0x12 ;  /* 0x0000001206067836 */ /* 0x000fca0000000000 */
[----:B------:R-:W-:Y:S01]  /*6f30*/  ISETP.NE.AND P0, PT, R6, 0x96, PT ;  /* 0x000000960600780c */ /* 0x000fe20003f05270 */
[----:B---3--:R-:W-:-:S08]  /*6f40*/  DMUL R10, R10, 0.5 ;  /* 0x3fe000000a0a7828 */ /* 0x008fd00000000000 */
[----:B--2---:R-:W-:-:S07]  /*6f50*/  DFMA R4, R10, R4, R18 ;  /* 0x000000040a04722b */ /* 0x004fce0000000012 */
[----:B------:R1:W-:Y:S01]  /*6f60*/  STG.E.64 desc[UR10][R12.64+0x8], R4 ;  /* 0x000008040c007986 */ /* 0x0003e2000c101b0a */
[----:B------:R-:W-:Y:S05]  /*6f70*/  @P0 BRA `(.L_x_22) ;  /* 0xffffffec00900947 */ /* 0x000fea000383ffff */
.L_x_21:
[----:B------:R-:W0:Y:S02]  /*6f80*/  LDCU UR9, c[0x0][0x3b0] ;  /* 0x00007600ff0977ac */ /* 0x000e240008000800 */
[----:B0-----:R-:W-:Y:S02]  /*6f90*/  UISETP.NE.AND UP0, UPT, UR4, UR9, UPT ;  /* 0x000000090400728c */ /* 0x001fe4000bf05270 */
[----:B------:R-:W-:-:S07]  /*6fa0*/  UIADD3 UR4, UPT, UPT, UR4, 0x1, URZ ;  /* 0x0000000104047890 */ /* 0x000fce000fffe0ff */
[----:B------:R-:W-:Y:S05]  /*6fb0*/  BRA.U UP0, `(.L_x_23) ;  /* 0xffffffd1000c7547 */ /* 0x000fea000b83ffff */
.L_x_18:
[----:B------:R-:W0:Y:S02]  /*6fc0*/  LDCU UR6, c[0x0][0x3b4] ;  /* 0x00007680ff0677ac */ /* 0x000e240008000800 */
[----:B0-----:R-:W-:-:S09]  /*6fd0*/  UISETP.GE.AND UP0, UPT, UR6, URZ, UPT ;  /* 0x000000ff0600728c */ /* 0x001fd2000bf06270 */
[----:B------:R-:W-:Y:S05]  /*6fe0*/  BRA.U !UP0, `(.L_x_24) ;  /* 0x0000002d08847547 */ /* 0x000fea000b800000 */
[----:B------:R-:W-:Y:S01]  /*6ff0*/  UIADD3 UR6, UPT, UPT, UR6, 0x1, URZ ;  /* 0x0000000106067890 */ /* 0x000fe2000fffe0ff */
[----:B------:R-:W-:-:S11]  /*7000*/  UMOV UR4, URZ ;  /* 0x000000ff00047c82 */ /* 0x000fd60008000000 */
.L_x_29:
[----:B0-----:R-:W0:Y:S01]  /*7010*/  LDCU UR5, c[0x0][0x3b4] ;  /* 0x00007680ff0577ac */ /* 0x001e220008000800 */
[----:B------:R-:W-:Y:S02]  /*7020*/  USHF.R.S32.HI UR16, URZ, 0x1f, UR6 ;  /* 0x0000001fff107899 */ /* 0x000fe40008011406 */
[----:B0-----:R-:W-:-:S04]  /*7030*/  UISETP.NE.AND UP0, UPT, UR4, UR5, UPT ;  /* 0x000000050400728c */ /* 0x001fc8000bf05270 */
[----:B------:R-:W-:-:S09]  /*7040*/  UISETP.EQ.OR UP0, UPT, UR4, URZ, !UP0 ;  /* 0x000000ff0400728c */ /* 0x000fd2000c702670 */
[----:B------:R-:W-:Y:S05]  /*7050*/  BRA.U UP0, `(.L_x_25) ;  /* 0x0000001500507547 */ /* 0x000fea000b800000 */
[----:B------:R-:W0:Y:S01]  /*7060*/  LDCU.64 UR8, c[0x0][0x388] ;  /* 0x00007100ff0877ac */ /* 0x000e220008000a00 */
[----:B-1-34-:R-:W-:Y:S01]  /*7070*/  IMAD.WIDE.U32 R4, R0, 0x4b0, RZ ;  /* 0x000004b000047825 */ /* 0x01afe200078e00ff */
[----:B------:R-:W1:Y:S03]  /*7080*/  LDCU.128 UR12, c[0x0][0x3a0] ;  /* 0x00007400ff0c77ac */ /* 0x000e660008000c00 */
[----:B------:R-:W-:Y:S01]  /*7090*/  IMAD.WIDE.U32 R4, R2, 0x70800, R4 ;  /* 0x0007080002047825 */ /* 0x000fe200078e0004 */
[----:B------:R-:W-:Y:S01]  /*70a0*/  USHF.L.U32 UR7, UR4, 0x3, URZ ;  /* 0x0000000304077899 */ /* 0x000fe200080006ff */
[----:B------:R-:W-:Y:S01]  /*70b0*/  UMOV UR5, URZ ;  /* 0x000000ff00057c82 */ /* 0x000fe20008000000 */
[----:B0-----:R-:W-:Y:S01]  /*70c0*/  IADD3 R14, P0, PT, R4, UR8, RZ ;  /* 0x00000008040e7c10 */ /* 0x001fe2000ff1e0ff */
[----:B------:R-:W-:-:S03]  /*70d0*/  USHF.R.U32.HI UR8, URZ, 0x1d, UR4 ;  /* 0x0000001dff087899 */ /* 0x000fc60008011604 */
[----:B------:R-:W-:-:S04]  /*70e0*/  IADD3 R14, P1, PT, R14, 0x8, RZ ;  /* 0x000000080e0e7810 */ /* 0x000fc80007f3e0ff */
[----:B-1----:R-:W-:-:S09]  /*70f0*/  IADD3.X R15, PT, PT, RZ, UR9, R5, P1, P0 ;  /* 0x00000009ff0f7c10 */ /* 0x002fd20008fe0405 */
.L_x_26:
[----:B0-----:R-:W-:Y:S01]  /*7100*/  IMAD.WIDE.U32 R4, R0, 0x96, R8 ;  /* 0x0000009600047825 */ /* 0x001fe200078e0008 */
[----:B------:R-:W0:Y:S03]  /*7110*/  LDC.64 R12, c[0x0][0x3a0] ;  /* 0x0000e800ff0c7b82 */ /* 0x000e260000000a00 */
[----:B------:R-:W-:Y:S02]  /*7120*/  IMAD R5, R5, UR6, RZ ;  /* 0x0000000605057c24 */ /* 0x000fe4000f8e02ff */
[----:B------:R-:W-:-:S04]  /*7130*/  IMAD.WIDE.U32 R6, R4, UR6, RZ ;  /* 0x0000000604067c25 */ /* 0x000fc8000f8e00ff */
[----:B------:R-:W-:Y:S02]  /*7140*/  IMAD R5, R4, UR16, R5 ;  /* 0x0000001004057c24 */ /* 0x000fe4000f8e0205 */
[----:B------:R-:W-:Y:S02]  /*7150*/  IMAD.SHL.U32 R4, R6, 0x8, RZ ;  /* 0x0000000806047824 */ /* 0x000fe400078e00ff */
[----:B------:R-:W-:Y:S02]  /*7160*/  IMAD.IADD R5, R7, 0x1, R5 ;  /* 0x0000000107057824 */ /* 0x000fe400078e0205 */
[----:B------:R-:W-:Y:S01]  /*7170*/  IMAD.MOV.U32 R10, RZ, RZ, R14 ;  /* 0x000000ffff0a7224 */ /* 0x000fe200078e000e */
[C---:B------:R-:W-:Y:S01]  /*7180*/  IADD3 R25, P2, PT, R4.reuse, UR12, RZ ;  /* 0x0000000c04197c10 */ /* 0x040fe2000ff5e0ff */
[----:B------:R-:W-:Y:S01]  /*7190*/  IMAD.MOV.U32 R11, RZ, RZ, R15 ;  /* 0x000000ffff0b7224 */ /* 0x000fe200078e000f */
[----:B------:R-:W-:Y:S01]  /*71a0*/  IADD3 R7, P3, PT, R4, UR14, RZ ;  /* 0x0000000e04077c10 */ /* 0x000fe2000ff7e0ff */
[----:B------:R-:W1:Y:S01]  /*71b0*/  LDC.64 R14, c[0x0][0x3a8] ;  /* 0x0000ea00ff0e7b82 */ /* 0x000e620000000a00 */
[----:B------:R-:W-:-:S02]  /*71c0*/  SHF.L.U64.HI R5, R6, 0x3, R5 ;  /* 0x0000000306057819 */ /* 0x000fc40000010205 */
[----:B------:R-:W-:Y:S01]  /*71d0*/  IADD3 R20, P0, PT, R25, UR7, RZ ;  /* 0x0000000719147c10 */ /* 0x000fe2000ff1e0ff */
[----:B------:R-:W2:Y:S01]  /*71e0*/  LDG.E.64 R16, desc[UR10][R10.64+-0x8] ;  /* 0xfffff80a0a107981 */ /* 0x000ea2000c1e1b00 */
[----:B------:R-:W-:Y:S02]  /*71f0*/  IADD3 R18, P1, PT, R7, UR7, RZ ;  /* 0x0000000707127c10 */ /* 0x000fe4000ff3e0ff */
[C---:B------:R-:W-:Y:S02]  /*7200*/  IADD3.X R6, PT, PT, R5.reuse, UR13, RZ, P2, !PT ;  /* 0x0000000d05067c10 */ /* 0x040fe400097fe4ff */
[----:B------:R-:W-:Y:S02]  /*7210*/  IADD3.X R24, PT, PT, R5, UR15, RZ, P3, !PT ;  /* 0x0000000f05187c10 */ /* 0x000fe40009ffe4ff */
[----:B------:R-:W-:Y:S02]  /*7220*/  IADD3.X R21, PT, PT, R6, UR8, RZ, P0, !PT ;  /* 0x0000000806157c10 */ /* 0x000fe400087fe4ff */
[----:B------:R-:W-:-:S04]  /*7230*/  IADD3.X R19, PT, PT, R24, UR8, RZ, P1, !PT ;  /* 0x0000000818137c10 */ /* 0x000fc80008ffe4ff */
[----:B------:R-:W2:Y:S04]  /*7240*/  LDG.E.64 R20, desc[UR10][R20.64] ;  /* 0x0000000a14147981 */ /* 0x000ea8000c1e1b00 */
[----:B------:R-:W2:Y:S01]  /*7250*/  LDG.E.64 R18, desc[UR10][R18.64] ;  /* 0x0000000a12127981 */ /* 0x000ea2000c1e1b00 */
[----:B------:R-:W-:-:S04]  /*7260*/  IMAD.WIDE.U32 R4, R0, 0x4b0, RZ ;  /* 0x000004b000047825 */ /* 0x000fc800078e00ff */
[----:B------:R-:W-:-:S03]  /*7270*/  IMAD.WIDE.U32 R4, R2, 0x70800, R4 ;  /* 0x0007080002047825 */ /* 0x000fc600078e0004 */
[----:B------:R-:W-:Y:S01]  /*7280*/  LOP3.LUT R23, R4, 0x8, RZ, 0xfc, !PT ;  /* 0x0000000804177812 */ /* 0x000fe200078efcff */
[----:B------:R-:W-:-:S04]  /*7290*/  IMAD R4, R5, UR6, RZ ;  /* 0x0000000605047c24 */ /* 0x000fc8000f8e02ff */
[C---:B------:R-:W-:Y:S02]  /*72a0*/  IMAD R5, R23.reuse, UR16, R4 ;  /* 0x0000001017057c24 */ /* 0x040fe4000f8e0204 */
[----:B0-----:R-:W-:-:S04]  /*72b0*/  IMAD.WIDE.U32 R12, R23, UR6, R12 ;  /* 0x00000006170c7c25 */ /* 0x001fc8000f8e000c */
[----:B-1----:R-:W-:-:S04]  /*72c0*/  IMAD.WIDE.U32 R14, R23, UR6, R14 ;  /* 0x00000006170e7c25 */ /* 0x002fc8000f8e000e */
[----:B------:R-:W-:Y:S02]  /*72d0*/  IMAD.IADD R4, R5, 0x1, R13 ;  /* 0x0000000105047824 */ /* 0x000fe400078e020d */
[----:B------:R-:W-:Y:S01]  /*72e0*/  IMAD.IADD R5, R15, 0x1, R5 ;  /* 0x000000010f057824 */ /* 0x000fe200078e0205 */
[----:B--2---:R-:W-:Y:S01]  /*72f0*/  DFMA R16, R20, R18, R16 ;  /* 0x000000121410722b */ /* 0x004fe20000000010 */
[----:B------:R-:W-:Y:S02]  /*7300*/  IADD3 R20, P0, PT, R12, UR7, RZ ;  /* 0x000000070c147c10 */ /* 0x000fe4000ff1e0ff */
[----:B------:R-:W-:Y:S02]  /*7310*/  IADD3 R18, P1, PT, R14, UR7, RZ ;  /* 0x000000070e127c10 */ /* 0x000fe4000ff3e0ff */
[----:B------:R-:W-:Y:S02]  /*7320*/  IADD3.X R21, PT, PT, R4, UR8, RZ, P0, !PT ;  /* 0x0000000804157c10 */ /* 0x000fe400087fe4ff */
[----:B------:R-:W-:Y:S01]  /*7330*/  IADD3.X R19, PT, PT, R5, UR8, RZ, P1, !PT ;  /* 0x0000000805137c10 */ /* 0x000fe20008ffe4ff */
[----:B------:R0:W-:Y:S04]  /*7340*/  STG.E.64 desc[UR10][R10.64+-0x8], R16 ;  /* 0xfffff8100a007986 */ /* 0x0001e8000c101b0a */
[----:B------:R-:W2:Y:S04]  /*7350*/  LDG.E.64 R20, desc[UR10][R20.64] ;  /* 0x0000000a14147981 */ /* 0x000ea8000c1e1b00 */
[----:B------:R-:W2:Y:S04]  /*7360*/  LDG.E.64 R18, desc[UR10][R18.64] ;  /* 0x0000000a12127981 */ /* 0x000ea8000c1e1b00 */
[----:B0-----:R-:W2:Y:S01]  /*7370*/  LDG.E.64 R16, desc[UR10][R10.64] ;  /* 0x0000000a0a107981 */ /* 0x001ea2000c1e1b00 */
[----:B------:R-:W-:-:S04]  /*7380*/  ULEA UR7, UP0, UR6, UR7, 0x4 ;  /* 0x0000000706077291 */ /* 0x000fc8000f8020ff */
[----:B------:R-:W-:Y:S02]  /*7390*/  ULEA.HI.X UR8, UR6, UR8, UR16, 0x4, UP0 ;  /* 0x0000000806087291 */ /* 0x000fe400080f2410 */
[----:B------:R-:W-:Y:S02]  /*73a0*/  IADD3 R22, P0, PT, R25, UR7, RZ ;  /* 0x0000000719167c10 */ /* 0x000fe4000ff1e0ff */
[----:B------:R-:W-:Y:S02]  /*73b0*/  IADD3 R26, P1, PT, R7, UR7, RZ ;  /* 0x00000007071a7c10 */ /* 0x000fe4000ff3e0ff */
[----:B------:R-:W-:Y:S02]  /*73c0*/  IADD3.X R23, PT, PT, R6, UR8, RZ, P0, !PT ;  /* 0x0000000806177c10 */ /* 0x000fe400087fe4ff */
[----:B------:R-:W-:Y:S01]  /*73d0*/  IADD3.X R27, PT, PT, R24, UR8, RZ, P1, !PT ;  /* 0x00000008181b7c10 */ /* 0x000fe20008ffe4ff */
[----:B--2---:R-:W-:Y:S01]  /*73e0*/  DFMA R28, R20, R18, R16 ;  /* 0x00000012141c722b */ /* 0x004fe20000000010 */
[----:B------:R-:W2:Y:S06]  /*73f0*/  LDG.E.64 R16, desc[UR10][R10.64+0x8] ;  /* 0x0000080a0a107981 */ /* 0x000eac000c1e1b00 */
[----:B------:R-:W-:Y:S04]  /*7400*/  STG.E.64 desc[UR10][R10.64], R28 ;  /* 0x0000001c0a007986 */ /* 0x000fe8000c101b0a */
[----:B------:R-:W2:Y:S04]  /*7410*/  LDG.E.64 R22, desc[UR10][R22.64] ;  /* 0x0000000a16167981 */ /* 0x000ea8000c1e1b00 */
[----:B------:R-:W2:Y:S01]  /*7420*/  LDG.E.64 R18, desc[UR10][R26.64] ;  /* 0x0000000a1a127981 */ /* 0x000ea2000c1e1b00 */
[----:B------:R-:W-:-:S04]  /*7430*/  IADD3 R20, P0, PT, R12, UR7, RZ ;  /* 0x000000070c147c10 */ /* 0x000fc8000ff1e0ff */
[----:B------:R-:W-:Y:S01]  /*7440*/  IADD3.X R21, PT, PT, R4, UR8, RZ, P0, !PT ;  /* 0x0000000804157c10 */ /* 0x000fe200087fe4ff */
[----:B--2---:R-:W-:Y:S01]  /*7450*/  DFMA R16, R22, R18, R16 ;  /* 0x000000121610722b */ /* 0x004fe20000000010 */
[----:B------:R-:W-:-:S04]  /*7460*/  IADD3 R18, P1, PT, R14, UR7, RZ ;  /* 0x000000070e127c10 */ /* 0x000fc8000ff3e0ff */
[----:B------:R-:W-:Y:S02]  /*7470*/  IADD3.X R19, PT, PT, R5, UR8, RZ, P1, !PT ;  /* 0x0000000805137c10 */ /* 0x000fe40008ffe4ff */
        /* <DEDUP_REMOVED lines=172> */
[----:B------:R0:W-:Y:S04]  /*7f40*/  STG.E.64 desc[UR10][R10.64+0x90], R28 ;  /* 0x0000901c0a007986 */ /* 0x0001e8000c101b0a */
[----:B------:R-:W2:Y:S04]  /*7f50*/  LDG.E.64 R22, desc[UR10][R22.64] ;  /* 0x0000000a16167981 */ /* 0x000ea8000c1e1b00 */
[----:B------:R-:W2:Y:S01]  /*7f60*/  LDG.E.64 R18, desc[UR10][R26.64] ;  /* 0x0000000a1a127981 */ /* 0x000ea2000c1e1b00 */
[----:B------:R-:W-:-:S04]  /*7f70*/  IADD3 R20, P0, PT, R12, UR7, RZ ;  /* 0x000000070c147c10 */ /* 0x000fc8000ff1e0ff */
[----:B------:R-:W-:Y:S01]  /*7f80*/  IADD3.X R21, PT, PT, R4, UR8, RZ, P0, !PT ;  /* 0x0000000804157c10 */ /* 0x000fe200087fe4ff */
[----:B--2---:R-:W-:Y:S01]  /*7f90*/  DFMA R22, R22, R18, R16 ;  /* 0x000000121616722b */ /* 0x004fe20000000010 */
[----:B------:R-:W-:Y:S01]  /*7fa0*/  IADD3 R18, P1, PT, R14, UR7, RZ ;  /* 0x000000070e127c10 */ /* 0x000fe2000ff3e0ff */
[----:B------:R-:W2:Y:S03]  /*7fb0*/  LDG.E.64 R16, desc[UR10][R10.64+0xa0] ;  /* 0x0000a00a0a107981 */ /* 0x000ea6000c1e1b00 */
[----:B------:R-:W-:Y:S02]  /*7fc0*/  IADD3.X R19, PT, PT, R5, UR8, RZ, P1, !PT ;  /* 0x0000000805137c10 */ /* 0x000fe40008ffe4ff */
[----:B------:R1:W-:Y:S04]  /*7fd0*/  STG.E.64 desc[UR10][R10.64+0x98], R22 ;  /* 0x000098160a007986 */ /* 0x0003e8000c101b0a */
[----:B------:R-:W2:Y:S04]  /*7fe0*/  LDG.E.64 R20, desc[UR10][R20.64] ;  /* 0x0000000a14147981 */ /* 0x000ea8000c1e1b00 */
[----:B------:R-:W2:Y:S01]  /*7ff0*/  LDG.E.64 R18, desc[UR10][R18.64] ;  /* 0x0000000a12127981 */ /* 0x000ea2000c1e1b00 */
[----:B------:R-:W-:-:S04]  /*8000*/  ULEA UR7, UP0, UR6, UR7, 0x4 ;  /* 0x0000000706077291 */ /* 0x000fc8000f8020ff */
[----:B------:R-:W-:Y:S02]  /*8010*/  ULEA.HI.X UR8, UR6, UR8, UR16, 0x4, UP0 ;  /* 0x0000000806087291 */ /* 0x000fe400080f2410 */
[----:B0-----:R-:W-:Y:S02]  /*8020*/  IADD3 R28, P0, PT, R25, UR7, RZ ;  /* 0x00000007191c7c10 */ /* 0x001fe4000ff1e0ff */
[----:B------:R-:W-:Y:S02]  /*8030*/  IADD3 R26, P1, PT, R7, UR7, RZ ;  /* 0x00000007071a7c10 */ /* 0x000fe4000ff3e0ff */
[----:B------:R-:W-:Y:S02]  /*8040*/  IADD3.X R29, PT, PT, R6, UR8, RZ, P0, !PT ;  /* 0x00000008061d7c10 */ /* 0x000fe400087fe4ff */
[----:B------:R-:W-:Y:S01]  /*8050*/  IADD3.X R27, PT, PT, R24, UR8, RZ, P1, !PT ;  /* 0x00000008181b7c10 */ /* 0x000fe20008ffe4ff */
[----:B--2---:R-:W-:Y:S01]  /*8060*/  DFMA R18, R20, R18, R16 ;  /* 0x000000121412722b */ /* 0x004fe20000000010 */
[----:B------:R-:W2:Y:S06]  /*8070*/  LDG.E.64 R16, desc[UR10][R10.64+0xa8] ;  /* 0x0000a80a0a107981 */ /* 0x000eac000c1e1b00 */
[----:B------:R0:W-:Y:S04]  /*8080*/  STG.E.64 desc[UR10][R10.64+0xa0], R18 ;  /* 0x0000a0120a007986 */ /* 0x0001e8000c101b0a */
[----:B-1----:R-:W2:Y:S04]  /*8090*/  LDG.E.64 R22, desc[UR10][R28.64] ;  /* 0x0000000a1c167981 */ /* 0x002ea8000c1e1b00 */
[----:B0-----:R-:W2:Y:S01]  /*80a0*/  LDG.E.64 R18, desc[UR10][R26.64] ;  /* 0x0000000a1a127981 */ /* 0x001ea2000c1e1b00 */
[----:B------:R-:W-:-:S04]  /*80b0*/  IADD3 R20, P0, PT, R12, UR7, RZ ;  /* 0x000000070c147c10 */ /* 0x000fc8000ff1e0ff */
[----:B------:R-:W-:Y:S01]  /*80c0*/  IADD3.X R21, PT, PT, R4, UR8, RZ, P0, !PT ;  /* 0x0000000804157c10 */ /* 0x000fe200087fe4ff */
[----:B--2---:R-:W-:Y:S01]  /*80d0*/  DFMA R26, R22, R18, R16 ;  /* 0x00000012161a722b */ /* 0x004fe20000000010 */
[----:B------:R-:W-:Y:S01]  /*80e0*/  IADD3 R22, P1, PT, R14, UR7, RZ ;  /* 0x000000070e167c10 */ /* 0x000fe2000ff3e0ff */
[----:B------:R-:W2:Y:S03]  /*80f0*/  LDG.E.64 R16, desc[UR10][R10.64+0xb0] ;  /* 0x0000b00a0a107981 */ /* 0x000ea6000c1e1b00 */
[----:B------:R-:W-:Y:S02]  /*8100*/  IADD3.X R23, PT, PT, R5, UR8, RZ, P1, !PT ;  /* 0x0000000805177c10 */ /* 0x000fe40008ffe4ff */
[----:B------:R-:W-:Y:S04]  /*8110*/  STG.E.64 desc[UR10][R10.64+0xa8], R26 ;  /* 0x0000a81a0a007986 */ /* 0x000fe8000c101b0a */
[----:B------:R-:W2:Y:S04]  /*8120*/  LDG.E.64 R20, desc[UR10][R20.64] ;  /* 0x0000000a14147981 */ /* 0x000ea8000c1e1b00 */
[----:B------:R-:W2:Y:S01]  /*8130*/  LDG.E.64 R18, desc[UR10][R22.64] ;  /* 0x0000000a16127981 */ /* 0x000ea2000c1e1b00 */
[----:B------:R-:W-:-:S04]  /*8140*/  ULEA UR7, UP0, UR6, UR7, 0x4 ;  /* 0x0000000706077291 */ /* 0x000fc8000f8020ff */
[----:B------:R-:W-:Y:S02]  /*8150*/  ULEA.HI.X UR8, UR6, UR8, UR16, 0x4, UP0 ;  /* 0x0000000806087291 */ /* 0x000fe400080f2410 */
        /* <DEDUP_REMOVED lines=8> */
[----:B0-----:R-:W2:Y:S01]  /*81e0*/  LDG.E.64 R20, desc[UR10][R28.64] ;  /* 0x0000000a1c147981 */ /* 0x001ea2000c1e1b00 */
[----:B------:R-:W-:-:S02]  /*81f0*/  IADD3 R22, P0, PT, R12, UR7, RZ ;  /* 0x000000070c167c10 */ /* 0x000fc4000ff1e0ff */
[----:B------:R-:W-:Y:S02]  /*8200*/  IADD3 R26, P1, PT, R14, UR7, RZ ;  /* 0x000000070e1a7c10 */ /* 0x000fe4000ff3e0ff */
[----:B------:R-:W-:Y:S02]  /*8210*/  IADD3.X R23, PT, PT, R4, UR8, RZ, P0, !PT ;  /* 0x0000000804177c10 */ /* 0x000fe400087fe4ff */
[----:B------:R-:W-:Y:S01]  /*8220*/  IADD3.X R27, PT, PT, R5, UR8, RZ, P1, !PT ;  /* 0x00000008051b7c10 */ /* 0x000fe20008ffe4ff */
[----:B--2---:R-:W-:-:S07]  /*8230*/  DFMA R16, R20, R18, R16 ;  /* 0x000000121410722b */ /* 0x004fce0000000010 */
[----:B------:R0:W-:Y:S04]  /*8240*/  STG.E.64 desc[UR10][R10.64+0xb8], R16 ;  /* 0x0000b8100a007986 */ /* 0x0001e8000c101b0a */
[----:B------:R-:W2:Y:S04]  /*8250*/  LDG.E.64 R22, desc[UR10][R22.64] ;  /* 0x0000000a16167981 */ /* 0x000ea8000c1e1b00 */
[----:B------:R-:W2:Y:S04]  /*8260*/  LDG.E.64 R20, desc[UR10][R26.64] ;  /* 0x0000000a1a147981 */ /* 0x000ea8000c1e1b00 */
[----:B0-----:R-:W2:Y:S01]  /*8270*/  LDG.E.64 R16, desc[UR10][R10.64+0xc0] ;  /* 0x0000c00a0a107981 */ /* 0x001ea2000c1e1b00 */
[----:B------:R-:W-:-:S03]  /*8280*/  ULEA UR7, UP0, UR6, UR7, 0x4 ;  /* 0x0000000706077291 */ /* 0x000fc6000f8020ff */
[----:B------:R-:W3:Y:S01]  /*8290*/  LDG.E.64 R26, desc[UR10][R10.64+0xd0] ;  /* 0x0000d00a0a1a7981 */ /* 0x000ee2000c1e1b00 */
        /* <DEDUP_REMOVED lines=16> */
[----:B------:R-:W3:Y:S04]  /*83a0*/  LDG.E.64 R22, desc[UR10][R22.64] ;  /* 0x0000000a16167981 */ /* 0x000ee8000c1e1b00 */
[----:B------:R-:W3:Y:S01]  /*83b0*/  LDG.E.64 R16, desc[UR10][R16.64] ;  /* 0x0000000a10107981 */ /* 0x000ee2000c1e1b00 */
[----:B------:R-:W-:-:S04]  /*83c0*/  ULEA UR7, UP0, UR6, UR7, 0x4 ;  /* 0x0000000706077291 */ /* 0x000fc8000f8020ff */
[----:B------:R-:W-:Y:S02]  /*83d0*/  ULEA.HI.X UR8, UR6, UR8, UR16, 0x4, UP0 ;  /* 0x0000000806087291 */ /* 0x000fe400080f2410 */
[----:B------:R-:W-:Y:S02]  /*83e0*/  IADD3 R18, P0, PT, R25, UR7, RZ ;  /* 0x0000000719127c10 */ /* 0x000fe4000ff1e0ff */
[----:B------:R-:W-:Y:S02]  /*83f0*/  IADD3 R20, P1, PT, R7, UR7, RZ ;  /* 0x0000000707147c10 */ /* 0x000fe4000ff3e0ff */
[----:B------:R-:W-:Y:S02]  /*8400*/  IADD3.X R19, PT, PT, R6, UR8, RZ, P0, !PT ;  /* 0x0000000806137c10 */ /* 0x000fe400087fe4ff */
[----:B------:R-:W-:Y:S01]  /*8410*/  IADD3.X R21, PT, PT, R24, UR8, RZ, P1, !PT ;  /* 0x0000000818157c10 */ /* 0x000fe20008ffe4ff */
[----:B------:R-:W2:Y:S01]  /*8420*/  LDG.E.64 R6, desc[UR10][R10.64+0xd8] ;  /* 0x0000d80a0a067981 */ /* 0x000ea2000c1e1b00 */
[----:B---3--:R-:W-:-:S07]  /*8430*/  DFMA R26, R22, R16, R26 ;  /* 0x00000010161a722b */ /* 0x008fce000000001a */
[----:B------:R0:W-:Y:S04]  /*8440*/  STG.E.64 desc[UR10][R10.64+0xd0], R26 ;  /* 0x0000d01a0a007986 */ /* 0x0001e8000c101b0a */
[----:B------:R-:W2:Y:S04]  /*8450*/  LDG.E.64 R18, desc[UR10][R18.64] ;  /* 0x0000000a12127981 */ /* 0x000ea8000c1e1b00 */
[----:B------:R-:W2:Y:S01]  /*8460*/  LDG.E.64 R20, desc[UR10][R20.64] ;  /* 0x0000000a14147981 */ /* 0x000ea2000c1e1b00 */
[----:B------:R-:W-:Y:S02]  /*8470*/  IADD3 R12, P0, PT, R12, UR7, RZ ;  /* 0x000000070c0c7c10 */ /* 0x000fe4000ff1e0ff */
[----:B------:R-:W-:-:S02]  /*8480*/  IADD3 R16, P1, PT, R14, UR7, RZ ;  /* 0x000000070e107c10 */ /* 0x000fc4000ff3e0ff */
[----:B------:R-:W-:Y:S01]  /*8490*/  IADD3.X R13, PT, PT, R4, UR8, RZ, P0, !PT ;  /* 0x00000008040d7c10 */ /* 0x000fe200087fe4ff */
[----:B------:R-:W3:Y:S01]  /*84a0*/  LDG.E.64 R14, desc[UR10][R10.64+0xe0] ;  /* 0x0000e00a0a0e7981 */ /* 0x000ee2000c1e1b00 */
[----:B------:R-:W-:Y:S01]  /*84b0*/  IADD3.X R17, PT, PT, R5, UR8, RZ, P1, !PT ;  /* 0x0000000805117c10 */ /* 0x000fe20008ffe4ff */
[----:B--2---:R-:W-:-:S07]  /*84c0*/  DFMA R6, R18, R20, R6 ;  /* 0x000000141206722b */ /* 0x004fce0000000006 */
[----:B------:R0:W-:Y:S04]  /*84d0*/  STG.E.64 desc[UR10][R10.64+0xd8], R6 ;  /* 0x0000d8060a007986 */ /* 0x0001e8000c101b0a */
[----:B------:R-:W3:Y:S04]  /*84e0*/  LDG.E.64 R12, desc[UR10][R12.64] ;  /* 0x0000000a0c0c7981 */ /* 0x000ee8000c1e1b00 */
[----:B------:R-:W3:Y:S01]  /*84f0*/  LDG.E.64 R4, desc[UR10][R16.64] ;  /* 0x0000000a10047981 */ /* 0x000ee2000c1e1b00 */
[----:B------:R-:W-:Y:S02]  /*8500*/  ULEA UR7, UP0, UR6, UR7, 0x4 ;  /* 0x0000000706077291 */ /* 0x000fe4000f8020ff */
[----:B------:R-:W-:-:S02]  /*8510*/  UIADD3 UR5, UPT, UPT, UR5, 0x1e, URZ ;  /* 0x0000001e05057890 */ /* 0x000fc4000fffe0ff */
[----:B------:R-:W-:Y:S02]  /*8520*/  ULEA.HI.X UR8, UR6, UR8, UR16, 0x4, UP0 ;  /* 0x0000000806087291 */ /* 0x000fe400080f2410 */
[----:B------:R-:W-:Y:S01]  /*8530*/  UISETP.NE.AND UP0, UPT, UR5, 0x96, UPT ;  /* 0x000000960500788c */ /* 0x000fe2000bf05270 */
[----:B---3--:R-:W-:-:S07]  /*8540*/  DFMA R4, R12, R4, R14 ;  /* 0x000000040c04722b */ /* 0x008fce000000000e */
[----:B------:R0:W-:Y:S01]  /*8550*/  STG.E.64 desc[UR10][R10.64+0xe0], R4 ;  /* 0x0000e0040a007986 */ /* 0x0001e2000c101b0a */
[----:B------:R-:W-:-:S05]  /*8560*/  IADD3 R14, P0, PT, R10, 0xf0, RZ ;  /* 0x000000f00a0e7810 */ /* 0x000fca0007f1e0ff */
[----:B------:R-:W-:Y:S01]  /*8570*/  IMAD.X R15, RZ, RZ, R11, P0 ;  /* 0x000000ffff0f7224 */ /* 0x000fe200000e060b */
[----:B------:R-:W-:Y:S07]  /*8580*/  BRA.U UP0, `(.L_x_26) ;  /* 0xffffffe900dc7547 */ /* 0x000fee000b83ffff */
[----:B------:R-:W-:Y:S05]  /*8590*/  BRA `(.L_x_27) ;  /* 0x0000001800087947 */ /* 0x000fea0003800000 */
.L_x_25:
[----:B---34-:R-:W-:Y:S01]  /*85a0*/  IADD3 R11, P0, PT, R8, R3, RZ ;  /* 0x00000003080b7210 */ /* 0x018fe20007f1e0ff */
[----:B------:R-:W0:Y:S01]  /*85b0*/  LDCU.128 UR12, c[0x0][0x3a0] ;  /* 0x00007400ff0c77ac */ /* 0x000e220008000c00 */
[----:B------:R-:W-:Y:S02]  /*85c0*/  IMAD.U32 R6, RZ, RZ, UR4 ;  /* 0x00000004ff067e24 */ /* 0x000fe4000f8e00ff */
[----:B------:R-:W-:Y:S01]  /*85d0*/  IMAD.MOV.U32 R7, RZ, RZ, RZ ;  /* 0x000000ffff077224 */ /* 0x000fe200078e00ff */
[----:B------:R-:W2:Y:S01]  /*85e0*/  LDCU.64 UR8, c[0x0][0x388] ;  /* 0x00007100ff0877ac */ /* 0x000ea20008000a00 */
[----:B------:R-:W-:Y:S02]  /*85f0*/  IMAD.X R14, RZ, RZ, R9, P0 ;  /* 0x000000ffff0e7224 */ /* 0x000fe400000e0609 */
[----:B------:R-:W-:-:S04]  /*8600*/  IMAD.WIDE.U32 R6, R11, UR6, R6 ;  /* 0x000000060b067c25 */ /* 0x000fc8000f8e0006 */
[----:B-1----:R-:W-:Y:S02]  /*8610*/  IMAD R4, R14, UR6, RZ ;  /* 0x000000060e047c24 */ /* 0x002fe4000f8e02ff */
[----:B------:R-:W-:Y:S02]  /*8620*/  IMAD.SHL.U32 R12, R6, 0x8, RZ ;  /* 0x00000008060c7824 */ /* 0x000fe400078e00ff */
[----:B------:R-:W-:-:S03]  /*8630*/  IMAD R5, R11, UR16, R4 ;  /* 0x000000100b057c24 */ /* 0x000fc6000f8e0204 */
[----:B0-----:R-:W-:Y:S01]  /*8640*/  IADD3 R4, P0, PT, R12, UR12, RZ ;  /* 0x0000000c0c047c10 */ /* 0x001fe2000ff1e0ff */
[----:B------:R-:W-:Y:S01]  /*8650*/  IMAD.IADD R7, R7, 0x1, R5 ;  /* 0x0000000107077824 */ /* 0x000fe200078e0205 */
[----:B--2---:R-:W-:-:S04]  /*8660*/  LEA R10, P1, R11, UR8, 0x3 ;  /* 0x000000080b0a7c11 */ /* 0x004fc8000f8218ff */
[----:B------:R-:W-:Y:S02]  /*8670*/  SHF.L.U64.HI R7, R6, 0x3, R7 ;  /* 0x0000000306077819 */ /* 0x000fe40000010207 */
[----:B------:R-:W-:Y:S02]  /*8680*/  LEA.HI.X R11, R11, UR9, R14, 0x3, P1 ;  /* 0x000000090b0b7c11 */ /* 0x000fe400088f1c0e */
[C---:B------:R-:W-:Y:S02]  /*8690*/  IADD3.X R5, PT, PT, R7.reuse, UR13, RZ, P0, !PT ;  /* 0x0000000d07057c10 */ /* 0x040fe400087fe4ff */
[----:B------:R-:W-:Y:S01]  /*86a0*/  IADD3 R6, P0, PT, R12, UR14, RZ ;  /* 0x0000000e0c067c10 */ /* 0x000fe2000ff1e0ff */
[----:B------:R-:W2:Y:S04]  /*86b0*/  LDG.E.64 R16, desc[UR10][R10.64] ;  /* 0x0000000a0a107981 */ /* 0x000ea8000c1e1b00 */
[----:B------:R-:W3:Y:S01]  /*86c0*/  LDG.E.64 R12, desc[UR10][R4.64] ;  /* 0x0000000a040c7981 */ /* 0x000ee2000c1e1b00 */
[----:B------:R-:W-:-:S05]  /*86d0*/  IADD3.X R7, PT, PT, R7, UR15, RZ, P0, !PT ;  /* 0x0000000f07077c10 */ /* 0x000fca00087fe4ff */
[----:B------:R-:W2:Y:S01]  /*86e0*/  LDG.E.64 R14, desc[UR10][R6.64] ;  /* 0x0000000a060e7981 */ /* 0x000ea2000c1e1b00 */
[----:B------:R-:W-:Y:S02]  /*86f0*/  USHF.L.U32 UR5, UR6, 0x3, URZ ;  /* 0x0000000306057899 */ /* 0x000fe400080006ff */
[----:B------:R-:W-:-:S04]  /*8700*/  USHF.L.U64.HI UR7, UR6, 0x3, UR16 ;  /* 0x0000000306077899 */ /* 0x000fc80008010210 */
[----:B------:R-:W-:-:S04]  /*8710*/  IADD3 R20, P0, PT, R4, UR5, RZ ;  /* 0x0000000504147c10 */ /* 0x000fc8000ff1e0ff */
[----:B------:R-:W-:Y:S02]  /*8720*/  IADD3.X R21, PT, PT, R5, UR7, RZ, P0, !PT ;  /* 0x0000000705157c10 */ /* 0x000fe400087fe4ff */
[----:B------:R-:W4:Y:S01]  /*8730*/  LDG.E.64 R4, desc[UR10][R10.64+0x8] ;  /* 0x0000080a0a047981 */ /* 0x000f22000c1e1b00 */
[----:B---3--:R-:W-:-:S08]  /*8740*/  DMUL R12, R12, 0.5 ;  /* 0x3fe000000c0c7828 */ /* 0x008fd00000000000 */
[----:B--2---:R-:W-:Y:S01]  /*8750*/  DFMA R12, R12, R14, R16 ;  /* 0x0000000e0c0c722b */ /* 0x004fe20000000010 */
[----:B------:R-:W-:-:S06]  /*8760*/  IADD3 R14, P0, PT, R6, UR5, RZ ;  /* 0x00000005060e7c10 */ /* 0x000fcc000ff1e0ff */
[----:B------:R0:W-:Y:S01]  /*8770*/  STG.E.64 desc[UR10][R10.64], R12 ;  /* 0x0000000c0a007986 */ /* 0x0001e2000c101b0a */
[----:B------:R-:W-:-:S03]  /*8780*/  IADD3.X R15, PT, PT, R7, UR7, RZ, P0, !PT ;  /* 0x00000007070f7c10 */ /* 0x000fc600087fe4ff */
[----:B------:R1:W2:Y:S04]  /*8790*/  LDG.E.64 R16, desc[UR10][R20.64] ;  /* 0x0000000a14107981 */ /* 0x0002a8000c1e1b00 */
[----:B------:R-:W4:Y:S01]  /*87a0*/  LDG.E.64 R14, desc[UR10][R14.64] ;  /* 0x0000000a0e0e7981 */ /* 0x000f22000c1e1b00 */
[----:B------:R-:W-:-:S05]  /*87b0*/  VIADD R19, R3, 0x2 ;  /* 0x0000000203137836 */ /* 0x000fca0000000000 */
[----:B------:R-:W-:Y:S01]  /*87c0*/  IADD3 R19, P0, PT, R8, R19, RZ ;  /* 0x0000001308137210 */ /* 0x000fe20007f1e0ff */
[----:B------:R-:W-:-:S04]  /*87d0*/  IMAD.U32 R6, RZ, RZ, UR4 ;  /* 0x00000004ff067e24 */ /* 0x000fc8000f8e00ff */
[----:B------:R-:W-:Y:S02]  /*87e0*/  IMAD.X R18, RZ, RZ, R9, P0 ;  /* 0x000000ffff127224 */ /* 0x000fe400000e0609 */
[----:B------:R-:W-:Y:S02]  /*87f0*/  IMAD.MOV.U32 R7, RZ, RZ, RZ ;  /* 0x000000ffff077224 */ /* 0x000fe400078e00ff */
[----:B------:R-:W-:Y:S02]  /*8800*/  IMAD R22, R18, UR6, RZ ;  /* 0x0000000612167c24 */ /* 0x000fe4000f8e02ff */
[----:B0-----:R-:W-:-:S04]  /*8810*/  IMAD.WIDE.U32 R12, R19, UR6, R6 ;  /* 0x00000006130c7c25 */ /* 0x001fc8000f8e0006 */
[----:B-1----:R-:W-:Y:S02]  /*8820*/  IMAD R21, R19, UR16, R22 ;  /* 0x0000001013157c24 */ /* 0x002fe4000f8e0216 */
[----:B------:R-:W-:Y:S02]  /*8830*/  IMAD.SHL.U32 R20, R12, 0x8, RZ ;  /* 0x000000080c147824 */ /* 0x000fe400078e00ff */
        /* <DEDUP_REMOVED lines=55> */
[----:B--2---:R-:W-:-:S08]  /*8bb0*/  DMUL R4, R4, 0.5 ;  /* 0x3fe0000004047828 */ /* 0x004fd00000000000 */
[----:B----4-:R-:W-:-:S07]  /*8bc0*/  DFMA R4, R4, R6, R16 ;  /* 0x000000060404722b */ /* 0x010fce0000000010 */
[----:B------:R0:W-:Y:S01]  /*8bd0*/  STG.E.64 desc[UR10][R10.64+0x8], R4 ;  /* 0x000008040a007986 */ /* 0x0001e2000c101b0a */
[----:B------:R-:W-:-:S07]  /*8be0*/  IMAD.MOV.U32 R6, RZ, RZ, 0x6 ;  /* 0x00000006ff067424 */ /* 0x000fce00078e00ff */
.L_x_28:
        /* <DEDUP_REMOVED lines=31> */
[----:B------:R-:W-:Y:S01]  /*8de0*/  IADD3 R20, P0, PT, R8, R7, RZ ;  /* 0x0000000708147210 */ /* 0x000fe20007f1e0ff */
[----:B------:R-:W-:-:S04]  /*8df0*/  USHF.R.S32.HI UR17, URZ, 0x1f, UR6 ;  /* 0x0000001fff117899 */ /* 0x000fc80008011406 */
        /* <DEDUP_REMOVED lines=252> */
.L_x_27:
[----:B------:R-:W2:Y:S02]  /*9dc0*/  LDCU UR5, c[0x0][0x3b4] ;  /* 0x00007680ff0577ac */ /* 0x000ea40008000800 */
[----:B--2---:R-:W-:Y:S02]  /*9dd0*/  UISETP.NE.AND UP0, UPT, UR4, UR5, UPT ;  /* 0x000000050400728c */ /* 0x004fe4000bf05270 */
[----:B------:R-:W-:-:S07]  /*9de0*/  UIADD3 UR4, UPT, UPT, UR4, 0x1, URZ ;  /* 0x0000000104047890 */ /* 0x000fce000fffe0ff */
[----:B------:R-:W-:Y:S05]  /*9df0*/  BRA.U UP0, `(.L_x_29) ;  /* 0xffffffd100847547 */ /* 0x000fea000b83ffff */
.L_x_24:
[----:B0---4-:R-:W0:Y:S01]  /*9e00*/  LDC.64 R6, c[0x0][0x3b8] ;  /* 0x0000ee00ff067b82 */ /* 0x011e220000000a00 */
[----:B------:R-:W2:Y:S01]  /*9e10*/  LDCU.128 UR4, c[0x0][0x380] ;  /* 0x00007000ff0477ac */ /* 0x000ea20008000c00 */
[----:B-1-3--:R-:W-:-:S04]  /*9e20*/  IMAD.WIDE.U32 R4, R0, 0x4b0, RZ ;  /* 0x000004b000047825 */ /* 0x00afc800078e00ff */
[----:B------:R-:W-:-:S03]  /*9e30*/  IMAD.WIDE.U32 R4, R2, 0x70800, R4 ;  /* 0x0007080002047825 */ /* 0x000fc600078e0004 */
[----:B------:R-:W-:-:S04]  /*9e40*/  LOP3.LUT R0, R4, 0x8, RZ, 0xfc, !PT ;  /* 0x0000000804007812 */ /* 0x000fc800078efcff */
[C---:B--2---:R-:W-:Y:S01]  /*9e50*/  IADD3 R8, P0, PT, R0.reuse, UR4, RZ ;  /* 0x0000000400087c10 */ /* 0x044fe2000ff1e0ff */
[----:B------:R-:W-:Y:S01]  /*9e60*/  UMOV UR4, URZ ;  /* 0x000000ff00047c82 */ /* 0x000fe20008000000 */
[----:B------:R-:W-:Y:S02]  /*9e70*/  IADD3 R0, P1, PT, R0, UR6, RZ ;  /* 0x0000000600007c10 */ /* 0x000fe4000ff3e0ff */
[C---:B------:R-:W-:Y:S01]  /*9e80*/  IADD3.X R9, PT, PT, R5.reuse, UR5, RZ, P0, !PT ;  /* 0x0000000505097c10 */ /* 0x040fe200087fe4ff */
[----:B0-----:R-:W-:Y:S01]  /*9e90*/  IMAD.WIDE.U32 R6, R2, 0x8, R6 ;  /* 0x0000000802067825 */ /* 0x001fe200078e0006 */
[----:B------:R-:W-:-:S09]  /*9ea0*/  IADD3.X R11, PT, PT, R5, UR7, RZ, P1, !PT ;  /* 0x00000007050b7c10 */ /* 0x000fd20008ffe4ff */
.L_x_30:
[----:B-1----:R-:W-:Y:S01]  /*9eb0*/  IMAD.MOV.U32 R4, RZ, RZ, R8 ;  /* 0x000000ffff047224 */ /* 0x002fe200078e0008 */
[----:B------:R-:W2:Y:S01]  /*9ec0*/  LDG.E.64 R2, desc[UR10][R6.64] ;  /* 0x0000000a06027981 */ /* 0x000ea2000c1e1b00 */
[----:B------:R-:W-:-:S05]  /*9ed0*/  IMAD.MOV.U32 R5, RZ, RZ, R9 ;  /* 0x000000ffff057224 */ /* 0x000fca00078e0009 */
[----:B------:R-:W2:Y:S02]  /*9ee0*/  LDG.E.64 R8, desc[UR10][R4.64+-0x8] ;  /* 0xfffff80a04087981 */ /* 0x000ea4000c1e1b00 */
[----:B--2---:R-:W-:Y:S01]  /*9ef0*/  DMUL R8, R2, R8 ;  /* 0x0000000802087228 */ /* 0x004fe20000000000 */
[----:B------:R-:W-:Y:S02]  /*9f00*/  IMAD.MOV.U32 R2, RZ, RZ, R0 ;  /* 0x000000ffff027224 */ /* 0x000fe400078e0000 */
[----:B------:R-:W-:-:S04]  /*9f10*/  IMAD.MOV.U32 R3, RZ, RZ, R11 ;  /* 0x000000ffff037224 */ /* 0x000fc800078e000b */
[----:B------:R0:W-:Y:S04]  /*9f20*/  STG.E.64 desc[UR10][R4.64+-0x8], R8 ;  /* 0xfffff80804007986 */ /* 0x0001e8000c101b0a */
[----:B------:R-:W2:Y:S04]  /*9f30*/  LDG.E.64 R10, desc[UR10][R6.64] ;  /* 0x0000000a060a7981 */ /* 0x000ea8000c1e1b00 */
[----:B------:R-:W2:Y:S02]  /*9f40*/  LDG.E.64 R12, desc[UR10][R2.64+-0x8] ;  /* 0xfffff80a020c7981 */ /* 0x000ea4000c1e1b00 */
[----:B--2---:R-:W-:-:S07]  /*9f50*/  DMUL R10, R10, R12 ;  /* 0x0000000c0a0a7228 */ /* 0x004fce0000000000 */
[----:B------:R1:W-:Y:S04]  /*9f60*/  STG.E.64 desc[UR10][R2.64+-0x8], R10 ;  /* 0xfffff80a02007986 */ /* 0x0003e8000c101b0a */
[----:B------:R-:W2:Y:S04]  /*9f70*/  LDG.E.64 R12, desc[UR10][R6.64] ;  /* 0x0000000a060c7981 */ /* 0x000ea8000c1e1b00 */
[----:B------:R-:W2:Y:S02]  /*9f80*/  LDG.E.64 R14, desc[UR10][R4.64] ;  /* 0x0000000a040e7981 */ /* 0x000ea4000c1e1b00 */
[----:B--2---:R-:W-:-:S07]  /*9f90*/  DMUL R12, R12, R14 ;  /* 0x0000000e0c0c7228 */ /* 0x004fce0000000000 */
[----:B------:R2:W-:Y:S04]  /*9fa0*/  STG.E.64 desc[UR10][R4.64], R12 ;  /* 0x0000000c04007986 */ /* 0x0005e8000c101b0a */
[----:B------:R-:W3:Y:S04]  /*9fb0*/  LDG.E.64 R14, desc[UR10][R6.64] ;  /* 0x0000000a060e7981 */ /* 0x000ee8000c1e1b00 */
[----:B------:R-:W3:Y:S02]  /*9fc0*/  LDG.E.64 R16, desc[UR10][R2.64] ;  /* 0x0000000a02107981 */ /* 0x000ee4000c1e1b00 */
[----:B---3--:R-:W-:-:S07]  /*9fd0*/  DMUL R14, R14, R16 ;  /* 0x000000100e0e7228 */ /* 0x008fce0000000000 */
[----:B------:R3:W-:Y:S04]  /*9fe0*/  STG.E.64 desc[UR10][R2.64], R14 ;  /* 0x0000000e02007986 */ /* 0x0007e8000c101b0a */
[----:B0-----:R-:W4:Y:S04]  /*9ff0*/  LDG.E.64 R8, desc[UR10][R6.64] ;  /* 0x0000000a06087981 */ /* 0x001f28000c1e1b00 */
[----:B------:R-:W4:Y:S02]  /*a000*/  LDG.E.64 R16, desc[UR10][R4.64+0x8] ;  /* 0x0000080a04107981 */ /* 0x000f24000c1e1b00 */
[----:B----4-:R-:W-:-:S07]  /*a010*/  DMUL R8, R8, R16 ;  /* 0x0000001008087228 */ /* 0x010fce0000000000 */
[----:B------:R0:W-:Y:S04]  /*a020*/  STG.E.64 desc[UR10][R4.64+0x8], R8 ;  /* 0x0000080804007986 */ /* 0x0001e8000c101b0a */
[----:B-1----:R-:W4:Y:S04]  /*a030*/  LDG.E.64 R10, desc[UR10][R6.64] ;  /* 0x0000000a060a7981 */ /* 0x002f28000c1e1b00 */
[----:B------:R-:W4:Y:S02]  /*a040*/  LDG.E.64 R16, desc[UR10][R2.64+0x8] ;  /* 0x0000080a02107981 */ /* 0x000f24000c1e1b00 */
[----:B----4-:R-:W-:-:S07]  /*a050*/  DMUL R10, R10, R16 ;  /* 0x000000100a0a7228 */ /* 0x010fce0000000000 */
[----:B------:R1:W-:Y:S04]  /*a060*/  STG.E.64 desc[UR10][R2.64+0x8], R10 ;  /* 0x0000080a02007986 */ /* 0x0003e8000c101b0a */
[----:B--2---:R-:W2:Y:S04]  /*a070*/  LDG.E.64 R12, desc[UR10][R6.64] ;  /* 0x0000000a060c7981 */ /* 0x004ea8000c1e1b00 */
[----:B------:R-:W2:Y:S02]  /*a080*/  LDG.E.64 R16, desc[UR10][R4.64+0x10] ;  /* 0x0000100a04107981 */ /* 0x000ea4000c1e1b00 */
[----:B--2---:R-:W-:-:S07]  /*a090*/  DMUL R12, R12, R16 ;  /* 0x000000100c0c7228 */ /* 0x004fce0000000000 */
[----:B------:R2:W-:Y:S04]  /*a0a0*/  STG.E.64 desc[UR10][R4.64+0x10], R12 ;  /* 0x0000100c04007986 */ /* 0x0005e8000c101b0a */
[----:B---3--:R-:W3:Y:S04]  /*a0b0*/  LDG.E.64 R14, desc[UR10][R6.64] ;  /* 0x0000000a060e7981 */ /* 0x008ee8000c1e1b00 */
        /* <DEDUP_REMOVED lines=186> */
[----:B------:R-:W-:Y:S04]  /*ac60*/  STG.E.64 desc[UR10][R2.64+0xc8], R16 ;  /* 0x0000c81002007986 */ /* 0x000fe8000c101b0a */
[----:B------:R-:W3:Y:S04]  /*ac70*/  LDG.E.64 R10, desc[UR10][R6.64] ;  /* 0x0000000a060a7981 */ /* 0x000ee8000c1e1b00 */
[----:B--2---:R-:W3:Y:S02]  /*ac80*/  LDG.E.64 R12, desc[UR10][R4.64+0xd0] ;  /* 0x0000d00a040c7981 */ /* 0x004ee4000c1e1b00 */
[----:B---3--:R-:W-:-:S07]  /*ac90*/  DMUL R14, R10, R12 ;  /* 0x0000000c0a0e7228 */ /* 0x008fce0000000000 */
[----:B------:R1:W-:Y:S04]  /*aca0*/  STG.E.64 desc[UR10][R4.64+0xd0], R14 ;  /* 0x0000d00e04007986 */ /* 0x0003e8000c101b0a */
[----:B------:R-:W2:Y:S04]  /*acb0*/  LDG.E.64 R10, desc[UR10][R6.64] ;  /* 0x0000000a060a7981 */ /* 0x000ea8000c1e1b00 */
[----:B------:R-:W2:Y:S02]  /*acc0*/  LDG.E.64 R12, desc[UR10][R2.64+0xd0] ;  /* 0x0000d00a020c7981 */ /* 0x000ea4000c1e1b00 */
[----:B--2---:R-:W-:-:S07]  /*acd0*/  DMUL R18, R10, R12 ;  /* 0x0000000c0a127228 */ /* 0x004fce0000000000 */
[----:B------:R-:W-:Y:S04]  /*ace0*/  STG.E.64 desc[UR10][R2.64+0xd0], R18 ;  /* 0x0000d01202007986 */ /* 0x000fe8000c101b0a */
[----:B0-----:R-:W2:Y:S04]  /*acf0*/  LDG.E.64 R8, desc[UR10][R6.64] ;  /* 0x0000000a06087981 */ /* 0x001ea8000c1e1b00 */
        /* <DEDUP_REMOVED lines=8> */
[----:B-1----:R-:W3:Y:S02]  /*ad80*/  LDG.E.64 R14, desc[UR10][R4.64+0xe0] ;  /* 0x0000e00a040e7981 */ /* 0x002ee4000c1e1b00 */
[----:B---3--:R-:W-:-:S07]  /*ad90*/  DMUL R12, R12, R14 ;  /* 0x0000000e0c0c7228 */ /* 0x008fce0000000000 */
[----:B------:R1:W-:Y:S04]  /*ada0*/  STG.E.64 desc[UR10][R4.64+0xe0], R12 ;  /* 0x0000e00c04007986 */ /* 0x0003e8000c101b0a */
[----:B------:R-:W3:Y:S04]  /*adb0*/  LDG.E.64 R14, desc[UR10][R6.64] ;  /* 0x0000000a060e7981 */ /* 0x000ee8000c1e1b00 */
[----:B------:R-:W3:Y:S01]  /*adc0*/  LDG.E.64 R16, desc[UR10][R2.64+0xe0] ;  /* 0x0000e00a02107981 */ /* 0x000ee2000c1e1b00 */
[----:B------:R-:W-:-:S04]  /*add0*/  UIADD3 UR4, UPT, UPT, UR4, 0x1e, URZ ;  /* 0x0000001e04047890 */ /* 0x000fc8000fffe0ff */
[----:B------:R-:W-:Y:S01]  /*ade0*/  UISETP.NE.AND UP0, UPT, UR4, 0x96, UPT ;  /* 0x000000960400788c */ /* 0x000fe2000bf05270 */
[----:B0-----:R-:W-:Y:S02]  /*adf0*/  IADD3 R8, P0, PT, R4, 0xf0, RZ ;  /* 0x000000f004087810 */ /* 0x001fe40007f1e0ff */
[----:B------:R-:W-:-:S03]  /*ae00*/  IADD3 R0, P1, PT, R2, 0xf0, RZ ;  /* 0x000000f002007810 */ /* 0x000fc60007f3e0ff */
[----:B------:R-:W-:Y:S02]  /*ae10*/  IMAD.X R9, RZ, RZ, R5, P0 ;  /* 0x000000ffff097224 */ /* 0x000fe400000e0605 */
[----:B--2---:R-:W-:Y:S01]  /*ae20*/  IMAD.X R11, RZ, RZ, R3, P1 ;  /* 0x000000ffff0b7224 */ /* 0x004fe200008e0603 */
[----:B---3--:R-:W-:-:S07]  /*ae30*/  DMUL R14, R14, R16 ;  /* 0x000000100e0e7228 */ /* 0x008fce0000000000 */
[----:B------:R1:W-:Y:S01]  /*ae40*/  STG.E.64 desc[UR10][R2.64+0xe0], R14 ;  /* 0x0000e00e02007986 */ /* 0x0003e2000c101b0a */
[----:B------:R-:W-:Y:S05]  /*ae50*/  BRA.U UP0, `(.L_x_30) ;  /* 0xfffffff100147547 */ /* 0x000fea000b83ffff */
[----:B------:R-:W-:Y:S06]  /*ae60*/  BAR.SYNC.DEFER_BLOCKING 0x0 ;  /* 0x0000000000007b1d */ /* 0x000fec0000010000 */
[----:B------:R-:W-:Y:S05]  /*ae70*/  EXIT ;  /* 0x000000000000794d */ /* 0x000fea0003800000 */
.L_x_31:
        /* <DEDUP_REMOVED lines=16> */
.L_x_125:


//--------------------- .text._Z11qa_to_qInt2PdS_i --------------------------
	.section	.text._Z11qa_to_qInt2PdS_i,"ax",@progbits
	.align	128
        .global         _Z11qa_to_qInt2PdS_i
        .type           _Z11qa_to_qInt2PdS_i,@function
        .size           _Z11qa_to_qInt2PdS_i,(.L_x_126 - _Z11qa_to_qInt2PdS_i)
        .other          _Z11qa_to_qInt2PdS_i,@"STO_CUDA_ENTRY STV_DEFAULT"
_Z11qa_to_qInt2PdS_i:
.text._Z11qa_to_qInt2PdS_i:
[----:B------:R-:W-:Y:S01]  /*0000*/  LDC R1, c[0x0][0x37c] ;  /* 0x0000df00ff017b82 */ /* 0x000fe20000000800 */
[----:B------:R-:W0:Y:S07]  /*0010*/  S2R R4, SR_TID.X ;  /* 0x0000000000047919 */ /* 0x000e2e0000002100 */
[----:B------:R-:W0:Y:S01]  /*0020*/  LDC R7, c[0x0][0x390] ;  /* 0x0000e400ff077b82 */ /* 0x000e220000000800 */
[----:B------:R-:W1:Y:S07]  /*0030*/  LDCU.64 UR8, c[0x0][0x388] ;  /* 0x00007100ff0877ac */ /* 0x000e6e0008000a00 */
[----:B------:R-:W-:Y:S08]  /*0040*/  S2UR UR4, SR_CTAID.X ;  /* 0x00000000000479c3 */ /* 0x000ff00000002500 */
[----:B------:R-:W2:Y:S08]  /*0050*/  S2UR UR5, SR_CTAID.Y ;  /* 0x00000000000579c3 */ /* 0x000eb00000002600 */
[----:B------:R-:W3:Y:S01]  /*0060*/  S2UR UR6, SR_CTAID.Z ;  /* 0x00000000000679c3 */ /* 0x000ee20000002700 */
[----:B0-----:R-:W-:-:S02]  /*0070*/  IMAD R4, R4, R7, R4 ;  /* 0x0000000704047224 */ /* 0x001fc400078e0204 */
[----:B------:R-:W-:Y:S02]  /*0080*/  VIADD R7, R7, 0x1 ;  /* 0x0000000107077836 */ /* 0x000fe40000000000 */
[----:B------:R-:W-:-:S03]  /*0090*/  IMAD R4, R4, 0xe100, RZ ;  /* 0x0000e10004047824 */ /* 0x000fc600078e02ff */
[----:B------:R-:W-:Y:S01]  /*00a0*/  SHF.R.S32.HI R0, RZ, 0x1f, R7 ;  /* 0x0000001fff007819 */ /* 0x000fe20000011407 */
[----:B--2---:R-:W-:Y:S01]  /*00b0*/  UIADD3 UR4, UPT, UPT, UR4, UR5, URZ ;  /* 0x0000000504047290 */ /* 0x004fe2000fffe0ff */
[----:B------:R-:W-:-:S03]  /*00c0*/  SHF.R.S32.HI R5, RZ, 0x1f, R4 ;  /* 0x0000001fff057819 */ /* 0x000fc60000011404 */
[----:B---3--:R-:W-:Y:S01]  /*00d0*/  UIMAD UR4, UR6, 0xf0, UR4 ;  /* 0x000000f0060478a4 */ /* 0x008fe2000f8e0204 */
[----:B------:R-:W0:Y:S05]  /*00e0*/  LDCU.64 UR6, c[0x0][0x358] ;  /* 0x00006b00ff0677ac */ /* 0x000e2a0008000a00 */
[----:B------:R-:W-:Y:S02]  /*00f0*/  IMAD R9, R0, UR4, RZ ;  /* 0x0000000400097c24 */ /* 0x000fe4000f8e02ff */
[----:B------:R-:W-:-:S04]  /*0100*/  IMAD.WIDE.U32 R2, R7, UR4, R4 ;  /* 0x0000000407027c25 */ /* 0x000fc8000f8e0004 */
[----:B------:R-:W-:Y:S01]  /*0110*/  IMAD.IADD R3, R3, 0x1, R9 ;  /* 0x0000000103037824 */ /* 0x000fe200078e0209 */
[----:B-1----:R-:W-:-:S04]  /*0120*/  LEA R8, P0, R2, UR8, 0x3 ;  /* 0x0000000802087c11 */ /* 0x002fc8000f8018ff */
[----:B------:R-:W-:Y:S01]  /*0130*/  LEA.HI.X R9, R2, UR9, R3, 0x3, P0 ;  /* 0x0000000902097c11 */ /* 0x000fe200080f1c03 */
[----:B------:R-:W1:Y:S04]  /*0140*/  LDCU.64 UR8, c[0x0][0x380] ;  /* 0x00007000ff0877ac */ /* 0x000e680008000a00 */
[----:B0-----:R-:W2:Y:S01]  /*0150*/  LDG.E.64 R2, desc[UR6][R8.64] ;  /* 0x0000000608027981 */ /* 0x001ea2000c1e1b00 */
[----:B------:R-:W-:-:S04]  /*0160*/  IABS R5, R7 ;  /* 0x0000000700057213 */ /* 0x000fc80000000000 */
[----:B------:R-:W0:Y:S08]  /*0170*/  I2F.RP R0, R5 ;  /* 0x0000000500007306 */ /* 0x000e300000209400 */
[----:B0-----:R-:W0:Y:S02]  /*0180*/  MUFU.RCP R0, R0 ;  /* 0x0000000000007308 */ /* 0x001e240000001000 */
[----:B0-----:R-:W-:Y:S01]  /*0190*/  VIADD R10, R0, 0xffffffe ;  /* 0x0ffffffe000a7836 */ /* 0x001fe20000000000 */
[----:B------:R-:W-:-:S02]  /*01a0*/  IABS R0, R4 ;  /* 0x0000000400007213 */ /* 0x000fc40000000000 */
[----:B------:R-:W-:-:S03]  /*01b0*/  LOP3.LUT R4, R4, R7, RZ, 0x3c, !PT ;  /* 0x0000000704047212 */ /* 0x000fc600078e3cff */
[----:B------:R0:W3:Y:S01]  /*01c0*/  F2I.FTZ.U32.TRUNC.NTZ R11, R10 ;  /* 0x0000000a000b7305 */ /* 0x0000e2000021f000 */
[----:B------:R-:W-:Y:S01]  /*01d0*/  ISETP.GE.AND P1, PT, R4, RZ, PT ;  /* 0x000000ff0400720c */ /* 0x000fe20003f26270 */
[----:B0-----:R-:W-:Y:S02]  /*01e0*/  IMAD.MOV.U32 R10, RZ, RZ, RZ ;  /* 0x000000ffff0a7224 */ /* 0x001fe400078e00ff */
[----:B---3--:R-:W-:-:S04]  /*01f0*/  IMAD.MOV R6, RZ, RZ, -R11 ;  /* 0x000000ffff067224 */ /* 0x008fc800078e0a0b */
[----:B------:R-:W-:Y:S01]  /*0200*/  IMAD R13, R6, R5, RZ ;  /* 0x00000005060d7224 */ /* 0x000fe200078e02ff */
[----:B------:R-:W-:-:S03]  /*0210*/  IABS R6, R7 ;  /* 0x0000000700067213 */ /* 0x000fc60000000000 */
[----:B------:R-:W-:Y:S01]  /*0220*/  IMAD.HI.U32 R11, R11, R13, R10 ;  /* 0x0000000d0b0b7227 */ /* 0x000fe200078e000a */
[----:B------:R-:W-:-:S05]  /*0230*/  IADD3 R6, PT, PT, RZ, -R6, RZ ;  /* 0x80000006ff067210 */ /* 0x000fca0007ffe0ff */
[----:B------:R-:W-:-:S04]  /*0240*/  IMAD.HI.U32 R11, R11, R0, RZ ;  /* 0x000000000b0b7227 */ /* 0x000fc800078e00ff */
[----:B------:R-:W-:-:S05]  /*0250*/  IMAD R0, R11, R6, R0 ;  /* 0x000000060b007224 */ /* 0x000fca00078e0200 */
[----:B------:R-:W-:-:S13]  /*0260*/  ISETP.GT.U32.AND P2, PT, R5, R0, PT ;  /* 0x000000000500720c */ /* 0x000fda0003f44070 */
[----:B------:R-:W-:Y:S02]  /*0270*/  @!P2 IMAD.IADD R0, R0, 0x1, -R5 ;  /* 0x000000010000a824 */ /* 0x000fe400078e0a05 */
[----:B------:R-:W-:Y:S01]  /*0280*/  @!P2 VIADD R11, R11, 0x1 ;  /* 0x000000010b0ba836 */ /* 0x000fe20000000000 */
[----:B------:R-:W-:Y:S02]  /*0290*/  ISETP.NE.AND P2, PT, R7, RZ, PT ;  /* 0x000000ff0700720c */ /* 0x000fe40003f45270 */
[----:B------:R-:W-:-:S13]  /*02a0*/  ISETP.GE.U32.AND P0, PT, R0, R5, PT ;  /* 0x000000050000720c */ /* 0x000fda0003f06070 */
[----:B------:R-:W-:-:S05]  /*02b0*/  @P0 VIADD R11, R11, 0x1 ;  /* 0x000000010b0b0836 */ /* 0x000fca0000000000 */
[----:B------:R-:W-:Y:S02]  /*02c0*/  @!P1 IADD3 R11, PT, PT, -R11, RZ, RZ ;  /* 0x000000ff0b0b9210 */ /* 0x000fe40007ffe1ff */
[----:B------:R-:W-:-:S04]  /*02d0*/  @!P2 LOP3.LUT R11, RZ, R7, RZ, 0x33, !PT ;  /* 0x00000007ff0ba212 */ /* 0x000fc800078e33ff */
[----:B------:R-:W-:Y:S02]  /*02e0*/  SHF.R.S32.HI R0, RZ, 0x1f, R11 ;  /* 0x0000001fff007819 */ /* 0x000fe4000001140b */
[----:B------:R-:W-:-:S05]  /*02f0*/  IADD3 R11, P0, PT, R11, UR4, RZ ;  /* 0x000000040b0b7c10 */ /* 0x000fca000ff1e0ff */
[----:B------:R-:W-:Y:S01]  /*0300*/  IMAD.X R0, RZ, RZ, R0, P0 ;  /* 0x000000ffff007224 */ /* 0x000fe200000e0600 */
[----:B-1----:R-:W-:-:S04]  /*0310*/  LEA R4, P0, R11, UR8, 0x3 ;  /* 0x000000080b047c11 */ /* 0x002fc8000f8018ff */
[----:B------:R-:W-:-:S05]  /*0320*/  LEA.HI.X R5, R11, UR9, R0, 0x3, P0 ;  /* 0x000000090b057c11 */ /* 0x000fca00080f1c00 */
[----:B--2---:R-:W-:Y:S01]  /*0330*/  STG.E.64 desc[UR6][R4.64], R2 ;  /* 0x0000000204007986 */ /* 0x004fe2000c101b06 */
[----:B------:R-:W-:Y:S06]  /*0340*/  BAR.SYNC.DEFER_BLOCKING 0x0 ;  /* 0x0000000000007b1d */ /* 0x000fec0000010000 */
[----:B------:R-:W-:Y:S05]  /*0350*/  EXIT ;  /* 0x000000000000794d */ /* 0x000fea0003800000 */
.L_x_32:
        /* <DEDUP_REMOVED lines=10> */
.L_x_126:


//--------------------- .text._Z10qa_to_qIntPdS_i --------------------------
	.section	.text._Z10qa_to_qIntPdS_i,"ax",@progbits
	.align	128
        .global         _Z10qa_to_qIntPdS_i
        .type           _Z10qa_to_qIntPdS_i,@function
        .size           _Z10qa_to_qIntPdS_i,(.L_x_127 - _Z10qa_to_qIntPdS_i)
        .other          _Z10qa_to_qIntPdS_i,@"STO_CUDA_ENTRY STV_DEFAULT"
_Z10qa_to_qIntPdS_i:
.text._Z10qa_to_qIntPdS_i:
[----:B------:R-:W-:Y:S01]  /*0000*/  LDC R1, c[0x0][0x37c] ;  /* 0x0000df00ff017b82 */ /* 0x000fe20000000800 */
[----:B------:R-:W0:Y:S07]  /*0010*/  S2R R0, SR_CTAID.Y ;  /* 0x0000000000007919 */ /* 0x000e2e0000002600 */
[----:B------:R-:W0:Y:S01]  /*0020*/  S2UR UR4, SR_CTAID.X ;  /* 0x00000000000479c3 */ /* 0x000e220000002500 */
[----:B------:R-:W1:Y:S01]  /*0030*/  LDCU UR5, c[0x0][0x390] ;  /* 0x00007200ff0577ac */ /* 0x000e620008000800 */
[----:B------:R-:W2:Y:S01]  /*0040*/  S2R R2, SR_TID.X ;  /* 0x0000000000027919 */ /* 0x000ea20000002100 */
[----:B------:R-:W3:Y:S01]  /*0050*/  LDCU.128 UR8, c[0x0][0x380] ;  /* 0x00007000ff0877ac */ /* 0x000ee20008000c00 */
[----:B------:R-:W4:Y:S01]  /*0060*/  S2R R3, SR_CTAID.Z ;  /* 0x0000000000037919 */ /* 0x000f220000002700 */
[----:B-1----:R-:W-:Y:S01]  /*0070*/  USHF.R.S32.HI UR6, URZ, 0x1f, UR5 ;  /* 0x0000001fff067899 */ /* 0x002fe20008011405 */
[----:B0-----:R-:W-:Y:S01]  /*0080*/  IADD3 R0, PT, PT, R0, UR4, RZ ;  /* 0x0000000400007c10 */ /* 0x001fe2000fffe0ff */
[----:B------:R-:W-:Y:S01]  /*0090*/  UIADD3 UR4, UPT, UPT, UR5, 0x1, URZ ;  /* 0x0000000105047890 */ /* 0x000fe2000fffe0ff */
[----:B--2---:R-:W-:Y:S01]  /*00a0*/  IMAD R7, R2, 0xe100, RZ ;  /* 0x0000e10002077824 */ /* 0x004fe200078e02ff */
[----:B------:R-:W-:-:S02]  /*00b0*/  MOV R2, UR5 ;  /* 0x0000000500027c02 */ /* 0x000fc40008000f00 */
[----:B------:R-:W-:Y:S01]  /*00c0*/  USHF.R.S32.HI UR5, URZ, 0x1f, UR4 ;  /* 0x0000001fff057899 */ /* 0x000fe20008011404 */
[----:B----4-:R-:W-:Y:S01]  /*00d0*/  IMAD R0, R3, 0xf0, R0 ;  /* 0x000000f003007824 */ /* 0x010fe200078e0200 */
[----:B------:R-:W-:-:S03]  /*00e0*/  MOV R3, UR6 ;  /* 0x0000000600037c02 */ /* 0x000fc60008000f00 */
[----:B------:R-:W0:Y:S01]  /*00f0*/  LDCU.64 UR6, c[0x0][0x358] ;  /* 0x00006b00ff0677ac */ /* 0x000e220008000a00 */
[----:B------:R-:W-:-:S05]  /*0100*/  IADD3 R7, P0, PT, R7, R0, RZ ;  /* 0x0000000007077210 */ /* 0x000fca0007f1e0ff */
[----:B------:R-:W-:Y:S02]  /*0110*/  IMAD.X R0, RZ, RZ, RZ, P0 ;  /* 0x000000ffff007224 */ /* 0x000fe400000e06ff */
[----:B------:R-:W-:-:S04]  /*0120*/  IMAD.WIDE.U32 R2, R7, UR4, R2 ;  /* 0x0000000407027c25 */ /* 0x000fc8000f8e0002 */
[----:B------:R-:W-:-:S04]  /*0130*/  IMAD R4, R0, UR4, RZ ;  /* 0x0000000400047c24 */ /* 0x000fc8000f8e02ff */
[----:B------:R-:W-:Y:S01]  /*0140*/  IMAD R5, R7, UR5, R4 ;  /* 0x0000000507057c24 */ /* 0x000fe2000f8e0204 */
[----:B---3--:R-:W-:-:S03]  /*0150*/  LEA R4, P0, R2, UR10, 0x3 ;  /* 0x0000000a02047c11 */ /* 0x008fc6000f8018ff */
[----:B------:R-:W-:-:S05]  /*0160*/  IMAD.IADD R3, R3, 0x1, R5 ;  /* 0x0000000103037824 */ /* 0x000fca00078e0205 */
[----:B------:R-:W-:-:S05]  /*0170*/  LEA.HI.X R5, R2, UR11, R3, 0x3, P0 ;  /* 0x0000000b02057c11 */ /* 0x000fca00080f1c03 */
[----:B0-----:R-:W2:Y:S01]  /*0180*/  LDG.E.64 R2, desc[UR6][R4.64] ;  /* 0x0000000604027981 */ /* 0x001ea2000c1e1b00 */
[----:B------:R-:W-:-:S04]  /*0190*/  LEA R6, P0, R7, UR8, 0x3 ;  /* 0x0000000807067c11 */ /* 0x000fc8000f8018ff */
[----:B------:R-:W-:-:S05]  /*01a0*/  LEA.HI.X R7, R7, UR9, R0, 0x3, P0 ;  /* 0x0000000907077c11 */ /* 0x000fca00080f1c00 */
[----:B--2---:R-:W-:Y:S01]  /*01b0*/  STG.E.64 desc[UR6][R6.64], R2 ;  /* 0x0000000206007986 */ /* 0x004fe2000c101b06 */
[----:B------:R-:W-:Y:S06]  /*01c0*/  BAR.SYNC.DEFER_BLOCKING 0x0 ;  /* 0x0000000000007b1d */ /* 0x000fec0000010000 */
[----:B------:R-:W-:Y:S05]  /*01d0*/  EXIT ;  /* 0x000000000000794d */ /* 0x000fea0003800000 */
.L_x_33:
        /* <DEDUP_REMOVED lines=10> */
.L_x_127:


//--------------------- .text._Z7in_to_gPdS_S_lii --------------------------
	.section	.text._Z7in_to_gPdS_S_lii,"ax",@progbits
	.align	128
        .global         _Z7in_to_gPdS_S_lii
        .type           _Z7in_to_gPdS_S_lii,@function
        .size           _Z7in_to_gPdS_S_lii,(.L_x_115 - _Z7in_to_gPdS_S_lii)
        .other          _Z7in_to_gPdS_S_lii,@"STO_CUDA_ENTRY STV_DEFAULT"
_Z7in_to_gPdS_S_lii:
.text._Z7in_to_gPdS_S_lii:
[----:B------:R-:W-:Y:S01]  /*0000*/  LDC R1, c[0x0][0x37c] ;  /* 0x0000df00ff017b82 */ /* 0x000fe20000000800 */
[----:B------:R-:W0:Y:S02]  /*0010*/  LDCU.64 UR14, c[0x0][0x398] ;  /* 0x00007300ff0e77ac */ /* 0x000e240008000a00 */
[----:B0-----:R-:W-:Y:S02]  /*0020*/  UIMAD.WIDE.U32 UR4, UR15, -0x55555555, URZ ;  /* 0xaaaaaaab0f0478a5 */ /* 0x001fe4000f8e00ff */
[----:B------:R-:W-:Y:S02]  /*0030*/  UIMAD.WIDE.U32 UR8, UR14, -0x55555555, URZ ;  /* 0xaaaaaaab0e0878a5 */ /* 0x000fe4000f8e00ff */
[----:B------:R-:W-:Y:S02]  /*0040*/  UIMAD.WIDE.U32 UR4, UP0, UR14, 0x2aaaaaaa, UR4 ;  /* 0x2aaaaaaa0e0478a5 */ /* 0x000fe4000f800004 */
[----:B------:R-:W-:Y:S02]  /*0050*/  UISETP.LT.AND UP1, UPT, UR15, URZ, UPT ;  /* 0x000000ff0f00728c */ /* 0x000fe4000bf21270 */
[----:B------:R-:W-:-:S02]  /*0060*/  UIADD3.X UR7, UPT, UPT, URZ, URZ, URZ, UP0, !UPT ;  /* 0x000000ffff077290 */ /* 0x000fc400087fe4ff */
[----:B------:R-:W-:Y:S01]  /*0070*/  UIADD3 URZ, UP0, UPT, UR9, UR4, URZ ;  /* 0x0000000409ff7290 */ /* 0x000fe2000ff1e0ff */
[----:B------:R-:W-:-:S03]  /*0080*/  UMOV UR6, UR5 ;  /* 0x0000000500067c82 */ /* 0x000fc60008000000 */
[----:B------:R-:W-:-:S04]  /*0090*/  UIMAD.WIDE.U32.X UR4, UR15, 0x2aaaaaaa, UR6, UP0 ;  /* 0x2aaaaaaa0f0478a5 */ /* 0x000fc800080e0406 */
[----:B------:R-:W-:-:S04]  /*00a0*/  UIADD3 UR6, UP0, UPT, UR4, 0x55555555, URZ ;  /* 0x5555555504067890 */ /* 0x000fc8000ff1e0ff */
[----:B------:R-:W-:Y:S02]  /*00b0*/  UIADD3.X UR7, UPT, UPT, UR5, -0x2aaaaaab, URZ, UP0, !UPT ;  /* 0xd555555505077890 */ /* 0x000fe400087fe4ff */
[----:B------:R-:W-:Y:S02]  /*00c0*/  UISETP.GE.U32.AND UP0, UPT, UR14, 0x180, UPT ;  /* 0x000001800e00788c */ /* 0x000fe4000bf06070 */
[----:B------:R-:W-:Y:S02]  /*00d0*/  USEL UR6, UR6, UR4, UP1 ;  /* 0x0000000406067287 */ /* 0x000fe40008800000 */
[----:B------:R-:W-:Y:S02]  /*00e0*/  UISETP.GE.AND.EX UP0, UPT, UR15, URZ, UPT, UP0 ;  /* 0x000000ff0f00728c */ /* 0x000fe4000bf06300 */
[----:B------:R-:W-:-:S04]  /*00f0*/  USEL UR4, UR7, UR5, UP1 ;  /* 0x0000000507047287 */ /* 0x000fc80008800000 */
[----:B------:R-:W-:-:S04]  /*0100*/  USHF.R.S64 UR6, UR6, 0x6, UR4 ;  /* 0x0000000606067899 */ /* 0x000fc80008001004 */
[----:B------:R-:W-:-:S04]  /*0110*/  ULEA.HI UR6, UP1, UR4, UR6, URZ, 0x1 ;  /* 0x0000000604067291 */ /* 0x000fc8000f8308ff */
[----:B------:R-:W-:Y:S01]  /*0120*/  ULEA.HI.X.SX32 UR7, UR4, URZ, 0x1a, UP1 ;  /* 0x000000ff04077291 */ /* 0x000fe200088fd6ff */
[----:B------:R-:W-:Y:S11]  /*0130*/  BRA.U !UP0, `(.L_x_34) ;  /* 0x0000002908347547 */ /* 0x000ff6000b800000 */
[----:B------:R-:W0:Y:S01]  /*0140*/  S2R R16, SR_TID.X ;  /* 0x0000000000107919 */ /* 0x000e220000002100 */
[----:B------:R-:W1:Y:S01]  /*0150*/  LDCU.64 UR16, c[0x0][0x398] ;  /* 0x00007300ff1077ac */ /* 0x000e620008000a00 */
[----:B------:R-:W2:Y:S01]  /*0160*/  S2R R5, SR_CTAID.X ;  /* 0x0000000000057919 */ /* 0x000ea20000002500 */
[----:B------:R-:W-:Y:S01]  /*0170*/  UIADD3 UR4, UP0, UPT, UR6, -0x1, URZ ;  /* 0xffffffff06047890 */ /* 0x000fe2000ff1e0ff */
[----:B------:R-:W3:Y:S03]  /*0180*/  LDCU.64 UR18, c[0x0][0x3a0] ;  /* 0x00007400ff1277ac */ /* 0x000ee60008000a00 */
[----:B------:R-:W-:Y:S02]  /*0190*/  UIADD3.X UR5, UPT, UPT, UR7, -0x1, URZ, UP0, !UPT ;  /* 0xffffffff07057890 */ /* 0x000fe400087fe4ff */
[----:B------:R-:W-:Y:S02]  /*01a0*/  UISETP.GE.U32.AND UP0, UPT, UR4, 0x7, UPT ;  /* 0x000000070400788c */ /* 0x000fe4000bf06070 */
[----:B------:R-:W-:-:S02]  /*01b0*/  ULOP3.LUT UR9, UR6, 0x7, URZ, 0xc0, !UPT ;  /* 0x0000000706097892 */ /* 0x000fc4000f8ec0ff */
[----:B------:R-:W-:Y:S01]  /*01c0*/  UISETP.GE.U32.AND.EX UP0, UPT, UR5, URZ, UPT, UP0 ;  /* 0x000000ff0500728c */ /* 0x000fe2000bf06100 */
[----:B-1----:R-:W1:Y:S01]  /*01d0*/  I2F.F64.U64 R18, UR16 ;  /* 0x0000001000127d12 */ /* 0x002e620008301800 */
[----:B------:R-:W4:Y:S01]  /*01e0*/  LDCU.64 UR10, c[0x0][0x358] ;  /* 0x00006b00ff0a77ac */ /* 0x000f220008000a00 */
[----:B------:R-:W-:Y:S01]  /*01f0*/  UMOV UR4, URZ ;  /* 0x000000ff00047c82 */ /* 0x000fe20008000000 */
[----:B---3--:R-:W-:Y:S02]  /*0200*/  USHF.R.S32.HI UR12, URZ, 0x1f, UR18 ;  /* 0x0000001fff0c7899 */ /* 0x008fe40008011412 */
[----:B------:R-:W-:Y:S01]  /*0210*/  USHF.R.S32.HI UR13, URZ, 0x1f, UR19 ;  /* 0x0000001fff0d7899 */ /* 0x000fe20008011413 */
[----:B------:R-:W-:Y:S01]  /*0220*/  UMOV UR5, URZ ;  /* 0x000000ff00057c82 */ /* 0x000fe20008000000 */
[C---:B0-----:R-:W-:Y:S02]  /*0230*/  IMAD R15, R16.reuse, UR7, RZ ;  /* 0x00000007100f7c24 */ /* 0x041fe4000f8e02ff */
[----:B------:R-:W-:-:S04]  /*0240*/  IMAD.WIDE.U32 R16, R16, UR6, RZ ;  /* 0x0000000610107c25 */ /* 0x000fc8000f8e00ff */
[----:B------:R-:W-:Y:S01]  /*0250*/  IMAD.IADD R15, R17, 0x1, R15 ;  /* 0x00000001110f7824 */ /* 0x000fe200078e020f */
[----:B-12-4-:R-:W-:Y:S06]  /*0260*/  BRA.U !UP0, `(.L_x_35) ;  /* 0x0000001108387547 */ /* 0x016fec000b800000 */
[----:B------:R-:W-:Y:S01]  /*0270*/  IMAD.MOV.U32 R14, RZ, RZ, R16 ;  /* 0x000000ffff0e7224 */ /* 0x000fe200078e0010 */
[----:B------:R-:W0:Y:S01]  /*0280*/  LDCU.128 UR20, c[0x0][0x380] ;  /* 0x00007000ff1477ac */ /* 0x000e220008000c00 */
[----:B------:R-:W-:Y:S02]  /*0290*/  IMAD.U32 R6, RZ, RZ, UR19 ;  /* 0x00000013ff067e24 */ /* 0x000fe4000f8e00ff */
[C---:B------:R-:W-:Y:S01]  /*02a0*/  IMAD.WIDE.U32 R2, R5.reuse, UR14, R14 ;  /* 0x0000000e05027c25 */ /* 0x040fe2000f8e000e */
[----:B------:R-:W1:Y:S03]  /*02b0*/  LDCU.64 UR16, c[0x0][0x390] ;  /* 0x00007200ff1077ac */ /* 0x000e660008000a00 */
[----:B------:R-:W-:Y:S01]  /*02c0*/  IMAD R11, R5, UR15, R3 ;  /* 0x0000000f050b7c24 */ /* 0x000fe2000f8e0203 */
[C---:B------:R-:W-:Y:S01]  /*02d0*/  LEA R10, P0, R2.reuse, 0x20, 0x3 ;  /* 0x00000020020a7811 */ /* 0x040fe200078018ff */
[----:B------:R-:W-:Y:S01]  /*02e0*/  IMAD.U32 R7, RZ, RZ, UR13 ;  /* 0x0000000dff077e24 */ /* 0x000fe2000f8e00ff */
[----:B------:R-:W-:Y:S01]  /*02f0*/  ULOP3.LUT UR4, UR6, 0xfffffff8, URZ, 0xc0, !UPT ;  /* 0xfffffff806047892 */ /* 0x000fe2000f8ec0ff */
[----:B------:R-:W-:Y:S01]  /*0300*/  IMAD R3, R11, UR18, RZ ;  /* 0x000000120b037c24 */ /* 0x000fe2000f8e02ff */
[C---:B------:R-:W-:Y:S01]  /*0310*/  LEA.HI.X R11, R2.reuse, RZ, R11, 0x3, P0 ;  /* 0x000000ff020b7211 */ /* 0x040fe200000f1c0b */
[C---:B------:R-:W-:Y:S01]  /*0320*/  IMAD.WIDE.U32 R6, R2.reuse, UR18, R6 ;  /* 0x0000001202067c25 */ /* 0x040fe2000f8e0006 */
[----:B------:R-:W-:Y:S01]  /*0330*/  ULOP3.LUT UR5, UR7, 0x7fffff, URZ, 0xc0, !UPT ;  /* 0x007fffff07057892 */ /* 0x000fe2000f8ec0ff */
[----:B------:R-:W2:Y:S02]  /*0340*/  LDCU UR19, c[0x0][0x3a0] ;  /* 0x00007400ff1377ac */ /* 0x000ea40008000800 */
[----:B------:R-:W-:Y:S01]  /*0350*/  IMAD R3, R2, UR12, R3 ;  /* 0x0000000c02037c24 */ /* 0x000fe2000f8e0203 */
[----:B0-----:R-:W-:-:S02]  /*0360*/  IADD3 R12, P1, PT, R10, UR22, RZ ;  /* 0x000000160a0c7c10 */ /* 0x001fc4000ff3e0ff */
[----:B------:R-:W-:Y:S01]  /*0370*/  LEA R4, P0, R6, UR20, 0x3 ;  /* 0x0000001406047c11 */ /* 0x000fe2000f8018ff */
[----:B------:R-:W-:Y:S01]  /*0380*/  IMAD.IADD R3, R7, 0x1, R3 ;  /* 0x0000000107037824 */ /* 0x000fe200078e0203 */
[----:B-1----:R-:W-:Y:S01]  /*0390*/  IADD3 R10, P2, PT, R10, UR16, RZ ;  /* 0x000000100a0a7c10 */ /* 0x002fe2000ff5e0ff */
[----:B------:R-:W-:Y:S01]  /*03a0*/  USHF.L.U64.HI UR16, UR18, 0x6, UR12 ;  /* 0x0000000612107899 */ /* 0x000fe2000801020c */
[C---:B------:R-:W-:Y:S01]  /*03b0*/  IADD3.X R13, PT, PT, R11.reuse, UR23, RZ, P1, !PT ;  /* 0x000000170b0d7c10 */ /* 0x040fe20008ffe4ff */
[----:B------:R-:W-:Y:S01]  /*03c0*/  UMOV UR7, UR4 ;  /* 0x0000000400077c82 */ /* 0x000fe20008000000 */
[----:B------:R-:W-:Y:S01]  /*03d0*/  LEA.HI.X R3, R6, UR21, R3, 0x3, P0 ;  /* 0x0000001506037c11 */ /* 0x000fe200080f1c03 */
[----:B------:R-:W-:Y:S01]  /*03e0*/  UMOV UR8, UR5 ;  /* 0x0000000500087c82 */ /* 0x000fe20008000000 */
[----:B------:R-:W-:-:S07]  /*03f0*/  IADD3.X R11, PT, PT, R11, UR17, RZ, P2, !PT ;  /* 0x000000110b0b7c10 */ /* 0x000fce00097fe4ff */
.L_x_52:
[----:B0-----:R-:W3:Y:S04]  /*0400*/  LDG.E.64 R6, desc[UR10][R10.64+-0x20] ;  /* 0xffffe00a0a067981 */ /* 0x001ee8000c1e1b00 */
[----:B------:R-:W3:Y:S01]  /*0410*/  LDG.E.64 R8, desc[UR10][R12.64+-0x20] ;  /* 0xffffe00a0c087981 */ /* 0x000ee2000c1e1b00 */
[----:B------:R-:W0:Y:S01]  /*0420*/  MUFU.RCP64H R21, R19 ;  /* 0x0000001300157308 */ /* 0x000e220000001800 */
[----:B------:R-:W-:Y:S01]  /*0430*/  IMAD.MOV.U32 R20, RZ, RZ, 0x1 ;  /* 0x00000001ff147424 */ /* 0x000fe200078e00ff */
[----:B------:R-:W-:Y:S05]  /*0440*/  BSSY.RECONVERGENT B1, `(.L_x_36) ;  /* 0x0000015000017945 */ /* 0x000fea0003800200 */
[----:B0-----:R-:W-:-:S08]  /*0450*/  DFMA R22, -R18, R20, 1 ;  /* 0x3ff000001216742b */ /* 0x001fd00000000114 */
[----:B------:R-:W-:-:S08]  /*0460*/  DFMA R22, R22, R22, R22 ;  /* 0x000000161616722b */ /* 0x000fd00000000016 */
[----:B------:R-:W-:-:S08]  /*0470*/  DFMA R22, R20, R22, R20 ;  /* 0x000000161416722b */ /* 0x000fd00000000014 */
[----:B------:R-:W-:-:S08]  /*0480*/  DFMA R20, -R18, R22, 1 ;  /* 0x3ff000001214742b */ /* 0x000fd00000000116 */
[----:B------:R-:W-:Y:S02]  /*0490*/  DFMA R20, R22, R20, R22 ;  /* 0x000000141614722b */ /* 0x000fe40000000016 */
[----:B---3--:R-:W-:-:S08]  /*04a0*/  DMUL R24, R6, R8 ;  /* 0x0000000806187228 */ /* 0x008fd00000000000 */
[----:B------:R-:W-:Y:S02]  /*04b0*/  DMUL R6, R24, R20 ;  /* 0x0000001418067228 */ /* 0x000fe40000000000 */
[----:B------:R-:W-:-:S06]  /*04c0*/  FSETP.GEU.AND P1, PT, |R25|, 6.5827683646048100446e-37, PT ;  /* 0x036000001900780b */ /* 0x000fcc0003f2e200 */
[----:B------:R-:W-:-:S08]  /*04d0*/  DFMA R8, -R18, R6, R24 ;  /* 0x000000061208722b */ /* 0x000fd00000000118 */
[----:B------:R-:W-:-:S10]  /*04e0*/  DFMA R6, R20, R8, R6 ;  /* 0x000000081406722b */ /* 0x000fd40000000006 */
[----:B------:R-:W-:-:S05]  /*04f0*/  FFMA R0, RZ, R19, R7 ;  /* 0x00000013ff007223 */ /* 0x000fca0000000007 */
[----:B------:R-:W-:-:S13]  /*0500*/  FSETP.GT.AND P0, PT, |R0|, 1.469367938527859385e-39, PT ;  /* 0x001000000000780b */ /* 0x000fda0003f04200 */
[----:B------:R-:W-:Y:S05]  /*0510*/  @P0 BRA P1, `(.L_x_37) ;  /* 0x00000000001c0947 */ /* 0x000fea0000800000 */
[----:B------:R-:W-:Y:S01]  /*0520*/  MOV R0, R24 ;  /* 0x0000001800007202 */ /* 0x000fe20000000f00 */
[----:B------:R-:W-:Y:S01]  /*0530*/  IMAD.MOV.U32 R7, RZ, RZ, R25 ;  /* 0x000000ffff077224 */ /* 0x000fe200078e0019 */
[----:B------:R-:W-:Y:S01]  /*0540*/  MOV R6, 0x580 ;  /* 0x0000058000067802 */ /* 0x000fe20000000f00 */
[----:B------:R-:W-:Y:S02]  /*0550*/  IMAD.MOV.U32 R22, RZ, RZ, R18 ;  /* 0x000000ffff167224 */ /* 0x000fe400078e0012 */
[----:B------:R-:W-:-:S07]  /*0560*/  IMAD.MOV.U32 R23, RZ, RZ, R19 ;  /* 0x000000ffff177224 */ /* 0x000fce00078e0013 */
[----:B--2---:R-:W-:Y:S05]  /*0570*/  CALL.REL.NOINC `($__internal_1_$__cuda_sm20_div_rn_f64_full) ;  /* 0x00000024002c7944 */ /* 0x004fea0003c00000 */
[----:B------:R-:W-:-:S07]  /*0580*/  IMAD.MOV.U32 R6, RZ, RZ, R0 ;  /* 0x000000ffff067224 */ /* 0x000fce00078e0000 */
.L_x_37:
[----:B--2---:R-:W-:Y:S05]  /*0590*/  BSYNC.RECONVERGENT B1 ;  /* 0x0000000000017941 */ /* 0x004fea0003800200 */
.L_x_36:
[----:B------:R-:W-:-:S05]  /*05a0*/  IMAD.MOV.U32 R2, RZ, RZ, R4 ;  /* 0x000000ffff027224 */ /* 0x000fca00078e0004 */
[----:B------:R0:W-:Y:S04]  /*05b0*/  STG.E.64 desc[UR10][R2.64], R6 ;  /* 0x0000000602007986 */ /* 0x0001e8000c101b0a */
[----:B------:R-:W2:Y:S04]  /*05c0*/  LDG.E.64 R8, desc[UR10][R10.64+-0x18] ;  /* 0xffffe80a0a087981 */ /* 0x000ea8000c1e1b00 */
[----:B------:R-:W2:Y:S01]  /*05d0*/  LDG.E.64 R20, desc[UR10][R12.64+-0x18] ;  /* 0xffffe80a0c147981 */ /* 0x000ea2000c1e1b00 */
[----:B------:R-:W1:Y:S01]  /*05e0*/  MUFU.RCP64H R23, R19 ;  /* 0x0000001300177308 */ /* 0x000e620000001800 */
[----:B------:R-:W-:Y:S01]  /*05f0*/  MOV R22, 0x1 ;  /* 0x0000000100167802 */ /* 0x000fe20000000f00 */
[----:B------:R-:W-:Y:S05]  /*0600*/  BSSY.RECONVERGENT B1, `(.L_x_38) ;  /* 0x0000015000017945 */ /* 0x000fea0003800200 */
[----:B-1----:R-:W-:-:S08]  /*0610*/  DFMA R24, -R18, R22, 1 ;  /* 0x3ff000001218742b */ /* 0x002fd00000000116 */
[----:B------:R-:W-:-:S08]  /*0620*/  DFMA R24, R24, R24, R24 ;  /* 0x000000181818722b */ /* 0x000fd00000000018 */
[----:B------:R-:W-:-:S08]  /*0630*/  DFMA R24, R22, R24, R22 ;  /* 0x000000181618722b */ /* 0x000fd00000000016 */
[----:B------:R-:W-:-:S08]  /*0640*/  DFMA R22, -R18, R24, 1 ;  /* 0x3ff000001216742b */ /* 0x000fd00000000118 */
[----:B------:R-:W-:Y:S02]  /*0650*/  DFMA R22, R24, R22, R24 ;  /* 0x000000161816722b */ /* 0x000fe40000000018 */
[----:B--2---:R-:W-:-:S08]  /*0660*/  DMUL R20, R8, R20 ;  /* 0x0000001408147228 */ /* 0x004fd00000000000 */
[----:B0-----:R-:W-:Y:S02]  /*0670*/  DMUL R6, R22, R20 ;  /* 0x0000001416067228 */ /* 0x001fe40000000000 */
[----:B------:R-:W-:-:S06]  /*0680*/  FSETP.GEU.AND P1, PT, |R21|, 6.5827683646048100446e-37, PT ;  /* 0x036000001500780b */ /* 0x000fcc0003f2e200 */
[----:B------:R-:W-:-:S08]  /*0690*/  DFMA R8, -R18, R6, R20 ;  /* 0x000000061208722b */ /* 0x000fd00000000114 */
[----:B------:R-:W-:-:S10]  /*06a0*/  DFMA R6, R22, R8, R6 ;  /* 0x000000081606722b */ /* 0x000fd40000000006 */
[----:B------:R-:W-:-:S05]  /*06b0*/  FFMA R0, RZ, R19, R7 ;  /* 0x00000013ff007223 */ /* 0x000fca0000000007 */
[----:B------:R-:W-:-:S13]  /*06c0*/  FSETP.GT.AND P0, PT, |R0|, 1.469367938527859385e-39, PT ;  /* 0x001000000000780b */ /* 0x000fda0003f04200 */
[----:B------:R-:W-:Y:S05]  /*06d0*/  @P0 BRA P1, `(.L_x_39) ;  /* 0x00000000001c0947 */ /* 0x000fea0000800000 */
[----:B------:R-:W-:Y:S01]  /*06e0*/  IMAD.MOV.U32 R0, RZ, RZ, R20 ;  /* 0x000000ffff007224 */ /* 0x000fe200078e0014 */
[----:B------:R-:W-:Y:S01]  /*06f0*/  MOV R6, 0x740 ;  /* 0x0000074000067802 */ /* 0x000fe20000000f00 */
[----:B------:R-:W-:Y:S02]  /*0700*/  IMAD.MOV.U32 R7, RZ, RZ, R21 ;  /* 0x000000ffff077224 */ /* 0x000fe400078e0015 */
[----:B------:R-:W-:Y:S02]  /*0710*/  IMAD.MOV.U32 R22, RZ, RZ, R18 ;  /* 0x000000ffff167224 */ /* 0x000fe400078e0012 */
[----:B------:R-:W-:-:S07]  /*0720*/  IMAD.MOV.U32 R23, RZ, RZ, R19 ;  /* 0x000000ffff177224 */ /* 0x000fce00078e0013 */
[----:B------:R-:W-:Y:S05]  /*0730*/  CALL.REL.NOINC `($__internal_1_$__cuda_sm20_div_rn_f64_full) ;  /* 0x0000002000bc7944 */ /* 0x000fea0003c00000 */
[----:B------:R-:W-:-:S07]  /*0740*/  IMAD.MOV.U32 R6, RZ, RZ, R0 ;  /* 0x000000ffff067224 */ /* 0x000fce00078e0000 */
.L_x_39:
[----:B------:R-:W-:Y:S05]  /*0750*/  BSYNC.RECONVERGENT B1 ;  /* 0x0000000000017941 */ /* 0x000fea0003800200 */
.L_x_38:
[----:B------:R-:W-:Y:S02]  /*0760*/  USHF.L.U32 UR14, UR19, 0x3, URZ ;  /* 0x00000003130e7899 */ /* 0x000fe400080006ff */
[----:B------:R-:W-:-:S04]  /*0770*/  USHF.L.U64.HI UR15, UR19, 0x3, UR12 ;  /* 0x00000003130f7899 */ /* 0x000fc8000801020c */
[----:B------:R-:W-:-:S04]  /*0780*/  IADD3 R24, P0, PT, R4, UR14, RZ ;  /* 0x0000000e04187c10 */ /* 0x000fc8000ff1e0ff */
[----:B------:R-:W-:-:S05]  /*0790*/  IADD3.X R25, PT, PT, R3, UR15, RZ, P0, !PT ;  /* 0x0000000f03197c10 */ /* 0x000fca00087fe4ff */
        /* <DEDUP_REMOVED lines=26> */
.L_x_41:
[----:B------:R-:W-:Y:S05]  /*0940*/  BSYNC.RECONVERGENT B1 ;  /* 0x0000000000017941 */ /* 0x000fea0003800200 */
.L_x_40:
        /* <DEDUP_REMOVED lines=28> */
.L_x_43:
[----:B------:R-:W-:Y:S05]  /*0b10*/  BSYNC.RECONVERGENT B1 ;  /* 0x0000000000017941 */ /* 0x000fea0003800200 */
.L_x_42:
        /* <DEDUP_REMOVED lines=28> */
.L_x_45:
[----:B------:R-:W-:Y:S05]  /*0ce0*/  BSYNC.RECONVERGENT B1 ;  /* 0x0000000000017941 */ /* 0x000fea0003800200 */
.L_x_44:
        /* <DEDUP_REMOVED lines=28> */
.L_x_47:
[----:B------:R-:W-:Y:S05]  /*0eb0*/  BSYNC.RECONVERGENT B1 ;  /* 0x0000000000017941 */ /* 0x000fea0003800200 */
.L_x_46:
        /* <DEDUP_REMOVED lines=28> */
.L_x_49:
[----:B------:R-:W-:Y:S05]  /*1080*/  BSYNC.RECONVERGENT B1 ;  /* 0x0000000000017941 */ /* 0x000fea0003800200 */
.L_x_48:
        /* <DEDUP_REMOVED lines=28> */
.L_x_51:
[----:B------:R-:W-:Y:S05]  /*1250*/  BSYNC.RECONVERGENT B1 ;  /* 0x0000000000017941 */ /* 0x000fea0003800200 */
.L_x_50:
[----:B------:R-:W-:Y:S01]  /*1260*/  IADD3 R8, P0, PT, R24, UR14, RZ ;  /* 0x0000000e18087c10 */ /* 0x000fe2000ff1e0ff */
[----:B------:R-:W-:Y:S01]  /*1270*/  UIADD3 UR7, UP0, UPT, UR7, -0x8, URZ ;  /* 0xfffffff807077890 */ /* 0x000fe2000ff1e0ff */
[----:B------:R-:W-:Y:S02]  /*1280*/  MOV R21, UR18 ;  /* 0x0000001200157c02 */ /* 0x000fe40008000f00 */
[----:B------:R-:W-:Y:S01]  /*1290*/  IADD3.X R9, PT, PT, R25, UR15, RZ, P0, !PT ;  /* 0x0000000f19097c10 */ /* 0x000fe200087fe4ff */
[----:B------:R-:W-:Y:S01]  /*12a0*/  UIADD3.X UR8, UPT, UPT, UR8, -0x1, URZ, UP0, !UPT ;  /* 0xffffffff08087890 */ /* 0x000fe200087fe4ff */
[----:B------:R-:W-:Y:S01]  /*12b0*/  IADD3 R12, P1, PT, R12, 0x40, RZ ;  /* 0x000000400c0c7810 */ /* 0x000fe20007f3e0ff */
[----:B------:R-:W-:Y:S01]  /*12c0*/  UISETP.NE.U32.AND UP0, UPT, UR7, URZ, UPT ;  /* 0x000000ff0700728c */ /* 0x000fe2000bf05070 */
[----:B------:R-:W-:Y:S01]  /*12d0*/  IADD3 R10, P2, PT, R10, 0x40, RZ ;  /* 0x000000400a0a7810 */ /* 0x000fe20007f5e0ff */
[----:B------:R0:W-:Y:S01]  /*12e0*/  STG.E.64 desc[UR10][R8.64], R6 ;  /* 0x0000000608007986 */ /* 0x0001e2000c101b0a */
[----:B------:R-:W-:Y:S01]  /*12f0*/  LEA R4, P0, R21, R4, 0x6 ;  /* 0x0000000415047211 */ /* 0x000fe200078030ff */
[----:B------:R-:W-:Y:S01]  /*1300*/  UISETP.NE.AND.EX UP0, UPT, UR8, URZ, UPT, UP0 ;  /* 0x000000ff0800728c */ /* 0x000fe2000bf05300 */
[----:B------:R-:W-:-:S02]  /*1310*/  IMAD.X R13, RZ, RZ, R13, P1 ;  /* 0x000000ffff0d7224 */ /* 0x000fc400008e060d */
[----:B------:R-:W-:Y:S01]  /*1320*/  IMAD.X R11, RZ, RZ, R11, P2 ;  /* 0x000000ffff0b7224 */ /* 0x000fe200010e060b */
[----:B------:R-:W-:-:S05]  /*1330*/  IADD3.X R3, PT, PT, R3, UR16, RZ, P0, !PT ;  /* 0x0000001003037c10 */ /* 0x000fca00087fe4ff */
[----:B------:R-:W-:Y:S05]  /*1340*/  BRA.U UP0, `(.L_x_52) ;  /* 0xfffffff1002c7547 */ /* 0x000fea000b83ffff */
.L_x_35:
[----:B------:R-:W-:-:S04]  /*1350*/  UISETP.NE.U32.AND UP0, UPT, UR9, URZ, UPT ;  /* 0x000000ff0900728c */ /* 0x000fc8000bf05070 */
[----:B------:R-:W-:-:S09]  /*1360*/  UISETP.NE.AND.EX UP0, UPT, URZ, URZ, UPT, UP0 ;  /* 0x000000ffff00728c */ /* 0x000fd2000bf05300 */
[----:B------:R-:W-:Y:S05]  /*1370*/  BRA.U !UP0, `(.L_x_34) ;  /* 0x0000001508a47547 */ /* 0x000fea000b800000 */
[----:B------:R-:W-:Y:S02]  /*1380*/  UISETP.GE.U32.AND UP0, UPT, UR9, 0x4, UPT ;  /* 0x000000040900788c */ /* 0x000fe4000bf06070 */
[----:B------:R-:W-:Y:S02]  /*1390*/  ULOP3.LUT UR7, UR6, 0x3, URZ, 0xc0, !UPT ;  /* 0x0000000306077892 */ /* 0x000fe4000f8ec0ff */
[----:B------:R-:W-:-:S09]  /*13a0*/  UISETP.GE.U32.AND.EX UP0, UPT, URZ, URZ, UPT, UP0 ;  /* 0x000000ffff00728c */ /* 0x000fd2000bf06100 */
[----:B------:R-:W-:Y:S05]  /*13b0*/  BRA.U !UP0, `(.L_x_53) ;  /* 0x0000000d08187547 */ /* 0x000fea000b800000 */
[----:B------:R-:W1:Y:S01]  /*13c0*/  LDCU.128 UR16, c[0x0][0x390] ;  /* 0x00007200ff1077ac */ /* 0x000e620008000c00 */
[----:B------:R-:W-:Y:S01]  /*13d0*/  IADD3 R12, P0, PT, R16, UR4, RZ ;  /* 0x00000004100c7c10 */ /* 0x000fe2000ff1e0ff */
[----:B------:R-:W2:Y:S03]  /*13e0*/  LDCU.64 UR14, c[0x0][0x388] ;  /* 0x00007100ff0e77ac */ /* 0x000ea60008000a00 */
[----:B------:R-:W-:-:S03]  /*13f0*/  IADD3.X R13, PT, PT, R15, UR5, RZ, P0, !PT ;  /* 0x000000050f0d7c10 */ /* 0x000fc600087fe4ff */
[----:B-1----:R-:W-:-:S04]  /*1400*/  IMAD.WIDE.U32 R12, R5, UR18, R12 ;  /* 0x00000012050c7c25 */ /* 0x002fc8000f8e000c */
[----:B------:R-:W-:Y:S02]  /*1410*/  IMAD.SHL.U32 R20, R12, 0x8, RZ ;  /* 0x000000080c147824 */ /* 0x000fe400078e00ff */
[----:B------:R-:W-:-:S03]  /*1420*/  IMAD R3, R5, UR19, R13 ;  /* 0x0000001305037c24 */ /* 0x000fc6000f8e020d */
[----:B------:R-:W-:Y:S02]  /*1430*/  IADD3 R10, P0, PT, R20, UR16, RZ ;  /* 0x00000010140a7c10 */ /* 0x000fe4000ff1e0ff */
[----:B------:R-:W-:Y:S02]  /*1440*/  SHF.L.U64.HI R0, R12, 0x3, R3 ;  /* 0x000000030c007819 */ /* 0x000fe40000010203 */
[----:B--2---:R-:W-:Y:S02]  /*1450*/  IADD3 R20, P1, PT, R20, UR14, RZ ;  /* 0x0000000e14147c10 */ /* 0x004fe4000ff3e0ff */
[C---:B------:R-:W-:Y:S02]  /*1460*/  IADD3.X R11, PT, PT, R0.reuse, UR17, RZ, P0, !PT ;  /* 0x00000011000b7c10 */ /* 0x040fe400087fe4ff */
[----:B------:R-:W-:-:S03]  /*1470*/  IADD3.X R21, PT, PT, R0, UR15, RZ, P1, !PT ;  /* 0x0000000f00157c10 */ /* 0x000fc60008ffe4ff */
[----:B0-----:R-:W2:Y:S04]  /*1480*/  LDG.E.64 R6, desc[UR10][R10.64] ;  /* 0x0000000a0a067981 */ /* 0x001ea8000c1e1b00 */
[----:B------:R-:W2:Y:S01]  /*1490*/  LDG.E.64 R8, desc[UR10][R20.64] ;  /* 0x0000000a14087981 */ /* 0x000ea2000c1e1b00 */
        /* <DEDUP_REMOVED lines=8> */
[----:B--2---:R-:W-:-:S08]  /*1520*/  DMUL R22, R6, R8 ;  /* 0x0000000806167228 */ /* 0x004fd00000000000 */
[----:B------:R-:W-:Y:S02]  /*1530*/  DMUL R6, R24, R22 ;  /* 0x0000001618067228 */ /* 0x000fe40000000000 */
[----:B------:R-:W-:-:S06]  /*1540*/  FSETP.GEU.AND P1, PT, |R23|, 6.5827683646048100446e-37, PT ;  /* 0x036000001700780b */ /* 0x000fcc0003f2e200 */
[----:B------:R-:W-:-:S08]  /*1550*/  DFMA R8, -R18, R6, R22 ;  /* 0x000000061208722b */ /* 0x000fd00000000116 */
[----:B------:R-:W-:-:S10]  /*1560*/  DFMA R6, R24, R8, R6 ;  /* 0x000000081806722b */ /* 0x000fd40000000006 */
[----:B------:R-:W-:-:S05]  /*1570*/  FFMA R0, RZ, R19, R7 ;  /* 0x00000013ff007223 */ /* 0x000fca0000000007 */
[----:B------:R-:W-:-:S13]  /*1580*/  FSETP.GT.AND P0, PT, |R0|, 1.469367938527859385e-39, PT ;  /* 0x001000000000780b */ /* 0x000fda0003f04200 */
[----:B------:R-:W-:Y:S05]  /*1590*/  @P0 BRA P1, `(.L_x_55) ;  /* 0x00000000001c0947 */ /* 0x000fea0000800000 */
[----:B------:R-:W-:Y:S01]  /*15a0*/  IMAD.MOV.U32 R0, RZ, RZ, R22 ;  /* 0x000000ffff007224 */ /* 0x000fe200078e0016 */
[----:B------:R-:W-:Y:S01]  /*15b0*/  MOV R7, R23 ;  /* 0x0000001700077202 */ /* 0x000fe20000000f00 */
[----:B------:R-:W-:Y:S01]  /*15c0*/  IMAD.MOV.U32 R22, RZ, RZ, R18 ;  /* 0x000000ffff167224 */ /* 0x000fe200078e0012 */
[----:B------:R-:W-:Y:S01]  /*15d0*/  MOV R6, 0x1600 ;  /* 0x0000160000067802 */ /* 0x000fe20000000f00 */
[----:B------:R-:W-:-:S07]  /*15e0*/  IMAD.MOV.U32 R23, RZ, RZ, R19 ;  /* 0x000000ffff177224 */ /* 0x000fce00078e0013 */
[----:B------:R-:W-:Y:S05]  /*15f0*/  CALL.REL.NOINC `($__internal_1_$__cuda_sm20_div_rn_f64_full) ;  /* 0x00000014000c7944 */ /* 0x000fea0003c00000 */
[----:B------:R-:W-:-:S07]  /*1600*/  IMAD.MOV.U32 R6, RZ, RZ, R0 ;  /* 0x000000ffff067224 */ /* 0x000fce00078e0000 */
.L_x_55:
[----:B------:R-:W-:Y:S05]  /*1610*/  BSYNC.RECONVERGENT B1 ;  /* 0x0000000000017941 */ /* 0x000fea0003800200 */
.L_x_54:
[----:B------:R-:W0:Y:S01]  /*1620*/  LDCU.64 UR14, c[0x0][0x3a0] ;  /* 0x00007400ff0e77ac */ /* 0x000e220008000a00 */
[----:B------:R-:W-:Y:S01]  /*1630*/  IMAD.U32 R9, RZ, RZ, UR13 ;  /* 0x0000000dff097e24 */ /* 0x000fe2000f8e00ff */
[----:B------:R-:W1:Y:S01]  /*1640*/  LDCU.128 UR20, c[0x0][0x390] ;  /* 0x00007200ff1477ac */ /* 0x000e620008000c00 */
[----:B------:R-:W-:Y:S01]  /*1650*/  UIADD3 UR5, UPT, UPT, UR4, 0x1, URZ ;  /* 0x0000000104057890 */ /* 0x000fe2000fffe0ff */
[----:B------:R-:W2:Y:S05]  /*1660*/  LDCU.128 UR16, c[0x0][0x380] ;  /* 0x00007000ff1077ac */ /* 0x000eaa0008000c00 */
[----:B------:R-:W-:Y:S02]  /*1670*/  IADD3 R10, P0, PT, R16, UR5, RZ ;  /* 0x00000005100a7c10 */ /* 0x000fe4000ff1e0ff */
[----:B0-----:R-:W-:-:S03]  /*1680*/  MOV R8, UR15 ;  /* 0x0000000f00087c02 */ /* 0x001fc60008000f00 */
[----:B------:R-:W-:Y:S02]  /*1690*/  IMAD.X R11, RZ, RZ, R15, P0 ;  /* 0x000000ffff0b7224 */ /* 0x000fe400000e060f */
[----:B------:R-:W-:Y:S02]  /*16a0*/  IMAD R3, R3, UR14, RZ ;  /* 0x0000000e03037c24 */ /* 0x000fe4000f8e02ff */
[----:B-1----:R-:W-:-:S04]  /*16b0*/  IMAD.WIDE.U32 R10, R5, UR22, R10 ;  /* 0x00000016050a7c25 */ /* 0x002fc8000f8e000a */
[----:B------:R-:W-:-:S04]  /*16c0*/  IMAD.WIDE.U32 R8, R12, UR14, R8 ;  /* 0x0000000e0c087c25 */ /* 0x000fc8000f8e0008 */
[----:B------:R-:W-:Y:S01]  /*16d0*/  IMAD R13, R12, UR12, R3 ;  /* 0x0000000c0c0d7c24 */ /* 0x000fe2000f8e0203 */
[----:B--2---:R-:W-:Y:S01]  /*16e0*/  LEA R20, P0, R8, UR16, 0x3 ;  /* 0x0000001008147c11 */ /* 0x004fe2000f8018ff */
[----:B------:R-:W-:Y:S02]  /*16f0*/  IMAD.SHL.U32 R12, R10, 0x8, RZ ;  /* 0x000000080a0c7824 */ /* 0x000fe400078e00ff */
[----:B------:R-:W-:Y:S02]  /*1700*/  IMAD R3, R5, UR23, R11 ;  /* 0x0000001705037c24 */ /* 0x000fe4000f8e020b */
[----:B------:R-:W-:Y:S01]  /*1710*/  IMAD.IADD R9, R9, 0x1, R13 ;  /* 0x0000000109097824 */ /* 0x000fe200078e020d */
[----:B------:R-:W-:Y:S02]  /*1720*/  IADD3 R22, P1, PT, R12, UR20, RZ ;  /* 0x000000140c167c10 */ /* 0x000fe4000ff3e0ff */
[----:B------:R-:W-:Y:S02]  /*1730*/  SHF.L.U64.HI R0, R10, 0x3, R3 ;  /* 0x000000030a007819 */ /* 0x000fe40000010203 */
[----:B------:R-:W-:-:S02]  /*1740*/  IADD3 R12, P2, PT, R12, UR18, RZ ;  /* 0x000000120c0c7c10 */ /* 0x000fc4000ff5e0ff */
[----:B------:R-:W-:Y:S02]  /*1750*/  LEA.HI.X R21, R8, UR17, R9, 0x3, P0 ;  /* 0x0000001108157c11 */ /* 0x000fe400080f1c09 */
[C---:B------:R-:W-:Y:S02]  /*1760*/  IADD3.X R13, PT, PT, R0.reuse, UR19, RZ, P2, !PT ;  /* 0x00000013000d7c10 */ /* 0x040fe400097fe4ff */
[----:B------:R-:W-:Y:S01]  /*1770*/  IADD3.X R23, PT, PT, R0, UR21, RZ, P1, !PT ;  /* 0x0000001500177c10 */ /* 0x000fe20008ffe4ff */
[----:B------:R0:W-:Y:S04]  /*1780*/  STG.E.64 desc[UR10][R20.64], R6 ;  /* 0x0000000614007986 */ /* 0x0001e8000c101b0a */
[----:B------:R-:W2:Y:S04]  /*1790*/  LDG.E.64 R8, desc[UR10][R22.64] ;  /* 0x0000000a16087981 */ /* 0x000ea8000c1e1b00 */
[----:B------:R-:W2:Y:S01]  /*17a0*/  LDG.E.64 R12, desc[UR10][R12.64] ;  /* 0x0000000a0c0c7981 */ /* 0x000ea2000c1e1b00 */
[----:B------:R-:W1:Y:S01]  /*17b0*/  MUFU.RCP64H R25, R19 ;  /* 0x0000001300197308 */ /* 0x000e620000001800 */
[----:B------:R-:W-:Y:S01]  /*17c0*/  IMAD.MOV.U32 R24, RZ, RZ, 0x1 ;  /* 0x00000001ff187424 */ /* 0x000fe200078e00ff */
        /* <DEDUP_REMOVED lines=21> */
.L_x_57:
[----:B------:R-:W-:Y:S05]  /*1920*/  BSYNC.RECONVERGENT B1 ;  /* 0x0000000000017941 */ /* 0x000fea0003800200 */
.L_x_56:
[----:B------:R-:W0:Y:S01]  /*1930*/  LDCU.64 UR14, c[0x0][0x3a0] ;  /* 0x00007400ff0e77ac */ /* 0x000e220008000a00 */
[----:B------:R-:W-:Y:S01]  /*1940*/  IMAD.U32 R9, RZ, RZ, UR13 ;  /* 0x0000000dff097e24 */ /* 0x000fe2000f8e00ff */
[----:B------:R-:W1:Y:S01]  /*1950*/  LDCU.128 UR20, c[0x0][0x390] ;  /* 0x00007200ff1477ac */ /* 0x000e620008000c00 */
[----:B------:R-:W-:Y:S01]  /*1960*/  UIADD3 UR5, UPT, UPT, UR4, 0x2, URZ ;  /* 0x0000000204057890 */ /* 0x000fe2000fffe0ff */
[----:B------:R-:W2:Y:S05]  /*1970*/  LDCU.128 UR16, c[0x0][0x380] ;  /* 0x00007000ff1077ac */ /* 0x000eaa0008000c00 */
[----:B------:R-:W-:Y:S01]  /*1980*/  IADD3 R12, P0, PT, R16, UR5, RZ ;  /* 0x00000005100c7c10 */ /* 0x000fe2000ff1e0ff */
[----:B0-----:R-:W-:-:S04]  /*1990*/  IMAD.U32 R8, RZ, RZ, UR15 ;  /* 0x0000000fff087e24 */ /* 0x001fc8000f8e00ff */
[----:B------:R-:W-:Y:S02]  /*19a0*/  IMAD.X R13, RZ, RZ, R15, P0 ;  /* 0x000000ffff0d7224 */ /* 0x000fe400000e060f */
[----:B------:R-:W-:Y:S02]  /*19b0*/  IMAD R3, R3, UR14, RZ ;  /* 0x0000000e03037c24 */ /* 0x000fe4000f8e02ff */
[----:B-1----:R-:W-:-:S04]  /*19c0*/  IMAD.WIDE.U32 R12, R5, UR22, R12 ;  /* 0x00000016050c7c25 */ /* 0x002fc8000f8e000c */
[----:B------:R-:W-:-:S04]  /*19d0*/  IMAD.WIDE.U32 R8, R10, UR14, R8 ;  /* 0x0000000e0a087c25 */ /* 0x000fc8000f8e0008 */
[----:B------:R-:W-:Y:S01]  /*19e0*/  IMAD R11, R10, UR12, R3 ;  /* 0x0000000c0a0b7c24 */ /* 0x000fe2000f8e0203 */
[----:B------:R-:W-:Y:S01]  /*19f0*/  SHF.L.U32 R10, R12, 0x3, RZ ;  /* 0x000000030c0a7819 */ /* 0x000fe200000006ff */
[----:B------:R-:W-:Y:S01]  /*1a00*/  IMAD R3, R5, UR23, R13 ;  /* 0x0000001705037c24 */ /* 0x000fe2000f8e020d */
[----:B--2---:R-:W-:Y:S01]  /*1a10*/  LEA R20, P0, R8, UR16, 0x3 ;  /* 0x0000001008147c11 */ /* 0x004fe2000f8018ff */
[----:B------:R-:W-:Y:S01]  /*1a20*/  IMAD.IADD R9, R9, 0x1, R11 ;  /* 0x0000000109097824 */ /* 0x000fe200078e020b */
[----:B------:R-:W-:Y:S02]  /*1a30*/  IADD3 R22, P1, PT, R10, UR20, RZ ;  /* 0x000000140a167c10 */ /* 0x000fe4000ff3e0ff */
[----:B------:R-:W-:Y:S02]  /*1a40*/  SHF.L.U64.HI R0, R12, 0x3, R3 ;  /* 0x000000030c007819 */ /* 0x000fe40000010203 */
[----:B------:R-:W-:Y:S02]  /*1a50*/  IADD3 R10, P2, PT, R10, UR18, RZ ;  /* 0x000000120a0a7c10 */ /* 0x000fe4000ff5e0ff */
[----:B------:R-:W-:-:S02]  /*1a60*/  LEA.HI.X R21, R8, UR17, R9, 0x3, P0 ;  /* 0x0000001108157c11 */ /* 0x000fc400080f1c09 */
        /* <DEDUP_REMOVED lines=28> */
.L_x_59:
[----:B------:R-:W-:Y:S05]  /*1c30*/  BSYNC.RECONVERGENT B1 ;  /* 0x0000000000017941 */ /* 0x000fea0003800200 */
.L_x_58:
        /* <DEDUP_REMOVED lines=12> */
[----:B--2---:R-:W-:Y:S01]  /*1d00*/  LEA R20, P0, R8, UR16, 0x3 ;  /* 0x0000001008147c11 */ /* 0x004fe2000f8018ff */
[----:B------:R-:W-:Y:S02]  /*1d10*/  IMAD.SHL.U32 R12, R10, 0x8, RZ ;  /* 0x000000080a0c7824 */ /* 0x000fe400078e00ff */
[----:B------:R-:W-:Y:S01]  /*1d20*/  IMAD R3, R5, UR23, R11 ;  /* 0x0000001705037c24 */ /* 0x000fe2000f8e020b */
[----:B------:R-:W-:Y:S02]  /*1d30*/  IADD3 R9, PT, PT, R9, R13, RZ ;  /* 0x0000000d09097210 */ /* 0x000fe40007ffe0ff */
        /* <DEDUP_REMOVED lines=31> */
[----:B------:R-:W-:-:S07]  /*1f30*/  MOV R6, R0 ;  /* 0x0000000000067202 */ /* 0x000fce0000000f00 */
.L_x_61:
[----:B------:R-:W-:Y:S05]  /*1f40*/  BSYNC.RECONVERGENT B1 ;  /* 0x0000000000017941 */ /* 0x000fea0003800200 */
.L_x_60:
[----:B------:R-:W0:Y:S01]  /*1f50*/  LDCU.64 UR14, c[0x0][0x3a0] ;  /* 0x00007400ff0e77ac */ /* 0x000e220008000a00 */
[----:B------:R-:W-:Y:S01]  /*1f60*/  IMAD.U32 R9, RZ, RZ, UR13 ;  /* 0x0000000dff097e24 */ /* 0x000fe2000f8e00ff */
[----:B------:R-:W1:Y:S01]  /*1f70*/  LDCU.64 UR16, c[0x0][0x380] ;  /* 0x00007000ff1077ac */ /* 0x000e620008000a00 */
[----:B------:R-:W-:Y:S01]  /*1f80*/  UIADD3 UR4, UPT, UPT, UR4, 0x4, URZ ;  /* 0x0000000404047890 */ /* 0x000fe2000fffe0ff */
[----:B------:R-:W-:Y:S01]  /*1f90*/  UMOV UR5, URZ ;  /* 0x000000ff00057c82 */ /* 0x000fe20008000000 */
[----:B0-----:R-:W-:Y:S02]  /*1fa0*/  IMAD R3, R3, UR14, RZ ;  /* 0x0000000e03037c24 */ /* 0x001fe4000f8e02ff */
[----:B------:R-:W-:Y:S02]  /*1fb0*/  IMAD.U32 R8, RZ, RZ, UR15 ;  /* 0x0000000fff087e24 */ /* 0x000fe4000f8e00ff */
[C---:B------:R-:W-:Y:S02]  /*1fc0*/  IMAD R3, R10.reuse, UR12, R3 ;  /* 0x0000000c0a037c24 */ /* 0x040fe4000f8e0203 */
[----:B------:R-:W-:-:S04]  /*1fd0*/  IMAD.WIDE.U32 R10, R10, UR14, R8 ;  /* 0x0000000e0a0a7c25 */ /* 0x000fc8000f8e0008 */
[----:B------:R-:W-:Y:S01]  /*1fe0*/  IMAD.IADD R3, R11, 0x1, R3 ;  /* 0x000000010b037824 */ /* 0x000fe200078e0203 */
[----:B-1----:R-:W-:-:S04]  /*1ff0*/  LEA R2, P0, R10, UR16, 0x3 ;  /* 0x000000100a027c11 */ /* 0x002fc8000f8018ff */
[----:B------:R-:W-:-:S05]  /*2000*/  LEA.HI.X R3, R10, UR17, R3, 0x3, P0 ;  /* 0x000000110a037c11 */ /* 0x000fca00080f1c03 */
[----:B------:R1:W-:Y:S04]  /*2010*/  STG.E.64 desc[UR10][R2.64], R6 ;  /* 0x0000000602007986 */ /* 0x0003e8000c101b0a */
.L_x_53:
[----:B------:R-:W-:-:S04]  /*2020*/  UISETP.NE.U32.AND UP0, UPT, UR7, URZ, UPT ;  /* 0x000000ff0700728c */ /* 0x000fc8000bf05070 */
[----:B------:R-:W-:-:S09]  /*2030*/  UISETP.NE.AND.EX UP0, UPT, URZ, URZ, UPT, UP0 ;  /* 0x000000ffff00728c */ /* 0x000fd2000bf05300 */
[----:B------:R-:W-:Y:S05]  /*2040*/  BRA.U !UP0, `(.L_x_34) ;  /* 0x0000000908707547 */ /* 0x000fea000b800000 */
[----:B------:R-:W-:-:S04]  /*2050*/  UISETP.NE.U32.AND UP0, UPT, UR7, 0x1, UPT ;  /* 0x000000010700788c */ /* 0x000fc8000bf05070 */
[----:B------:R-:W-:-:S09]  /*2060*/  UISETP.NE.AND.EX UP0, UPT, URZ, URZ, UPT, UP0 ;  /* 0x000000ffff00728c */ /* 0x000fd2000bf05300 */
[----:B------:R-:W-:Y:S05]  /*2070*/  BRA.U !UP0, `(.L_x_62) ;  /* 0x0000000508907547 */ /* 0x000fea000b800000 */
[----:B------:R-:W2:Y:S01]  /*2080*/  LDCU.128 UR16, c[0x0][0x390] ;  /* 0x00007200ff1077ac */ /* 0x000ea20008000c00 */
[----:B------:R-:W-:Y:S01]  /*2090*/  IADD3 R12, P0, PT, R16, UR4, RZ ;  /* 0x00000004100c7c10 */ /* 0x000fe2000ff1e0ff */
[----:B------:R-:W3:Y:S03]  /*20a0*/  LDCU.64 UR14, c[0x0][0x388] ;  /* 0x00007100ff0e77ac */ /* 0x000ee60008000a00 */
[----:B------:R-:W-:-:S03]  /*20b0*/  IADD3.X R13, PT, PT, R15, UR5, RZ, P0, !PT ;  /* 0x000000050f0d7c10 */ /* 0x000fc600087fe4ff */
[----:B--2---:R-:W-:-:S04]  /*20c0*/  IMAD.WIDE.U32 R12, R5, UR18, R12 ;  /* 0x00000012050c7c25 */ /* 0x004fc8000f8e000c */
[----:B------:R-:W-:Y:S02]  /*20d0*/  IMAD.SHL.U32 R20, R12, 0x8, RZ ;  /* 0x000000080c147824 */ /* 0x000fe400078e00ff */
[----:B-1----:R-:W-:-:S03]  /*20e0*/  IMAD R3, R5, UR19, R13 ;  /* 0x0000001305037c24 */ /* 0x002fc6000f8e020d */
[----:B------:R-:W-:Y:S02]  /*20f0*/  IADD3 R10, P0, PT, R20, UR16, RZ ;  /* 0x00000010140a7c10 */ /* 0x000fe4000ff1e0ff */
[----:B------:R-:W-:Y:S02]  /*2100*/  SHF.L.U64.HI R0, R12, 0x3, R3 ;  /* 0x000000030c007819 */ /* 0x000fe40000010203 */
[----:B---3--:R-:W-:Y:S02]  /*2110*/  IADD3 R20, P1, PT, R20, UR14, RZ ;  /* 0x0000000e14147c10 */ /* 0x008fe4000ff3e0ff */
        /* <DEDUP_REMOVED lines=25> */
[----:B------:R-:W-:Y:S05]  /*22b0*/  CALL.REL.NOINC `($__internal_1_$__cuda_sm20_div_rn_f64_full) ;  /* 0x0000000400dc7944 */ /* 0x000fea0003c00000 */
[----:B------:R-:W-:-:S07]  /*22c0*/  IMAD.MOV.U32 R6, RZ, RZ, R0 ;  /* 0x000000ffff067224 */ /* 0x000fce00078e0000 */
.L_x_64:
[----:B------:R-:W-:Y:S05]  /*22d0*/  BSYNC.RECONVERGENT B1 ;  /* 0x0000000000017941 */ /* 0x000fea0003800200 */
.L_x_63:
[----:B------:R-:W0:Y:S01]  /*22e0*/  LDCU.64 UR14, c[0x0][0x3a0] ;  /* 0x00007400ff0e77ac */ /* 0x000e220008000a00 */
[----:B------:R-:W-:Y:S01]  /*22f0*/  MOV R9, UR13 ;  /* 0x0000000d00097c02 */ /* 0x000fe20008000f00 */
        /* <DEDUP_REMOVED lines=46> */
.L_x_66:
[----:B------:R-:W-:Y:S05]  /*25e0*/  BSYNC.RECONVERGENT B1 ;  /* 0x0000000000017941 */ /* 0x000fea0003800200 */
.L_x_65:
        /* <DEDUP_REMOVED lines=8> */
[----:B------:R-:W-:-:S05]  /*2670*/  IMAD.WIDE.U32 R10, R10, UR14, R8 ;  /* 0x0000000e0a0a7c25 */ /* 0x000fca000f8e0008 */
[----:B------:R-:W-:Y:S02]  /*2680*/  IADD3 R3, PT, PT, R11, R3, RZ ;  /* 0x000000030b037210 */ /* 0x000fe40007ffe0ff */
[----:B-1----:R-:W-:-:S04]  /*2690*/  LEA R2, P0, R10, UR16, 0x3 ;  /* 0x000000100a027c11 */ /* 0x002fc8000f8018ff */
[----:B------:R-:W-:-:S05]  /*26a0*/  LEA.HI.X R3, R10, UR17, R3, 0x3, P0 ;  /* 0x000000110a037c11 */ /* 0x000fca00080f1c03 */
[----:B------:R2:W-:Y:S04]  /*26b0*/  STG.E.64 desc[UR10][R2.64], R6 ;  /* 0x0000000602007986 */ /* 0x0005e8000c101b0a */
.L_x_62:
[----:B------:R-:W-:-:S04]  /*26c0*/  ULOP3.LUT UR8, UR6, 0x1, URZ, 0xc0, !UPT ;  /* 0x0000000106087892 */ /* 0x000fc8000f8ec0ff */
[----:B------:R-:W-:-:S04]  /*26d0*/  UISETP.NE.U32.AND UP0, UPT, UR8, 0x1, UPT ;  /* 0x000000010800788c */ /* 0x000fc8000bf05070 */
[----:B------:R-:W-:-:S09]  /*26e0*/  UISETP.NE.U32.AND.EX UP0, UPT, URZ, URZ, UPT, UP0 ;  /* 0x000000ffff00728c */ /* 0x000fd2000bf05100 */
[----:B------:R-:W-:Y:S05]  /*26f0*/  BRA.U UP0, `(.L_x_34) ;  /* 0x0000000100c47547 */ /* 0x000fea000b800000 */
[----:B------:R-:W3:Y:S01]  /*2700*/  LDCU.128 UR16, c[0x0][0x390] ;  /* 0x00007200ff1077ac */ /* 0x000ee20008000c00 */
[----:B------:R-:W-:Y:S01]  /*2710*/  IADD3 R10, P0, PT, R16, UR4, RZ ;  /* 0x00000004100a7c10 */ /* 0x000fe2000ff1e0ff */
[----:B------:R-:W4:Y:S03]  /*2720*/  LDCU.64 UR14, c[0x0][0x388] ;  /* 0x00007100ff0e77ac */ /* 0x000f260008000a00 */
[----:B------:R-:W-:-:S03]  /*2730*/  IADD3.X R11, PT, PT, R15, UR5, RZ, P0, !PT ;  /* 0x000000050f0b7c10 */ /* 0x000fc600087fe4ff */
[----:B---3--:R-:W-:-:S04]  /*2740*/  IMAD.WIDE.U32 R10, R5, UR18, R10 ;  /* 0x00000012050a7c25 */ /* 0x008fc8000f8e000a */
[----:B------:R-:W-:Y:S02]  /*2750*/  IMAD R5, R5, UR19, R11 ;  /* 0x0000001305057c24 */ /* 0x000fe4000f8e020b */
[----:B0-----:R-:W-:-:S03]  /*2760*/  IMAD.SHL.U32 R8, R10, 0x8, RZ ;  /* 0x000000080a087824 */ /* 0x001fc600078e00ff */
[----:B------:R-:W-:Y:S02]  /*2770*/  SHF.L.U64.HI R0, R10, 0x3, R5 ;  /* 0x000000030a007819 */ /* 0x000fe40000010205 */
[C---:B-12---:R-:W-:Y:S02]  /*2780*/  IADD3 R2, P0, PT, R8.reuse, UR16, RZ ;  /* 0x0000001008027c10 */ /* 0x046fe4000ff1e0ff */
[----:B----4-:R-:W-:Y:S02]  /*2790*/  IADD3 R8, P1, PT, R8, UR14, RZ ;  /* 0x0000000e08087c10 */ /* 0x010fe4000ff3e0ff */
[C---:B------:R-:W-:Y:S02]  /*27a0*/  IADD3.X R3, PT, PT, R0.reuse, UR17, RZ, P0, !PT ;  /* 0x0000001100037c10 */ /* 0x040fe400087fe4ff */
[----:B------:R-:W-:-:S04]  /*27b0*/  IADD3.X R9, PT, PT, R0, UR15, RZ, P1, !PT ;  /* 0x0000000f00097c10 */ /* 0x000fc80008ffe4ff */
[----:B------:R-:W2:Y:S04]  /*27c0*/  LDG.E.64 R2, desc[UR10][R2.64] ;  /* 0x0000000a02027981 */ /* 0x000ea8000c1e1b00 */
        /* <DEDUP_REMOVED lines=24> */
.L_x_68:
[----:B------:R-:W-:Y:S05]  /*2950*/  BSYNC.RECONVERGENT B1 ;  /* 0x0000000000017941 */ /* 0x000fea0003800200 */
.L_x_67:
[----:B------:R-:W0:Y:S01]  /*2960*/  LDCU.64 UR14, c[0x0][0x3a0] ;  /* 0x00007400ff0e77ac */ /* 0x000e220008000a00 */
[----:B------:R-:W-:Y:S01]  /*2970*/  IMAD.U32 R3, RZ, RZ, UR13 ;  /* 0x0000000dff037e24 */ /* 0x000fe2000f8e00ff */
[----:B------:R-:W1:Y:S01]  /*2980*/  LDCU.64 UR16, c[0x0][0x380] ;  /* 0x00007000ff1077ac */ /* 0x000e620008000a00 */
        /* <DEDUP_REMOVED lines=8> */
.L_x_34:
[----:B------:R-:W-:Y:S06]  /*2a10*/  BAR.SYNC.DEFER_BLOCKING 0x0 ;  /* 0x0000000000007b1d */ /* 0x000fec0000010000 */
[----:B------:R-:W-:Y:S05]  /*2a20*/  EXIT ;  /* 0x000000000000794d */ /* 0x000fea0003800000 */
        .weak           $__internal_1_$__cuda_sm20_div_rn_f64_full
        .type           $__internal_1_$__cuda_sm20_div_rn_f64_full,@function
        .size           $__internal_1_$__cuda_sm20_div_rn_f64_full,(.L_x_115 - $__internal_1_$__cuda_sm20_div_rn_f64_full)
$__internal_1_$__cuda_sm20_div_rn_f64_full:
[C---:B------:R-:W-:Y:S01]  /*2a30*/  FSETP.GEU.AND P0, PT, |R23|.reuse, 1.469367938527859385e-39, PT ;  /* 0x001000001700780b */ /* 0x040fe20003f0e200 */
[----:B------:R-:W-:Y:S01]  /*2a40*/  IMAD.MOV.U32 R27, RZ, RZ, R7 ;  /* 0x000000ffff1b7224 */ /* 0x000fe200078e0007 */
[----:B------:R-:W-:Y:S01]  /*2a50*/  LOP3.LUT R20, R23, 0x800fffff, RZ, 0xc0, !PT ;  /* 0x800fffff17147812 */ /* 0x000fe200078ec0ff */
[----:B------:R-:W-:Y:S01]  /*2a60*/  IMAD.MOV.U32 R28, RZ, RZ, 0x1 ;  /* 0x00000001ff1c7424 */ /* 0x000fe200078e00ff */
[----:B------:R-:W-:Y:S01]  /*2a70*/  MOV R26, R0 ;  /* 0x00000000001a7202 */ /* 0x000fe20000000f00 */
[----:B------:R-:W-:Y:S01]  /*2a80*/  IMAD.MOV.U32 R0, RZ, RZ, 0x1ca00000 ;  /* 0x1ca00000ff007424 */ /* 0x000fe200078e00ff */
[----:B------:R-:W-:Y:S01]  /*2a90*/  LOP3.LUT R21, R20, 0x3ff00000, RZ, 0xfc, !PT ;  /* 0x3ff0000014157812 */ /* 0x000fe200078efcff */
[----:B------:R-:W-:Y:S01]  /*2aa0*/  IMAD.MOV.U32 R20, RZ, RZ, R22 ;  /* 0x000000ffff147224 */ /* 0x000fe200078e0016 */
[C---:B------:R-:W-:Y:S01]  /*2ab0*/  FSETP.GEU.AND P2, PT, |R27|.reuse, 1.469367938527859385e-39, PT ;  /* 0x001000001b00780b */ /* 0x040fe20003f4e200 */
[----:B------:R-:W-:Y:S01]  /*2ac0*/  BSSY.RECONVERGENT B0, `(.L_x_69) ;  /* 0x0000055000007945 */ /* 0x000fe20003800200 */
[----:B------:R-:W-:-:S02]  /*2ad0*/  LOP3.LUT R2, R27, 0x7ff00000, RZ, 0xc0, !PT ;  /* 0x7ff000001b027812 */ /* 0x000fc400078ec0ff */
[----:B------:R-:W-:Y:S01]  /*2ae0*/  LOP3.LUT R7, R23, 0x7ff00000, RZ, 0xc0, !PT ;  /* 0x7ff0000017077812 */ /* 0x000fe200078ec0ff */
[----:B------:R-:W-:-:S03]  /*2af0*/  @!P0 DMUL R20, R22, 8.98846567431157953865e+307 ;  /* 0x7fe0000016148828 */ /* 0x000fc60000000000 */
[----:B------:R-:W-:-:S03]  /*2b00*/  ISETP.GE.U32.AND P1, PT, R2, R7, PT ;  /* 0x000000070200720c */ /* 0x000fc60003f26070 */
[----:B------:R-:W0:Y:S01]  /*2b10*/  MUFU.RCP64H R29, R21 ;  /* 0x00000015001d7308 */ /* 0x000e220000001800 */
[----:B------:R-:W-:Y:S01]  /*2b20*/  SEL R8, R0, 0x63400000, !P1 ;  /* 0x6340000000087807 */ /* 0x000fe20004800000 */
[----:B------:R-:W-:Y:S01]  /*2b30*/  @!P2 IMAD.MOV.U32 R30, RZ, RZ, RZ ;  /* 0x000000ffff1ea224 */ /* 0x000fe200078e00ff */
[----:B------:R-:W-:Y:S02]  /*2b40*/  @!P2 LOP3.LUT R9, R23, 0x7ff00000, RZ, 0xc0, !PT ;  /* 0x7ff000001709a812 */ /* 0x000fe400078ec0ff */
[----:B------:R-:W-:Y:S02]  /*2b50*/  @!P0 LOP3.LUT R7, R21, 0x7ff00000, RZ, 0xc0, !PT ;  /* 0x7ff0000015078812 */ /* 0x000fe400078ec0ff */
[----:B------:R-:W-:-:S04]  /*2b60*/  @!P2 ISETP.GE.U32.AND P3, PT, R2, R9, PT ;  /* 0x000000090200a20c */ /* 0x000fc80003f66070 */
[----:B------:R-:W-:-:S04]  /*2b70*/  @!P2 SEL R9, R0, 0x63400000, !P3 ;  /* 0x634000000009a807 */ /* 0x000fc80005800000 */
[----:B------:R-:W-:Y:S01]  /*2b80*/  @!P2 LOP3.LUT R9, R9, 0x80000000, R27, 0xf8, !PT ;  /* 0x800000000909a812 */ /* 0x000fe200078ef81b */
[----:B0-----:R-:W-:-:S03]  /*2b90*/  DFMA R32, R28, -R20, 1 ;  /* 0x3ff000001c20742b */ /* 0x001fc60000000814 */
[----:B------:R-:W-:-:S05]  /*2ba0*/  @!P2 LOP3.LUT R31, R9, 0x100000, RZ, 0xfc, !PT ;  /* 0x00100000091fa812 */ /* 0x000fca00078efcff */
[----:B------:R-:W-:-:S08]  /*2bb0*/  DFMA R32, R32, R32, R32 ;  /* 0x000000202020722b */ /* 0x000fd00000000020 */
[----:B------:R-:W-:Y:S01]  /*2bc0*/  DFMA R32, R28, R32, R28 ;  /* 0x000000201c20722b */ /* 0x000fe2000000001c */
[----:B------:R-:W-:Y:S01]  /*2bd0*/  LOP3.LUT R29, R8, 0x800fffff, R27, 0xf8, !PT ;  /* 0x800fffff081d7812 */ /* 0x000fe200078ef81b */
[----:B------:R-:W-:-:S06]  /*2be0*/  IMAD.MOV.U32 R28, RZ, RZ, R26 ;  /* 0x000000ffff1c7224 */ /* 0x000fcc00078e001a */
[----:B------:R-:W-:Y:S02]  /*2bf0*/  DFMA R8, R32, -R20, 1 ;  /* 0x3ff000002008742b */ /* 0x000fe40000000814 */
[----:B------:R-:W-:-:S06]  /*2c00*/  @!P2 DFMA R28, R28, 2, -R30 ;  /* 0x400000001c1ca82b */ /* 0x000fcc000000081e */
[----:B------:R-:W-:Y:S01]  /*2c10*/  DFMA R32, R32, R8, R32 ;  /* 0x000000082020722b */ /* 0x000fe20000000020 */
[----:B------:R-:W-:-:S03]  /*2c20*/  MOV R8, R2 ;  /* 0x0000000200087202 */ /* 0x000fc60000000f00 */
[----:B------:R-:W-:-:S04]  /*2c30*/  @!P2 LOP3.LUT R8, R29, 0x7ff00000, RZ, 0xc0, !PT ;  /* 0x7ff000001d08a812 */ /* 0x000fc800078ec0ff */
[----:B------:R-:W-:Y:S01]  /*2c40*/  DMUL R30, R32, R28 ;  /* 0x0000001c201e7228 */ /* 0x000fe20000000000 */
[----:B------:R-:W-:-:S05]  /*2c50*/  VIADD R9, R8, 0xffffffff ;  /* 0xffffffff08097836 */ /* 0x000fca0000000000 */
[----:B------:R-:W-:Y:S01]  /*2c60*/  ISETP.GT.U32.AND P0, PT, R9, 0x7feffffe, PT ;  /* 0x7feffffe0900780c */ /* 0x000fe20003f04070 */
[----:B------:R-:W-:Y:S01]  /*2c70*/  VIADD R9, R7, 0xffffffff ;  /* 0xffffffff07097836 */ /* 0x000fe20000000000 */
[----:B------:R-:W-:-:S04]  /*2c80*/  DFMA R34, R30, -R20, R28 ;  /* 0x800000141e22722b */ /* 0x000fc8000000001c */
[----:B------:R-:W-:-:S04]  /*2c90*/  ISETP.GT.U32.OR P0, PT, R9, 0x7feffffe, P0 ;  /* 0x7feffffe0900780c */ /* 0x000fc80000704470 */
[----:B------:R-:W-:-:S09]  /*2ca0*/  DFMA R30, R32, R34, R30 ;  /* 0x00000022201e722b */ /* 0x000fd2000000001e */
[----:B------:R-:W-:Y:S05]  /*2cb0*/  @P0 BRA `(.L_x_70) ;  /* 0x0000000000740947 */ /* 0x000fea0003800000 */
[----:B------:R-:W-:-:S04]  /*2cc0*/  LOP3.LUT R7, R23, 0x7ff00000, RZ, 0xc0, !PT ;  /* 0x7ff0000017077812 */ /* 0x000fc800078ec0ff */
[CC--:B------:R-:W-:Y:S02]  /*2cd0*/  VIADDMNMX R8, R2.reuse, -R7.reuse, 0xb9600000, !PT ;  /* 0xb960000002087446 */ /* 0x0c0fe40007800907 */
[----:B------:R-:W-:Y:S02]  /*2ce0*/  ISETP.GE.U32.AND P0, PT, R2, R7, PT ;  /* 0x000000070200720c */ /* 0x000fe40003f06070 */
[----:B------:R-:W-:Y:S02]  /*2cf0*/  VIMNMX R8, PT, PT, R8, 0x46a00000, PT ;  /* 0x46a0000008087848 */ /* 0x000fe40003fe0100 */
[----:B------:R-:W-:-:S05]  /*2d00*/  SEL R7, R0, 0x63400000, !P0 ;  /* 0x6340000000077807 */ /* 0x000fca0004000000 */
[----:B------:R-:W-:Y:S02]  /*2d10*/  IMAD.IADD R7, R8, 0x1, -R7 ;  /* 0x0000000108077824 */ /* 0x000fe400078e0a07 */
[----:B------:R-:W-:Y:S02]  /*2d20*/  IMAD.MOV.U32 R8, RZ, RZ, RZ ;  /* 0x000000ffff087224 */ /* 0x000fe400078e00ff */
[----:B------:R-:W-:-:S06]  /*2d30*/  VIADD R9, R7, 0x7fe00000 ;  /* 0x7fe0000007097836 */ /* 0x000fcc0000000000 */
[----:B------:R-:W-:-:S10]  /*2d40*/  DMUL R32, R30, R8 ;  /* 0x000000081e207228 */ /* 0x000fd40000000000 */
[----:B------:R-:W-:-:S13]  /*2d50*/  FSETP.GTU.AND P0, PT, |R33|, 1.469367938527859385e-39, PT ;  /* 0x001000002100780b */ /* 0x000fda0003f0c200 */
[----:B------:R-:W-:Y:S05]  /*2d60*/  @P0 BRA `(.L_x_71) ;  /* 0x0000000000a80947 */ /* 0x000fea0003800000 */
[----:B------:R-:W-:-:S06]  /*2d70*/  DFMA R20, R30, -R20, R28 ;  /* 0x800000141e14722b */ /* 0x000fcc000000001c */
[----:B------:R-:W-:-:S04]  /*2d80*/  MOV R20, RZ ;  /* 0x000000ff00147202 */ /* 0x000fc80000000f00 */
[C---:B------:R-:W-:Y:S02]  /*2d90*/  FSETP.NEU.AND P0, PT, R21.reuse, RZ, PT ;  /* 0x000000ff1500720b */ /* 0x040fe40003f0d000 */
[----:B------:R-:W-:-:S04]  /*2da0*/  LOP3.LUT R0, R21, 0x80000000, R23, 0x48, !PT ;  /* 0x8000000015007812 */ /* 0x000fc800078e4817 */
[----:B------:R-:W-:-:S07]  /*2db0*/  LOP3.LUT R21, R0, R9, RZ, 0xfc, !PT ;  /* 0x0000000900157212 */ /* 0x000fce00078efcff */
[----:B------:R-:W-:Y:S05]  /*2dc0*/  @!P0 BRA `(.L_x_71) ;  /* 0x0000000000908947 */ /* 0x000fea0003800000 */
[----:B------:R-:W-:Y:S01]  /*2dd0*/  IMAD.MOV R9, RZ, RZ, -R7 ;  /* 0x000000ffff097224 */ /* 0x000fe200078e0a07 */
[----:B------:R-:W-:Y:S01]  /*2de0*/  IADD3 R7, PT, PT, -R7, -0x43300000, RZ ;  /* 0xbcd0000007077810 */ /* 0x000fe20007ffe1ff */
[----:B------:R-:W-:-:S06]  /*2df0*/  IMAD.MOV.U32 R8, RZ, RZ, RZ ;  /* 0x000000ffff087224 */ /* 0x000fcc00078e00ff */
[----:B------:R-:W-:Y:S02]  /*2e00*/  DFMA R8, R32, -R8, R30 ;  /* 0x800000082008722b */ /* 0x000fe4000000001e */
[----:B------:R-:W-:-:S08]  /*2e10*/  DMUL.RP R30, R30, R20 ;  /* 0x000000141e1e7228 */ /* 0x000fd00000008000 */
[----:B------:R-:W-:Y:S02]  /*2e20*/  FSETP.NEU.AND P0, PT, |R9|, R7, PT ;  /* 0x000000070900720b */ /* 0x000fe40003f0d200 */
[----:B------:R-:W-:Y:S02]  /*2e30*/  LOP3.LUT R0, R31, R0, RZ, 0x3c, !PT ;  /* 0x000000001f007212 */ /* 0x000fe400078e3cff */
[----:B------:R-:W-:Y:S02]  /*2e40*/  FSEL R2, R30, R32, !P0 ;  /* 0x000000201e027208 */ /* 0x000fe40004000000 */
[----:B------:R-:W-:-:S03]  /*2e50*/  FSEL R7, R0, R33, !P0 ;  /* 0x0000002100077208 */ /* 0x000fc60004000000 */
[----:B------:R-:W-:Y:S02]  /*2e60*/  IMAD.MOV.U32 R32, RZ, RZ, R2 ;  /* 0x000000ffff207224 */ /* 0x000fe400078e0002 */
[----:B------:R-:W-:Y:S01]  /*2e70*/  IMAD.MOV.U32 R33, RZ, RZ, R7 ;  /* 0x000000ffff217224 */ /* 0x000fe200078e0007 */
[----:B------:R-:W-:Y:S06]  /*2e80*/  BRA `(.L_x_71) ;  /* 0x0000000000607947 */ /* 0x000fec0003800000 */
.L_x_70:
[----:B------:R-:W-:-:S14]  /*2e90*/  DSETP.NAN.AND P0, PT, R26, R26, PT ;  /* 0x0000001a1a00722a */ /* 0x000fdc0003f08000 */
[----:B------:R-:W-:Y:S05]  /*2ea0*/  @P0 BRA `(.L_x_72) ;  /* 0x00000000004c0947 */ /* 0x000fea0003800000 */
[----:B------:R-:W-:-:S14]  /*2eb0*/  DSETP.NAN.AND P0, PT, R22, R22, PT ;  /* 0x000000161600722a */ /* 0x000fdc0003f08000 */
[----:B------:R-:W-:Y:S05]  /*2ec0*/  @P0 BRA `(.L_x_73) ;  /* 0x0000000000340947 */ /* 0x000fea0003800000 */
[----:B------:R-:W-:Y:S01]  /*2ed0*/  ISETP.NE.AND P0, PT, R8, R7, PT ;  /* 0x000000070800720c */ /* 0x000fe20003f05270 */
[----:B------:R-:W-:Y:S01]  /*2ee0*/  IMAD.MOV.U32 R33, RZ, RZ, -0x80000 ;  /* 0xfff80000ff217424 */ /* 0x000fe200078e00ff */
[----:B------:R-:W-:-:S11]  /*2ef0*/  MOV R32, 0x0 ;  /* 0x0000000000207802 */ /* 0x000fd60000000f00 */
[----:B------:R-:W-:Y:S05]  /*2f00*/  @!P0 BRA `(.L_x_71) ;  /* 0x0000000000408947 */ /* 0x000fea0003800000 */
[----:B------:R-:W-:Y:S02]  /*2f10*/  ISETP.NE.AND P0, PT, R8, 0x7ff00000, PT ;  /* 0x7ff000000800780c */ /* 0x000fe40003f05270 */
[----:B------:R-:W-:Y:S02]  /*2f20*/  LOP3.LUT R23, R27, 0x80000000, R23, 0x48, !PT ;  /* 0x800000001b177812 */ /* 0x000fe400078e4817 */
[----:B------:R-:W-:-:S13]  /*2f30*/  ISETP.EQ.OR P0, PT, R7, RZ, !P0 ;  /* 0x000000ff0700720c */ /* 0x000fda0004702670 */
[----:B------:R-:W-:Y:S01]  /*2f40*/  @P0 LOP3.LUT R0, R23, 0x7ff00000, RZ, 0xfc, !PT ;  /* 0x7ff0000017000812 */ /* 0x000fe200078efcff */
[----:B------:R-:W-:Y:S02]  /*2f50*/  @!P0 IMAD.MOV.U32 R32, RZ, RZ, RZ ;  /* 0x000000ffff208224 */ /* 0x000fe400078e00ff */
[----:B------:R-:W-:Y:S01]  /*2f60*/  @!P0 IMAD.MOV.U32 R33, RZ, RZ, R23 ;  /* 0x000000ffff218224 */ /* 0x000fe200078e0017 */
[----:B------:R-:W-:Y:S01]  /*2f70*/  @P0 MOV R33, R0 ;  /* 0x0000000000210202 */ /* 0x000fe20000000f00 */
[----:B------:R-:W-:Y:S01]  /*2f80*/  @P0 IMAD.MOV.U32 R32, RZ, RZ, RZ ;  /* 0x000000ffff200224 */ /* 0x000fe200078e00ff */
[----:B------:R-:W-:Y:S06]  /*2f90*/  BRA `(.L_x_71) ;  /* 0x00000000001c7947 */ /* 0x000fec0003800000 */
.L_x_73:
[----:B------:R-:W-:Y:S01]  /*2fa0*/  LOP3.LUT R7, R23, 0x80000, RZ, 0xfc, !PT ;  /* 0x0008000017077812 */ /* 0x000fe200078efcff */
[----:B------:R-:W-:-:S04]  /*2fb0*/  IMAD.MOV.U32 R32, RZ, RZ, R22 ;  /* 0x000000ffff207224 */ /* 0x000fc800078e0016 */
[----:B------:R-:W-:Y:S01]  /*2fc0*/  IMAD.MOV.U32 R33, RZ, RZ, R7 ;  /* 0x000000ffff217224 */ /* 0x000fe200078e0007 */
[----:B------:R-:W-:Y:S06]  /*2fd0*/  BRA `(.L_x_71) ;  /* 0x00000000000c7947 */ /* 0x000fec0003800000 */
.L_x_72:
[----:B------:R-:W-:Y:S01]  /*2fe0*/  LOP3.LUT R7, R27, 0x80000, RZ, 0xfc, !PT ;  /* 0x000800001b077812 */ /* 0x000fe200078efcff */
[----:B------:R-:W-:-:S04]  /*2ff0*/  IMAD.MOV.U32 R32, RZ, RZ, R26 ;  /* 0x000000ffff207224 */ /* 0x000fc800078e001a */
[----:B------:R-:W-:-:S07]  /*3000*/  IMAD.MOV.U32 R33, RZ, RZ, R7 ;  /* 0x000000ffff217224 */ /* 0x000fce00078e0007 */
.L_x_71:
[----:B------:R-:W-:Y:S05]  /*3010*/  BSYNC.RECONVERGENT B0 ;  /* 0x0000000000007941 */ /* 0x000fea0003800200 */
.L_x_69:
[----:B------:R-:W-:Y:S01]  /*3020*/  IMAD.MOV.U32 R8, RZ, RZ, R6 ;  /* 0x000000ffff087224 */ /* 0x000fe200078e0006 */
[----:B------:R-:W-:Y:S01]  /*3030*/  MOV R0, R32 ;  /* 0x0000002000007202 */ /* 0x000fe20000000f00 */
[----:B------:R-:W-:Y:S02]  /*3040*/  IMAD.MOV.U32 R9, RZ, RZ, 0x0 ;  /* 0x00000000ff097424 */ /* 0x000fe400078e00ff */
[----:B------:R-:W-:Y:S02]  /*3050*/  IMAD.MOV.U32 R7, RZ, RZ, R33 ;  /* 0x000000ffff077224 */ /* 0x000fe400078e0021 */
[----:B------:R-:W-:Y:S05]  /*3060*/  RET.REL.NODEC R8 `(_Z7in_to_gPdS_S_lii) ;  /* 0xffffffcc08e47950 */ /* 0x000fea0003c3ffff */
.L_x_74:
        /* <DEDUP_REMOVED lines=9> */
.L_x_115:


//--------------------- .text._Z11sufaceFieldP7double2Pdi --------------------------
	.section	.text._Z11sufaceFieldP7double2Pdi,"ax",@progbits
	.align	128
        .global         _Z11sufaceFieldP7double2Pdi
        .type           _Z11sufaceFieldP7double2Pdi,@function
        .size           _Z11sufaceFieldP7double2Pdi,(.L_x_129 - _Z11sufaceFieldP7double2Pdi)
        .other          _Z11sufaceFieldP7double2Pdi,@"STO_CUDA_ENTRY STV_DEFAULT"
_Z11sufaceFieldP7double2Pdi:
.text._Z11sufaceFieldP7double2Pdi:
[----:B------:R-:W-:Y:S01]  /*0000*/  LDC R1, c[0x0][0x37c] ;  /* 0x0000df00ff017b82 */ /* 0x000fe20000000800 */
[----:B------:R-:W0:Y:S07]  /*0010*/  S2R R0, SR_CTAID.Y ;  /* 0x0000000000007919 */ /* 0x000e2e0000002600 */
[----:B------:R-:W1:Y:S01]  /*0020*/  S2UR UR6, SR_CTAID.X ;  /* 0x00000000000679c3 */ /* 0x000e620000002500 */
[----:B------:R-:W2:Y:S01]  /*0030*/  LDCU.64 UR8, c[0x0][0x380] ;  /* 0x00007000ff0877ac */ /* 0x000ea20008000a00 */
[----:B------:R-:W0:Y:S01]  /*0040*/  S2R R5, SR_CTAID.Z ;  /* 0x0000000000057919 */ /* 0x000e220000002700 */
[----:B------:R-:W3:Y:S01]  /*0050*/  LDCU.64 UR4, c[0x0][0x358] ;  /* 0x00006b00ff0477ac */ /* 0x000ee20008000a00 */
[----:B------:R-:W4:Y:S04]  /*0060*/  S2R R4, SR_TID.X ;  /* 0x0000000000047919 */ /* 0x000f280000002100 */
[----:B------:R-:W1:Y:S08]  /*0070*/  LDC R7, c[0x0][0x390] ;  /* 0x0000e400ff077b82 */ /* 0x000e700000000800 */
[----:B------:R-:W5:Y:S01]  /*0080*/  LDC.64 R2, c[0x0][0x388] ;  /* 0x0000e200ff027b82 */ /* 0x000f620000000a00 */
[----:B0-----:R-:W-:-:S02]  /*0090*/  IMAD R0, R5, 0xf0, R0 ;  /* 0x000000f005007824 */ /* 0x001fc400078e0200 */
[----:B----4-:R-:W-:Y:S02]  /*00a0*/  IMAD R5, R4, 0xe100, RZ ;  /* 0x0000e10004057824 */ /* 0x010fe400078e02ff */
[----:B-1----:R-:W-:-:S05]  /*00b0*/  IMAD R4, R0, R7, UR6 ;  /* 0x0000000600047e24 */ /* 0x002fca000f8e0207 */
[----:B------:R-:W-:Y:S02]  /*00c0*/  IADD3 R4, P0, PT, R5, R4, RZ ;  /* 0x0000000405047210 */ /* 0x000fe40007f1e0ff */
[----:B------:R-:W-:Y:S02]  /*00d0*/  IADD3 R5, PT, PT, R0, UR6, RZ ;  /* 0x0000000600057c10 */ /* 0x000fe4000fffe0ff */
[----:B------:R-:W-:Y:S02]  /*00e0*/  IADD3.X R7, PT, PT, RZ, RZ, RZ, P0, !PT ;  /* 0x000000ffff077210 */ /* 0x000fe400007fe4ff */
[----:B--2---:R-:W-:Y:S01]  /*00f0*/  LEA R6, P0, R4, UR8, 0x4 ;  /* 0x0000000804067c11 */ /* 0x004fe2000f8020ff */
[----:B-----5:R-:W-:-:S03]  /*0100*/  IMAD.WIDE.U32 R2, R5, 0x8, R2 ;  /* 0x0000000805027825 */ /* 0x020fc600078e0002 */
[----:B------:R-:W-:Y:S02]  /*0110*/  LEA.HI.X R7, R4, UR9, R7, 0x4, P0 ;  /* 0x0000000904077c11 */ /* 0x000fe400080f2407 */
[----:B---3--:R-:W2:Y:S04]  /*0120*/  LDG.E.64 R4, desc[UR4][R2.64] ;  /* 0x0000000402047981 */ /* 0x008ea8000c1e1b00 */
[----:B------:R-:W2:Y:S02]  /*0130*/  LDG.E.128 R8, desc[UR4][R6.64] ;  /* 0x0000000406087981 */ /* 0x000ea4000c1e1d00 */
[----:B--2---:R-:W-:-:S07]  /*0140*/  DMUL R4, R4, R8 ;  /* 0x0000000804047228 */ /* 0x004fce0000000000 */
[----:B------:R-:W-:Y:S04]  /*0150*/  STG.E.64 desc[UR4][R6.64], R4 ;  /* 0x0000000406007986 */ /* 0x000fe8000c101b04 */
[----:B------:R-:W2:Y:S02]  /*0160*/  LDG.E.64 R8, desc[UR4][R2.64] ;  /* 0x0000000402087981 */ /* 0x000ea4000c1e1b00 */
[----:B--2---:R-:W-:-:S07]  /*0170*/  DMUL R8, R10, R8 ;  /* 0x000000080a087228 */ /* 0x004fce0000000000 */
[----:B------:R-:W-:Y:S01]  /*0180*/  STG.E.64 desc[UR4][R6.64+0x8], R8 ;  /* 0x0000080806007986 */ /* 0x000fe2000c101b04 */
[----:B------:R-:W-:Y:S06]  /*0190*/  BAR.SYNC.DEFER_BLOCKING 0x0 ;  /* 0x0000000000007b1d */ /* 0x000fec0000010000 */
[----:B------:R-:W-:Y:S05]  /*01a0*/  EXIT ;  /* 0x000000000000794d */ /* 0x000fea0003800000 */
.L_x_75:
        /* <DEDUP_REMOVED lines=13> */
.L_x_129:


//--------------------- .text._Z15gw_to_inInversePdS_S_ii --------------------------
	.section	.text._Z15gw_to_inInversePdS_S_ii,"ax",@progbits
	.align	128
        .global         _Z15gw_to_inInversePdS_S_ii
        .type           _Z15gw_to_inInversePdS_S_ii,@function
        .size           _Z15gw_to_inInversePdS_S_ii,(.L_x_116 - _Z15gw_to_inInversePdS_S_ii)
        .other          _Z15gw_to_inInversePdS_S_ii,@"STO_CUDA_ENTRY STV_DEFAULT"
_Z15gw_to_inInversePdS_S_ii:
.text._Z15gw_to_inInversePdS_S_ii:
[----:B------:R-:W-:Y:S01]  /*0000*/  LDC R1, c[0x0][0x37c] ;  /* 0x0000df00ff017b82 */ /* 0x000fe20000000800 */
[----:B------:R-:W0:Y:S01]  /*0010*/  S2R R0, SR_CTAID.X ;  /* 0x0000000000007919 */ /* 0x000e220000002500 */
[----:B------:R-:W1:Y:S02]  /*0020*/  LDCU UR5, c[0x0][0x398] ;  /* 0x00007300ff0577ac */ /* 0x000e640008000800 */
[----:B-1----:R-:W-:-:S04]  /*0030*/  USHF.R.S32.HI UR4, URZ, 0x1f, UR5 ;  /* 0x0000001fff047899 */ /* 0x002fc80008011405 */
[----:B------:R-:W-:Y:S01]  /*0040*/  UISETP.NE.U32.AND UP0, UPT, UR4, URZ, UPT ;  /* 0x000000ff0400728c */ /* 0x000fe2000bf05070 */
[----:B0-----:R-:W-:-:S04]  /*0050*/  IMAD R0, R0, 0xe100, RZ ;  /* 0x0000e10000007824 */ /* 0x001fc800078e02ff */
[----:B------:R-:W-:-:S04]  /*0060*/  IMAD R2, R0, UR5, RZ ;  /* 0x0000000500027c24 */ /* 0x000fc8000f8e02ff */
[----:B------:R-:W-:Y:S05]  /*0070*/  BRA.U UP0, `(.L_x_76) ;  /* 0x0000000100507547 */ /* 0x000fea000b800000 */
[----:B------:R-:W0:Y:S01]  /*0080*/  I2F.U32.RP R3, UR5 ;  /* 0x0000000500037d06 */ /* 0x000e220008209000 */
[----:B------:R-:W-:-:S07]  /*0090*/  ISETP.NE.U32.AND P2, PT, RZ, UR5, PT ;  /* 0x00000005ff007c0c */ /* 0x000fce000bf45070 */
[----:B0-----:R-:W0:Y:S02]  /*00a0*/  MUFU.RCP R3, R3 ;  /* 0x0000000300037308 */ /* 0x001e240000001000 */
[----:B0-----:R-:W-:-:S06]  /*00b0*/  VIADD R4, R3, 0xffffffe ;  /* 0x0ffffffe03047836 */ /* 0x001fcc0000000000 */
[----:B------:R0:W1:Y:S02]  /*00c0*/  F2I.FTZ.U32.TRUNC.NTZ R5, R4 ;  /* 0x0000000400057305 */ /* 0x000064000021f000 */
[----:B0-----:R-:W-:Y:S02]  /*00d0*/  IMAD.MOV.U32 R4, RZ, RZ, RZ ;  /* 0x000000ffff047224 */ /* 0x001fe400078e00ff */
[----:B-1----:R-:W-:-:S04]  /*00e0*/  IMAD.MOV R7, RZ, RZ, -R5 ;  /* 0x000000ffff077224 */ /* 0x002fc800078e0a05 */
[----:B------:R-:W-:-:S04]  /*00f0*/  IMAD R7, R7, UR5, RZ ;  /* 0x0000000507077c24 */ /* 0x000fc8000f8e02ff */
[----:B------:R-:W-:-:S06]  /*0100*/  IMAD.HI.U32 R5, R5, R7, R4 ;  /* 0x0000000705057227 */ /* 0x000fcc00078e0004 */
[----:B------:R-:W-:-:S04]  /*0110*/  IMAD.HI.U32 R4, R5, R2, RZ ;  /* 0x0000000205047227 */ /* 0x000fc800078e00ff */
[----:B------:R-:W-:-:S04]  /*0120*/  IMAD.MOV R5, RZ, RZ, -R4 ;  /* 0x000000ffff057224 */ /* 0x000fc800078e0a04 */
[----:B------:R-:W-:-:S05]  /*0130*/  IMAD R5, R5, UR5, R2 ;  /* 0x0000000505057c24 */ /* 0x000fca000f8e0202 */
[----:B------:R-:W-:-:S13]  /*0140*/  ISETP.GE.U32.AND P0, PT, R5, UR5, PT ;  /* 0x0000000505007c0c */ /* 0x000fda000bf06070 */
[----:B------:R-:W-:Y:S02]  /*0150*/  @P0 VIADD R5, R5, -UR5 ;  /* 0x8000000505050c36 */ /* 0x000fe40008000000 */
[----:B------:R-:W-:-:S03]  /*0160*/  @P0 VIADD R4, R4, 0x1 ;  /* 0x0000000104040836 */ /* 0x000fc60000000000 */
[----:B------:R-:W-:Y:S01]  /*0170*/  ISETP.GE.U32.AND P1, PT, R5, UR5, PT ;  /* 0x0000000505007c0c */ /* 0x000fe2000bf26070 */
[----:B------:R-:W-:-:S12]  /*0180*/  IMAD.MOV.U32 R5, RZ, RZ, RZ ;  /* 0x000000ffff057224 */ /* 0x000fd800078e00ff */
[----:B------:R-:W-:Y:S01]  /*0190*/  @P1 VIADD R4, R4, 0x1 ;  /* 0x0000000104041836 */ /* 0x000fe20000000000 */
[----:B------:R-:W-:Y:S01]  /*01a0*/  @!P2 LOP3.LUT R4, RZ, UR5, RZ, 0x33, !PT ;  /* 0x00000005ff04ac12 */ /* 0x000fe2000f8e33ff */
[----:B------:R-:W-:Y:S06]  /*01b0*/  BRA `(.L_x_77) ;  /* 0x0000000000087947 */ /* 0x000fec0003800000 */
.L_x_76:
[----:B------:R-:W-:-:S07]  /*01c0*/  MOV R6, 0x1e0 ;  /* 0x000001e000067802 */ /* 0x000fce0000000f00 */
[----:B------:R-:W-:Y:S05]  /*01d0*/  CALL.REL.NOINC `($__internal_2_$__cuda_sm20_div_s64) ;  /* 0x0000001400707944 */ /* 0x000fea0003c00000 */
.L_x_77:
[----:B------:R-:W0:Y:S01]  /*01e0*/  S2R R6, SR_TID.X ;  /* 0x0000000000067919 */ /* 0x000e220000002100 */
[----:B------:R-:W1:Y:S01]  /*01f0*/  LDCU.128 UR16, c[0x0][0x390] ;  /* 0x00007200ff1077ac */ /* 0x000e620008000c00 */
[----:B------:R-:W2:Y:S01]  /*0200*/  LDCU.128 UR12, c[0x0][0x380] ;  /* 0x00007000ff0c77ac */ /* 0x000ea20008000c00 */
[----:B------:R-:W3:Y:S01]  /*0210*/  LDCU.64 UR8, c[0x0][0x358] ;  /* 0x00006b00ff0877ac */ /* 0x000ee20008000a00 */
[----:B-1----:R-:W-:Y:S02]  /*0220*/  USHF.R.S32.HI UR5, URZ, 0x1f, UR19 ;  /* 0x0000001fff057899 */ /* 0x002fe40008011413 */
[----:B------:R-:W-:Y:S01]  /*0230*/  IMAD.U32 R10, RZ, RZ, UR19 ;  /* 0x00000013ff0a7e24 */ /* 0x000fe2000f8e00ff */
[----:B------:R-:W-:Y:S02]  /*0240*/  USHF.L.U64.HI UR10, UR18, 0x3, UR4 ;  /* 0x00000003120a7899 */ /* 0x000fe40008010204 */
[----:B------:R-:W-:Y:S01]  /*0250*/  USHF.L.U64.HI UR6, UR18, 0x4, UR4 ;  /* 0x0000000412067899 */ /* 0x000fe20008010204 */
[----:B------:R-:W-:Y:S01]  /*0260*/  IMAD.U32 R11, RZ, RZ, UR5 ;  /* 0x00000005ff0b7e24 */ /* 0x000fe2000f8e00ff */
[----:B------:R-:W-:-:S02]  /*0270*/  USHF.L.U32 UR7, UR18, 0x3, URZ ;  /* 0x0000000312077899 */ /* 0x000fc400080006ff */
[----:B------:R-:W-:Y:S02]  /*0280*/  USHF.L.U32 UR5, UR18, 0x4, URZ ;  /* 0x0000000412057899 */ /* 0x000fe400080006ff */
[----:B0-----:R-:W-:-:S04]  /*0290*/  IMAD.WIDE.U32 R8, R6, UR18, RZ ;  /* 0x0000001206087c25 */ /* 0x001fc8000f8e00ff */
[C---:B------:R-:W-:Y:S01]  /*02a0*/  IMAD R3, R6.reuse, UR4, RZ ;  /* 0x0000000406037c24 */ /* 0x040fe2000f8e02ff */
[----:B------:R-:W-:Y:S01]  /*02b0*/  UMOV UR4, URZ ;  /* 0x000000ff00047c82 */ /* 0x000fe20008000000 */
[----:B------:R-:W-:-:S04]  /*02c0*/  IMAD.WIDE.U32 R6, R6, 0x4b0, RZ ;  /* 0x000004b006067825 */ /* 0x000fc800078e00ff */
[----:B------:R-:W-:Y:S01]  /*02d0*/  IMAD.IADD R3, R9, 0x1, R3 ;  /* 0x0000000109037824 */ /* 0x000fe200078e0203 */
[----:B------:R-:W-:Y:S01]  /*02e0*/  LEA R14, P0, R4, R6, 0x3 ;  /* 0x00000006040e7211 */ /* 0x000fe200078018ff */
[----:B------:R-:W-:-:S03]  /*02f0*/  IMAD.WIDE.U32 R8, R8, 0x96, R10 ;  /* 0x0000009608087825 */ /* 0x000fc600078e000a */
[----:B------:R-:W-:Y:S01]  /*0300*/  LEA.HI.X R5, R4, R7, R5, 0x3, P0 ;  /* 0x0000000704057211 */ /* 0x000fe200000f1c05 */
[----:B------:R-:W-:Y:S01]  /*0310*/  IMAD R11, R3, 0x96, RZ ;  /* 0x00000096030b7824 */ /* 0x000fe200078e02ff */
[----:B------:R-:W-:Y:S01]  /*0320*/  IADD3 R17, P1, PT, R2, R8, RZ ;  /* 0x0000000802117210 */ /* 0x000fe20007f3e0ff */
[----:B------:R-:W-:Y:S01]  /*0330*/  IMAD.WIDE.U32 R2, R0, 0x8, R6 ;  /* 0x0000000800027825 */ /* 0x000fe200078e0006 */
[----:B--2---:R-:W-:Y:S02]  /*0340*/  IADD3 R14, P0, PT, R14, UR14, RZ ;  /* 0x0000000e0e0e7c10 */ /* 0x004fe4000ff1e0ff */
[----:B------:R-:W-:Y:S01]  /*0350*/  LEA R0, P4, R17, UR16, 0x3 ;  /* 0x0000001011007c11 */ /* 0x000fe2000f8818ff */
[----:B------:R-:W-:Y:S01]  /*0360*/  IMAD.X R4, R9, 0x1, R11, P1 ;  /* 0x0000000109047824 */ /* 0x000fe200008e060b */
[----:B------:R-:W-:Y:S02]  /*0370*/  IADD3 R8, P2, PT, R2, UR12, RZ ;  /* 0x0000000c02087c10 */ /* 0x000fe4000ff5e0ff */
[----:B------:R-:W-:-:S02]  /*0380*/  IADD3 R0, P5, PT, R0, 0x8, RZ ;  /* 0x0000000800007810 */ /* 0x000fc40007fbe0ff */
[----:B------:R-:W-:Y:S02]  /*0390*/  LEA.HI.X R17, R17, UR17, R4, 0x3, P4 ;  /* 0x0000001111117c11 */ /* 0x000fe4000a0f1c04 */
[----:B------:R-:W-:Y:S02]  /*03a0*/  IADD3 R8, P3, PT, R8, 0x8, RZ ;  /* 0x0000000808087810 */ /* 0x000fe40007f7e0ff */
[----:B------:R-:W-:Y:S01]  /*03b0*/  IADD3 R14, P1, PT, R14, 0x8, RZ ;  /* 0x000000080e0e7810 */ /* 0x000fe20007f3e0ff */
[----:B------:R-:W-:Y:S01]  /*03c0*/  IMAD.X R17, RZ, RZ, R17, P5 ;  /* 0x000000ffff117224 */ /* 0x000fe200028e0611 */
[----:B------:R-:W-:Y:S02]  /*03d0*/  IADD3.X R9, PT, PT, RZ, UR13, R3, P3, P2 ;  /* 0x0000000dff097c10 */ /* 0x000fe40009fe4403 */
[----:B---3--:R-:W-:-:S09]  /*03e0*/  IADD3.X R15, PT, PT, RZ, UR15, R5, P1, P0 ;  /* 0x0000000fff0f7c10 */ /* 0x008fd20008fe0405 */
.L_x_78:
[----:B------:R-:W-:Y:S02]  /*03f0*/  IMAD.MOV.U32 R2, RZ, RZ, R14 ;  /* 0x000000ffff027224 */ /* 0x000fe400078e000e */
[----:B------:R-:W-:Y:S02]  /*0400*/  IMAD.MOV.U32 R3, RZ, RZ, R15 ;  /* 0x000000ffff037224 */ /* 0x000fe400078e000f */
[----:B---3--:R-:W-:Y:S02]  /*0410*/  IMAD.MOV.U32 R12, RZ, RZ, R0 ;  /* 0x000000ffff0c7224 */ /* 0x008fe400078e0000 */
[----:B------:R-:W-:Y:S01]  /*0420*/  IMAD.MOV.U32 R13, RZ, RZ, R17 ;  /* 0x000000ffff0d7224 */ /* 0x000fe200078e0011 */
[----:B------:R-:W2:Y:S04]  /*0430*/  LDG.E.64 R4, desc[UR8][R2.64+-0x8] ;  /* 0xfffff80802047981 */ /* 0x000ea8000c1e1b00 */
[----:B------:R-:W2:Y:S01]  /*0440*/  LDG.E.64 R6, desc[UR8][R12.64] ;  /* 0x000000080c067981 */ /* 0x000ea2000c1e1b00 */
[----:B------:R-:W-:-:S04]  /*0450*/  IADD3 R14, P0, PT, R0, UR7, RZ ;  /* 0x00000007000e7c10 */ /* 0x000fc8000ff1e0ff */
[----:B------:R-:W-:Y:S01]  /*0460*/  IADD3.X R15, PT, PT, R17, UR10, RZ, P0, !PT ;  /* 0x0000000a110f7c10 */ /* 0x000fe200087fe4ff */
[----:B--2---:R-:W-:Y:S01]  /*0470*/  DMUL R6, R4, R6 ;  /* 0x0000000604067228 */ /* 0x004fe20000000000 */
[----:B------:R-:W-:Y:S02]  /*0480*/  IMAD.MOV.U32 R4, RZ, RZ, R8 ;  /* 0x000000ffff047224 */ /* 0x000fe400078e0008 */
[----:B------:R-:W-:-:S05]  /*0490*/  IMAD.MOV.U32 R5, RZ, RZ, R9 ;  /* 0x000000ffff057224 */ /* 0x000fca00078e0009 */
[----:B------:R0:W-:Y:S04]  /*04a0*/  STG.E.64 desc[UR8][R4.64+-0x8], R6 ;  /* 0xfffff80604007986 */ /* 0x0001e8000c101b08 */
[----:B------:R-:W2:Y:S04]  /*04b0*/  LDG.E.64 R10, desc[UR8][R14.64] ;  /* 0x000000080e0a7981 */ /* 0x000ea8000c1e1b00 */
[----:B------:R-:W2:Y:S01]  /*04c0*/  LDG.E.64 R8, desc[UR8][R2.64] ;  /* 0x0000000802087981 */ /* 0x000ea2000c1e1b00 */
[----:B------:R-:W-:-:S04]  /*04d0*/  IADD3 R16, P0, PT, R0, UR5, RZ ;  /* 0x0000000500107c10 */ /* 0x000fc8000ff1e0ff */
[----:B------:R-:W-:Y:S01]  /*04e0*/  IADD3.X R17, PT, PT, R17, UR6, RZ, P0, !PT ;  /* 0x0000000611117c10 */ /* 0x000fe200087fe4ff */
[----:B--2---:R-:W-:-:S07]  /*04f0*/  DMUL R8, R8, R10 ;  /* 0x0000000a08087228 */ /* 0x004fce0000000000 */
[----:B------:R1:W-:Y:S04]  /*0500*/  STG.E.64 desc[UR8][R4.64], R8 ;  /* 0x0000000804007986 */ /* 0x0003e8000c101b08 */
[----:B------:R-:W2:Y:S04]  /*0510*/  LDG.E.64 R12, desc[UR8][R16.64] ;  /* 0x00000008100c7981 */ /* 0x000ea8000c1e1b00 */
[----:B------:R-:W2:Y:S01]  /*0520*/  LDG.E.64 R10, desc[UR8][R2.64+0x8] ;  /* 0x00000808020a7981 */ /* 0x000ea2000c1e1b00 */
[----:B------:R-:W-:-:S04]  /*0530*/  IADD3 R18, P0, PT, R16, UR7, RZ ;  /* 0x0000000710127c10 */ /* 0x000fc8000ff1e0ff */
[----:B------:R-:W-:Y:S01]  /*0540*/  IADD3.X R19, PT, PT, R17, UR10, RZ, P0, !PT ;  /* 0x0000000a11137c10 */ /* 0x000fe200087fe4ff */
[----:B--2---:R-:W-:-:S07]  /*0550*/  DMUL R10, R10, R12 ;  /* 0x0000000c0a0a7228 */ /* 0x004fce0000000000 */
[----:B------:R2:W-:Y:S04]  /*0560*/  STG.E.64 desc[UR8][R4.64+0x8], R10 ;  /* 0x0000080a04007986 */ /* 0x0005e8000c101b08 */
[----:B------:R-:W3:Y:S04]  /*0570*/  LDG.E.64 R12, desc[UR8][R18.64] ;  /* 0x00000008120c7981 */ /* 0x000ee8000c1e1b00 */
[----:B0-----:R-:W3:Y:S01]  /*0580*/  LDG.E.64 R6, desc[UR8][R2.64+0x10] ;  /* 0x0000100802067981 */ /* 0x001ee2000c1e1b00 */
[----:B------:R-:W-:-:S04]  /*0590*/  IADD3 R14, P0, PT, R16, UR5, RZ ;  /* 0x00000005100e7c10 */ /* 0x000fc8000ff1e0ff */
[----:B------:R-:W-:Y:S01]  /*05a0*/  IADD3.X R15, PT, PT, R17, UR6, RZ, P0, !PT ;  /* 0x00000006110f7c10 */ /* 0x000fe200087fe4ff */
[----:B---3--:R-:W-:-:S07]  /*05b0*/  DMUL R6, R6, R12 ;  /* 0x0000000c06067228 */ /* 0x008fce0000000000 */
[----:B------:R0:W-:Y:S04]  /*05c0*/  STG.E.64 desc[UR8][R4.64+0x10], R6 ;  /* 0x0000100604007986 */ /* 0x0001e8000c101b08 */
[----:B------:R-:W3:Y:S04]  /*05d0*/  LDG.E.64 R12, desc[UR8][R14.64] ;  /* 0x000000080e0c7981 */ /* 0x000ee8000c1e1b00 */
[----:B-1----:R-:W3:Y:S01]  /*05e0*/  LDG.E.64 R8, desc[UR8][R2.64+0x18] ;  /* 0x0000180802087981 */ /* 0x002ee2000c1e1b00 */
[----:B------:R-:W-:-:S04]  /*05f0*/  IADD3 R16, P0, PT, R14, UR7, RZ ;  /* 0x000000070e107c10 */ /* 0x000fc8000ff1e0ff */
[----:B------:R-:W-:Y:S01]  /*0600*/  IADD3.X R17, PT, PT, R15, UR10, RZ, P0, !PT ;  /* 0x0000000a0f117c10 */ /* 0x000fe200087fe4ff */
[----:B---3--:R-:W-:-:S07]  /*0610*/  DMUL R8, R8, R12 ;  /* 0x0000000c08087228 */ /* 0x008fce0000000000 */
[----:B------:R1:W-:Y:S04]  /*0620*/  STG.E.64 desc[UR8][R4.64+0x18], R8 ;  /* 0x0000180804007986 */ /* 0x0003e8000c101b08 */
[----:B------:R-:W3:Y:S04]  /*0630*/  LDG.E.64 R12, desc[UR8][R16.64] ;  /* 0x00000008100c7981 */ /* 0x000ee8000c1e1b00 */
[----:B--2---:R-:W3:Y:S01]  /*0640*/  LDG.E.64 R10, desc[UR8][R2.64+0x20] ;  /* 0x00002008020a7981 */ /* 0x004ee2000c1e1b00 */
[----:B------:R-:W-:-:S04]  /*0650*/  IADD3 R18, P0, PT, R14, UR5, RZ ;  /* 0x000000050e127c10 */ /* 0x000fc8000ff1e0ff */
[----:B------:R-:W-:Y:S01]  /*0660*/  IADD3.X R19, PT, PT, R15, UR6, RZ, P0, !PT ;  /* 0x000000060f137c10 */ /* 0x000fe200087fe4ff */
[----:B---3--:R-:W-:-:S07]  /*0670*/  DMUL R10, R10, R12 ;  /* 0x0000000c0a0a7228 */ /* 0x008fce0000000000 */
        /* <DEDUP_REMOVED lines=241> */
[----:B-1----:R-:W3:Y:S04]  /*1590*/  LDG.E.64 R8, desc[UR8][R20.64] ;  /* 0x0000000814087981 */ /* 0x002ee8000c1e1b00 */
[----:B------:R-:W3:Y:S01]  /*15a0*/  LDG.E.64 R6, desc[UR8][R2.64+0x168] ;  /* 0x0001680802067981 */ /* 0x000ee2000c1e1b00 */
[----:B------:R-:W-:-:S04]  /*15b0*/  IADD3 R22, P0, PT, R20, UR7, RZ ;  /* 0x0000000714167c10 */ /* 0x000fc8000ff1e0ff */
[----:B------:R-:W-:Y:S01]  /*15c0*/  IADD3.X R23, PT, PT, R21, UR10, RZ, P0, !PT ;  /* 0x0000000a15177c10 */ /* 0x000fe200087fe4ff */
[----:B---3--:R-:W-:-:S07]  /*15d0*/  DMUL R14, R6, R8 ;  /* 0x00000008060e7228 */ /* 0x008fce0000000000 */
[----:B------:R1:W-:Y:S04]  /*15e0*/  STG.E.64 desc[UR8][R4.64+0x168], R14 ;  /* 0x0001680e04007986 */ /* 0x0003e8000c101b08 */
[----:B--2---:R-:W2:Y:S04]  /*15f0*/  LDG.E.64 R10, desc[UR8][R22.64] ;  /* 0x00000008160a7981 */ /* 0x004ea8000c1e1b00 */
[----:B------:R-:W2:Y:S01]  /*1600*/  LDG.E.64 R8, desc[UR8][R2.64+0x170] ;  /* 0x0001700802087981 */ /* 0x000ea2000c1e1b00 */
[----:B------:R-:W-:-:S04]  /*1610*/  IADD3 R6, P0, PT, R20, UR5, RZ ;  /* 0x0000000514067c10 */ /* 0x000fc8000ff1e0ff */
[----:B------:R-:W-:Y:S01]  /*1620*/  IADD3.X R7, PT, PT, R21, UR6, RZ, P0, !PT ;  /* 0x0000000615077c10 */ /* 0x000fe200087fe4ff */
[----:B--2---:R-:W-:-:S07]  /*1630*/  DMUL R16, R8, R10 ;  /* 0x0000000a08107228 */ /* 0x004fce0000000000 */
[----:B------:R2:W-:Y:S04]  /*1640*/  STG.E.64 desc[UR8][R4.64+0x170], R16 ;  /* 0x0001701004007986 */ /* 0x0005e8000c101b08 */
[----:B------:R-:W3:Y:S04]  /*1650*/  LDG.E.64 R10, desc[UR8][R6.64] ;  /* 0x00000008060a7981 */ /* 0x000ee8000c1e1b00 */
[----:B------:R-:W3:Y:S01]  /*1660*/  LDG.E.64 R8, desc[UR8][R2.64+0x178] ;  /* 0x0001780802087981 */ /* 0x000ee2000c1e1b00 */
[----:B------:R-:W-:-:S04]  /*1670*/  IADD3 R18, P0, PT, R6, UR7, RZ ;  /* 0x0000000706127c10 */ /* 0x000fc8000ff1e0ff */
[----:B------:R-:W-:Y:S01]  /*1680*/  IADD3.X R19, PT, PT, R7, UR10, RZ, P0, !PT ;  /* 0x0000000a07137c10 */ /* 0x000fe200087fe4ff */
[----:B---3--:R-:W-:-:S07]  /*1690*/  DMUL R10, R8, R10 ;  /* 0x0000000a080a7228 */ /* 0x008fce0000000000 */
[----:B------:R3:W-:Y:S04]  /*16a0*/  STG.E.64 desc[UR8][R4.64+0x178], R10 ;  /* 0x0001780a04007986 */ /* 0x0007e8000c101b08 */
[----:B0-----:R-:W4:Y:S04]  /*16b0*/  LDG.E.64 R12, desc[UR8][R18.64] ;  /* 0x00000008120c7981 */ /* 0x001f28000c1e1b00 */
[----:B------:R-:W4:Y:S01]  /*16c0*/  LDG.E.64 R8, desc[UR8][R2.64+0x180] ;  /* 0x0001800802087981 */ /* 0x000f22000c1e1b00 */
[----:B------:R-:W-:-:S04]  /*16d0*/  UIADD3 UR4, UPT, UPT, UR4, 0x32, URZ ;  /* 0x0000003204047890 */ /* 0x000fc8000fffe0ff */
[----:B------:R-:W-:Y:S01]  /*16e0*/  UISETP.NE.AND UP0, UPT, UR4, 0x96, UPT ;  /* 0x000000960400788c */ /* 0x000fe2000bf05270 */
[----:B-1----:R-:W-:Y:S02]  /*16f0*/  IADD3 R14, P0, PT, R2, 0x190, RZ ;  /* 0x00000190020e7810 */ /* 0x002fe40007f1e0ff */
[----:B------:R-:W-:-:S03]  /*1700*/  IADD3 R0, P2, PT, R6, UR5, RZ ;  /* 0x0000000506007c10 */ /* 0x000fc6000ff5e0ff */
[----:B------:R-:W-:Y:S01]  /*1710*/  IMAD.X R15, RZ, RZ, R3, P0 ;  /* 0x000000ffff0f7224 */ /* 0x000fe200000e0603 */
[----:B--2---:R-:W-:Y:S01]  /*1720*/  IADD3.X R17, PT, PT, R7, UR6, RZ, P2, !PT ;  /* 0x0000000607117c10 */ /* 0x004fe200097fe4ff */
[----:B----4-:R-:W-:-:S07]  /*1730*/  DMUL R12, R8, R12 ;  /* 0x0000000c080c7228 */ /* 0x010fce0000000000 */
[----:B------:R3:W-:Y:S01]  /*1740*/  STG.E.64 desc[UR8][R4.64+0x180], R12 ;  /* 0x0001800c04007986 */ /* 0x0007e2000c101b08 */
[----:B------:R-:W-:-:S05]  /*1750*/  IADD3 R8, P1, PT, R4, 0x190, RZ ;  /* 0x0000019004087810 */ /* 0x000fca0007f3e0ff */
[----:B------:R-:W-:Y:S01]  /*1760*/  IMAD.X R9, RZ, RZ, R5, P1 ;  /* 0x000000ffff097224 */ /* 0x000fe200008e0605 */
[----:B------:R-:W-:Y:S07]  /*1770*/  BRA.U UP0, `(.L_x_78) ;  /* 0xffffffed001c7547 */ /* 0x000fee000b83ffff */
[----:B------:R-:W-:Y:S06]  /*1780*/  BAR.SYNC.DEFER_BLOCKING 0x0 ;  /* 0x0000000000007b1d */ /* 0x000fec0000010000 */
[----:B------:R-:W-:Y:S05]  /*1790*/  EXIT ;  /* 0x000000000000794d */ /* 0x000fea0003800000 */
        .weak           $__internal_2_$__cuda_sm20_div_s64
        .type           $__internal_2_$__cuda_sm20_div_s64,@function
        .size           $__internal_2_$__cuda_sm20_div_s64,(.L_x_116 - $__internal_2_$__cuda_sm20_div_s64)
$__internal_2_$__cuda_sm20_div_s64:
[----:B------:R-:W0:Y:S01]  /*17a0*/  LDC R3, c[0x0][0x398] ;  /* 0x0000e600ff037b82 */ /* 0x000e220000000800 */
[----:B------:R-:W-:Y:S02]  /*17b0*/  ISETP.LE.AND P2, PT, RZ, UR4, PT ;  /* 0x00000004ff007c0c */ /* 0x000fe4000bf43270 */
[----:B0-----:R-:W-:-:S04]  /*17c0*/  IADD3 R4, P0, PT, RZ, -R3, RZ ;  /* 0x80000003ff047210 */ /* 0x001fc80007f1e0ff */
[----:B------:R-:W-:Y:S01]  /*17d0*/  SEL R4, R4, R3, !P2 ;  /* 0x0000000304047207 */ /* 0x000fe20005000000 */
[----:B------:R-:W-:-:S05]  /*17e0*/  IMAD.X R5, RZ, RZ, ~UR4, P0 ;  /* 0x80000004ff057e24 */ /* 0x000fca00080e06ff */
[----:B------:R-:W-:-:S04]  /*17f0*/  SEL R5, R5, UR4, !P2 ;  /* 0x0000000405057c07 */ /* 0x000fc8000d000000 */
[----:B------:R-:W0:Y:S08]  /*1800*/  I2F.U64.RP R7, R4 ;  /* 0x0000000400077312 */ /* 0x000e300000309000 */
[----:B0-----:R-:W0:Y:S02]  /*1810*/  MUFU.RCP R7, R7 ;  /* 0x0000000700077308 */ /* 0x001e240000001000 */
[----:B0-----:R-:W-:-:S06]  /*1820*/  VIADD R8, R7, 0x1ffffffe ;  /* 0x1ffffffe07087836 */ /* 0x001fcc0000000000 */
[----:B------:R-:W0:Y:S02]  /*1830*/  F2I.U64.TRUNC R8, R8 ;  /* 0x0000000800087311 */ /* 0x000e24000020d800 */
[----:B0-----:R-:W-:-:S04]  /*1840*/  IMAD.WIDE.U32 R10, R8, R4, RZ ;  /* 0x00000004080a7225 */ /* 0x001fc800078e00ff */
[----:B------:R-:W-:Y:S01]  /*1850*/  IMAD R11, R8, R5, R11 ;  /* 0x00000005080b7224 */ /* 0x000fe200078e020b */
[----:B------:R-:W-:-:S03]  /*1860*/  IADD3 R13, P0, PT, RZ, -R10, RZ ;  /* 0x8000000aff0d7210 */ /* 0x000fc60007f1e0ff */
[----:B------:R-:W-:Y:S02]  /*1870*/  IMAD R11, R9, R4, R11 ;  /* 0x00000004090b7224 */ /* 0x000fe400078e020b */
[----:B------:R-:W-:-:S04]  /*1880*/  IMAD.HI.U32 R10, R8, R13, RZ ;  /* 0x0000000d080a7227 */ /* 0x000fc800078e00ff */
[----:B------:R-:W-:Y:S02]  /*1890*/  IMAD.X R15, RZ, RZ, ~R11, P0 ;  /* 0x000000ffff0f7224 */ /* 0x000fe400000e0e0b */
[----:B------:R-:W-:Y:S02]  /*18a0*/  IMAD.MOV.U32 R11, RZ, RZ, R8 ;  /* 0x000000ffff0b7224 */ /* 0x000fe400078e0008 */
[-C--:B------:R-:W-:Y:S02]  /*18b0*/  IMAD R17, R9, R15.reuse, RZ ;  /* 0x0000000f09117224 */ /* 0x080fe400078e02ff */
[----:B------:R-:W-:-:S04]  /*18c0*/  IMAD.WIDE.U32 R10, P0, R8, R15, R10 ;  /* 0x0000000f080a7225 */ /* 0x000fc8000780000a */
[----:B------:R-:W-:-:S04]  /*18d0*/  IMAD.HI.U32 R7, R9, R15, RZ ;  /* 0x0000000f09077227 */ /* 0x000fc800078e00ff */
[----:B------:R-:W-:-:S04]  /*18e0*/  IMAD.HI.U32 R10, P1, R9, R13, R10 ;  /* 0x0000000d090a7227 */ /* 0x000fc8000782000a */
[----:B------:R-:W-:Y:S01]  /*18f0*/  IMAD.X R7, R7, 0x1, R9, P0 ;  /* 0x0000000107077824 */ /* 0x000fe200000e0609 */
[----:B------:R-:W-:-:S04]  /*1900*/  IADD3 R11, P3, PT, R17, R10, RZ ;  /* 0x0000000a110b7210 */ /* 0x000fc80007f7e0ff */
[----:B------:R-:W-:Y:S01]  /*1910*/  IADD3.X R7, PT, PT, RZ, RZ, R7, P3, P1 ;  /* 0x000000ffff077210 */ /* 0x000fe20001fe2407 */
[----:B------:R-:W-:-:S04]  /*1920*/  IMAD.WIDE.U32 R8, R11, R4, RZ ;  /* 0x000000040b087225 */ /* 0x000fc800078e00ff */
[----:B------:R-:W-:Y:S01]  /*1930*/  IMAD R9, R11, R5, R9 ;  /* 0x000000050b097224 */ /* 0x000fe200078e0209 */
[----:B------:R-:W-:-:S03]  /*1940*/  IADD3 R13, P0, PT, RZ, -R8, RZ ;  /* 0x80000008ff0d7210 */ /* 0x000fc60007f1e0ff */
[----:B------:R-:W-:Y:S02]  /*1950*/  IMAD R9, R7, R4, R9 ;  /* 0x0000000407097224 */ /* 0x000fe400078e0209 */
[----:B------:R-:W-:-:S04]  /*1960*/  IMAD.HI.U32 R10, R11, R13, RZ ;  /* 0x0000000d0b0a7227 */ /* 0x000fc800078e00ff */
[----:B------:R-:W-:Y:S02]  /*1970*/  IMAD.X R8, RZ, RZ, ~R9, P0 ;  /* 0x000000ffff087224 */ /* 0x000fe400000e0e09 */
[----:B------:R-:W-:Y:S02]  /*1980*/  IMAD.MOV.U32 R9, RZ, RZ, RZ ;  /* 0x000000ffff097224 */ /* 0x000fe400078e00ff */
[----:B------:R-:W-:-:S04]  /*1990*/  IMAD.WIDE.U32 R10, P0, R11, R8, R10 ;  /* 0x000000080b0a7225 */ /* 0x000fc8000780000a */
[C---:B------:R-:W-:Y:S02]  /*19a0*/  IMAD R12, R7.reuse, R8, RZ ;  /* 0x00000008070c7224 */ /* 0x040fe400078e02ff */
[----:B------:R-:W-:-:S04]  /*19b0*/  IMAD.HI.U32 R11, P1, R7, R13, R10 ;  /* 0x0000000d070b7227 */ /* 0x000fc8000782000a */
[----:B------:R-:W-:Y:S01]  /*19c0*/  IMAD.HI.U32 R10, R7, R8, RZ ;  /* 0x00000008070a7227 */ /* 0x000fe200078e00ff */
[----:B------:R-:W-:-:S03]  /*19d0*/  IADD3 R11, P3, PT, R12, R11, RZ ;  /* 0x0000000b0c0b7210 */ /* 0x000fc60007f7e0ff */
[----:B------:R-:W-:Y:S02]  /*19e0*/  IMAD.X R7, R10, 0x1, R7, P0 ;  /* 0x000000010a077824 */ /* 0x000fe400000e0607 */
[----:B------:R-:W-:-:S03]  /*19f0*/  IMAD.HI.U32 R8, R11, R2, RZ ;  /* 0x000000020b087227 */ /* 0x000fc600078e00ff */
[----:B------:R-:W-:Y:S01]  /*1a00*/  IADD3.X R7, PT, PT, RZ, RZ, R7, P3, P1 ;  /* 0x000000ffff077210 */ /* 0x000fe20001fe2407 */
[----:B------:R-:W-:-:S04]  /*1a10*/  IMAD.WIDE.U32 R8, RZ, R11, R8 ;  /* 0x0000000bff087225 */ /* 0x000fc800078e0008 */
[----:B------:R-:W-:-:S05]  /*1a20*/  IMAD.HI.U32 R7, P0, R7, R2, R8 ;  /* 0x0000000207077227 */ /* 0x000fca0007800008 */
[----:B------:R-:W-:Y:S01]  /*1a30*/  IADD3 R11, P1, PT, RZ, R7, RZ ;  /* 0x00000007ff0b7210 */ /* 0x000fe20007f3e0ff */
[----:B------:R-:W-:-:S04]  /*1a40*/  IMAD.X R7, RZ, RZ, RZ, P0 ;  /* 0x000000ffff077224 */ /* 0x000fc800000e06ff */
[----:B------:R-:W-:-:S04]  /*1a50*/  IMAD.WIDE.U32 R8, R11, R4, RZ ;  /* 0x000000040b087225 */ /* 0x000fc800078e00ff */
[----:B------:R-:W-:Y:S01]  /*1a60*/  IMAD.X R7, RZ, RZ, R7, P1 ;  /* 0x000000ffff077224 */ /* 0x000fe200008e0607 */
[----:B------:R-:W-:Y:S01]  /*1a70*/  IADD3 R15, P1, PT, -R8, R2, RZ ;  /* 0x00000002080f7210 */ /* 0x000fe20007f3e1ff */
[C---:B------:R-:W-:Y:S01]  /*1a80*/  IMAD R9, R11.reuse, R5, R9 ;  /* 0x000000050b097224 */ /* 0x040fe200078e0209 */
[----:B------:R-:W-:Y:S02]  /*1a90*/  IADD3 R8, P3, PT, R11, 0x1, RZ ;  /* 0x000000010b087810 */ /* 0x000fe40007f7e0ff */
[-C--:B------:R-:W-:Y:S01]  /*1aa0*/  ISETP.GE.U32.AND P0, PT, R15, R4.reuse, PT ;  /* 0x000000040f00720c */ /* 0x080fe20003f06070 */
[-C--:B------:R-:W-:Y:S02]  /*1ab0*/  IMAD R9, R7, R4.reuse, R9 ;  /* 0x0000000407097224 */ /* 0x080fe400078e0209 */
[----:B------:R-:W-:Y:S02]  /*1ac0*/  IMAD.X R10, RZ, RZ, R7, P3 ;  /* 0x000000ffff0a7224 */ /* 0x000fe400018e0607 */
[----:B------:R-:W-:Y:S01]  /*1ad0*/  IMAD.X R17, RZ, RZ, ~R9, P1 ;  /* 0x000000ffff117224 */ /* 0x000fe200008e0e09 */
[----:B------:R-:W-:-:S04]  /*1ae0*/  IADD3 R9, P1, PT, R15, -R4, RZ ;  /* 0x800000040f097210 */ /* 0x000fc80007f3e0ff */
[C---:B------:R-:W-:Y:S01]  /*1af0*/  ISETP.GE.U32.AND.EX P0, PT, R17.reuse, R5, PT, P0 ;  /* 0x000000051100720c */ /* 0x040fe20003f06100 */
[----:B------:R-:W-:-:S03]  /*1b00*/  IMAD.X R13, R17, 0x1, ~R5, P1 ;  /* 0x00000001110d7824 */ /* 0x000fc600008e0e05 */
[----:B------:R-:W-:Y:S02]  /*1b10*/  SEL R9, R9, R15, P0 ;  /* 0x0000000f09097207 */ /* 0x000fe40000000000 */
[----:B------:R-:W-:Y:S02]  /*1b20*/  SEL R11, R8, R11, P0 ;  /* 0x0000000b080b7207 */ /* 0x000fe40000000000 */
[----:B------:R-:W-:Y:S02]  /*1b30*/  SEL R13, R13, R17, P0 ;  /* 0x000000110d0d7207 */ /* 0x000fe40000000000 */
[----:B------:R-:W-:Y:S02]  /*1b40*/  ISETP.GE.U32.AND P1, PT, R9, R4, PT ;  /* 0x000000040900720c */ /* 0x000fe40003f26070 */
[----:B------:R-:W-:Y:S02]  /*1b50*/  SEL R8, R10, R7, P0 ;  /* 0x000000070a087207 */ /* 0x000fe40000000000 */
[----:B------:R-:W-:-:S02]  /*1b60*/  IADD3 R4, P3, PT, R11, 0x1, RZ ;  /* 0x000000010b047810 */ /* 0x000fc40007f7e0ff */
[----:B------:R-:W-:-:S03]  /*1b70*/  ISETP.GE.U32.AND.EX P0, PT, R13, R5, PT, P1 ;  /* 0x000000050d00720c */ /* 0x000fc60003f06110 */
[----:B------:R-:W-:Y:S01]  /*1b80*/  IMAD.X R5, RZ, RZ, R8, P3 ;  /* 0x000000ffff057224 */ /* 0x000fe200018e0608 */
[----:B------:R-:W-:-:S04]  /*1b90*/  SEL R4, R4, R11, P0 ;  /* 0x0000000b04047207 */ /* 0x000fc80000000000 */
[----:B------:R-:W-:Y:S02]  /*1ba0*/  SEL R5, R5, R8, P0 ;  /* 0x0000000805057207 */ /* 0x000fe40000000000 */
[-C--:B------:R-:W-:Y:S02]  /*1bb0*/  IADD3 R7, P1, PT, RZ, -R4.reuse, RZ ;  /* 0x80000004ff077210 */ /* 0x080fe40007f3e0ff */
[----:B------:R-:W-:Y:S02]  /*1bc0*/  ISETP.NE.U32.AND P0, PT, R3, RZ, PT ;  /* 0x000000ff0300720c */ /* 0x000fe40003f05070 */
[----:B------:R-:W-:Y:S01]  /*1bd0*/  SEL R4, R7, R4, !P2 ;  /* 0x0000000407047207 */ /* 0x000fe20005000000 */
[----:B------:R-:W-:Y:S01]  /*1be0*/  IMAD.X R8, RZ, RZ, ~R5, P1 ;  /* 0x000000ffff087224 */ /* 0x000fe200008e0e05 */
[----:B------:R-:W-:Y:S01]  /*1bf0*/  ISETP.NE.AND.EX P0, PT, RZ, UR4, PT, P0 ;  /* 0x00000004ff007c0c */ /* 0x000fe2000bf05300 */
[----:B------:R-:W-:-:S03]  /*1c00*/  IMAD.MOV.U32 R7, RZ, RZ, 0x0 ;  /* 0x00000000ff077424 */ /* 0x000fc600078e00ff */
[----:B------:R-:W-:Y:S02]  /*1c10*/  SEL R5, R8, R5, !P2 ;  /* 0x0000000508057207 */ /* 0x000fe40005000000 */
[----:B------:R-:W-:Y:S02]  /*1c20*/  SEL R4, R4, 0xffffffff, P0 ;  /* 0xffffffff04047807 */ /* 0x000fe40000000000 */
[----:B------:R-:W-:Y:S01]  /*1c30*/  SEL R5, R5, 0xffffffff, P0 ;  /* 0xffffffff05057807 */ /* 0x000fe20000000000 */
[----:B------:R-:W-:Y:S06]  /*1c40*/  RET.REL.NODEC R6 `(_Z15gw_to_inInversePdS_S_ii) ;  /* 0xffffffe006ec7950 */ /* 0x000fec0003c3ffff */
.L_x_79:
        /* <DEDUP_REMOVED lines=11> */
.L_x_116:


//--------------------- .text._Z8gw_to_inPdS_S_ii --------------------------
	.section	.text._Z8gw_to_inPdS_S_ii,"ax",@progbits
	.align	128
        .global         _Z8gw_to_inPdS_S_ii
        .type           _Z8gw_to_inPdS_S_ii,@function
        .size           _Z8gw_to_inPdS_S_ii,(.L_x_131 - _Z8gw_to_inPdS_S_ii)
        .other          _Z8gw_to_inPdS_S_ii,@"STO_CUDA_ENTRY STV_DEFAULT"
_Z8gw_to_inPdS_S_ii:
.text._Z8gw_to_inPdS_S_ii:
[----:B------:R-:W-:Y:S01]  /*0000*/  LDC R1, c[0x0][0x37c] ;  /* 0x0000df00ff017b82 */ /* 0x000fe20000000800 */
[----:B------:R-:W0:Y:S01]  /*0010*/  S2R R6, SR_TID.X ;  /* 0x0000000000067919 */ /* 0x000e220000002100 */
[----:B------:R-:W1:Y:S01]  /*0020*/  LDCU.64 UR10, c[0x0][0x398] ;  /* 0x00007300ff0a77ac */ /* 0x000e620008000a00 */
[----:B------:R-:W-:Y:S01]  /*0030*/  IMAD.MOV.U32 R3, RZ, RZ, RZ ;  /* 0x000000ffff037224 */ /* 0x000fe200078e00ff */
[----:B------:R-:W2:Y:S01]  /*0040*/  S2R R5, SR_CTAID.X ;  /* 0x0000000000057919 */ /* 0x000ea20000002500 */
[----:B------:R-:W3:Y:S01]  /*0050*/  LDCU.64 UR4, c[0x0][0x390] ;  /* 0x00007200ff0477ac */ /* 0x000ee20008000a00 */
[----:B------:R-:W4:Y:S01]  /*0060*/  LDCU.128 UR12, c[0x0][0x380] ;  /* 0x00007000ff0c77ac */ /* 0x000f220008000c00 */
[----:B------:R-:W5:Y:S01]  /*0070*/  LDCU.64 UR8, c[0x0][0x358] ;  /* 0x00006b00ff0877ac */ /* 0x000f620008000a00 */
[----:B-1----:R-:W-:Y:S02]  /*0080*/  USHF.R.S32.HI UR6, URZ, 0x1f, UR10 ;  /* 0x0000001fff067899 */ /* 0x002fe4000801140a */
[----:B---3--:R-:W-:Y:S01]  /*0090*/  UIMAD.WIDE UR4, UR11, 0x8, UR4 ;  /* 0x000000080b0478a5 */ /* 0x008fe2000f8e0204 */
[----:B0-----:R-:W-:-:S02]  /*00a0*/  IMAD R2, R6, 0x96, RZ ;  /* 0x0000009606027824 */ /* 0x001fc400078e02ff */
[----:B------:R-:W-:-:S04]  /*00b0*/  IMAD.WIDE.U32 R6, R6, 0x4b0, RZ ;  /* 0x000004b006067825 */ /* 0x000fc800078e00ff */
[----:B--2---:R-:W-:-:S04]  /*00c0*/  IMAD.WIDE.U32 R2, R5, 0xe100, R2 ;  /* 0x0000e10005027825 */ /* 0x004fc800078e0002 */
[----:B------:R-:W-:Y:S02]  /*00d0*/  IMAD R3, R3, UR10, RZ ;  /* 0x0000000a03037c24 */ /* 0x000fe4000f8e02ff */
[----:B------:R-:W-:-:S04]  /*00e0*/  IMAD.WIDE.U32 R6, R5, 0x70800, R6 ;  /* 0x0007080005067825 */ /* 0x000fc800078e0006 */
[----:B------:R-:W-:Y:S01]  /*00f0*/  IMAD R9, R2, UR6, R3 ;  /* 0x0000000602097c24 */ /* 0x000fe2000f8e0203 */
[----:B----4-:R-:W-:Y:S01]  /*0100*/  IADD3 R4, P0, PT, R6, UR14, RZ ;  /* 0x0000000e06047c10 */ /* 0x010fe2000ff1e0ff */
[----:B------:R-:W-:-:S03]  /*0110*/  IMAD.WIDE.U32 R2, R2, UR10, RZ ;  /* 0x0000000a02027c25 */ /* 0x000fc6000f8e00ff */
[----:B------:R-:W-:Y:S01]  /*0120*/  IADD3.X R5, PT, PT, R7, UR15, RZ, P0, !PT ;  /* 0x0000000f07057c10 */ /* 0x000fe200087fe4ff */
[----:B------:R-:W-:Y:S02]  /*0130*/  IMAD.IADD R3, R3, 0x1, R9 ;  /* 0x0000000103037824 */ /* 0x000fe400078e0209 */
[C---:B------:R-:W-:Y:S02]  /*0140*/  IMAD.SHL.U32 R9, R2.reuse, 0x8, RZ ;  /* 0x0000000802097824 */ /* 0x040fe400078e00ff */
[----:B-----5:R-:W2:Y:S01]  /*0150*/  LDG.E.64 R10, desc[UR8][R4.64] ;  /* 0x00000008040a7981 */ /* 0x020ea2000c1e1b00 */
[----:B------:R-:W-:Y:S02]  /*0160*/  SHF.L.U64.HI R8, R2, 0x3, R3 ;  /* 0x0000000302087819 */ /* 0x000fe40000010203 */
[----:B------:R-:W-:-:S04]  /*0170*/  IADD3 R12, P1, PT, R9, UR4, RZ ;  /* 0x00000004090c7c10 */ /* 0x000fc8000ff3e0ff */
[----:B------:R-:W-:-:S06]  /*0180*/  IADD3.X R13, PT, PT, R8, UR5, RZ, P1, !PT ;  /* 0x00000005080d7c10 */ /* 0x000fcc0008ffe4ff */
[----:B------:R-:W2:Y:S01]  /*0190*/  LDG.E.64 R12, desc[UR8][R12.64+-0x8] ;  /* 0xfffff8080c0c7981 */ /* 0x000ea2000c1e1b00 */
[----:B------:R-:W-:Y:S01]  /*01a0*/  LOP3.LUT R2, R6, 0x8, RZ, 0xfc, !PT ;  /* 0x0000000806027812 */ /* 0x000fe200078efcff */
[----:B------:R-:W-:-:S04]  /*01b0*/  IMAD R3, R7, UR10, RZ ;  /* 0x0000000a07037c24 */ /* 0x000fc8000f8e02ff */
[C---:B------:R-:W-:Y:S02]  /*01c0*/  IMAD R15, R2.reuse, UR6, R3 ;  /* 0x00000006020f7c24 */ /* 0x040fe4000f8e0203 */
[----:B------:R-:W-:Y:S01]  /*01d0*/  IMAD.WIDE.U32 R2, R2, UR10, RZ ;  /* 0x0000000a02027c25 */ /* 0x000fe2000f8e00ff */
[----:B------:R-:W-:-:S03]  /*01e0*/  IADD3 R6, P0, PT, R6, UR12, RZ ;  /* 0x0000000c06067c10 */ /* 0x000fc6000ff1e0ff */
[----:B------:R-:W-:Y:S01]  /*01f0*/  IMAD.IADD R0, R3, 0x1, R15 ;  /* 0x0000000103007824 */ /* 0x000fe200078e020f */
[----:B------:R-:W-:Y:S02]  /*0200*/  IADD3 R16, P1, PT, R2, UR4, RZ ;  /* 0x0000000402107c10 */ /* 0x000fe4000ff3e0ff */
[----:B------:R-:W-:Y:S02]  /*0210*/  IADD3.X R7, PT, PT, R7, UR13, RZ, P0, !PT ;  /* 0x0000000d07077c10 */ /* 0x000fe400087fe4ff */
[----:B------:R-:W-:Y:S01]  /*0220*/  IADD3.X R17, PT, PT, R0, UR5, RZ, P1, !PT ;  /* 0x0000000500117c10 */ /* 0x000fe20008ffe4ff */
[----:B--2---:R-:W-:-:S07]  /*0230*/  DMUL R10, R10, R12 ;  /* 0x0000000c0a0a7228 */ /* 0x004fce0000000000 */
[----:B------:R0:W-:Y:S04]  /*0240*/  STG.E.64 desc[UR8][R6.64], R10 ;  /* 0x0000000a06007986 */ /* 0x0001e8000c101b08 */
[----:B------:R-:W2:Y:S04]  /*0250*/  LDG.E.64 R14, desc[UR8][R16.64+-0x8] ;  /* 0xfffff808100e7981 */ /* 0x000ea8000c1e1b00 */
[----:B------:R-:W2:Y:S01]  /*0260*/  LDG.E.64 R12, desc[UR8][R4.64+0x8] ;  /* 0x00000808040c7981 */ /* 0x000ea2000c1e1b00 */
[----:B------:R-:W-:-:S04]  /*0270*/  UIADD3 UR4, UP0, UPT, UR4, -0x8, URZ ;  /* 0xfffffff804047890 */ /* 0x000fc8000ff1e0ff */
[----:B------:R-:W-:-:S04]  /*0280*/  UIADD3.X UR5, UPT, UPT, UR5, -0x1, URZ, UP0, !UPT ;  /* 0xffffffff05057890 */ /* 0x000fc800087fe4ff */
[----:B------:R-:W-:-:S06]  /*0290*/  UIMAD.WIDE UR4, UR10, 0x10, UR4 ;  /* 0x000000100a0478a5 */ /* 0x000fcc000f8e0204 */
[----:B------:R-:W-:-:S04]  /*02a0*/  IADD3 R18, P0, PT, R9, UR4, RZ ;  /* 0x0000000409127c10 */ /* 0x000fc8000ff1e0ff */
[----:B------:R-:W-:Y:S01]  /*02b0*/  IADD3.X R19, PT, PT, R8, UR5, RZ, P0, !PT ;  /* 0x0000000508137c10 */ /* 0x000fe200087fe4ff */
[----:B--2---:R-:W-:-:S07]  /*02c0*/  DMUL R12, R12, R14 ;  /* 0x0000000e0c0c7228 */ /* 0x004fce0000000000 */
[----:B------:R1:W-:Y:S04]  /*02d0*/  STG.E.64 desc[UR8][R6.64+0x8], R12 ;  /* 0x0000080c06007986 */ /* 0x0003e8000c101b08 */
[----:B------:R-:W2:Y:S04]  /*02e0*/  LDG.E.64 R14, desc[UR8][R18.64] ;  /* 0x00000008120e7981 */ /* 0x000ea8000c1e1b00 */
[----:B0-----:R-:W2:Y:S01]  /*02f0*/  LDG.E.64 R10, desc[UR8][R4.64+0x10] ;  /* 0x00001008040a7981 */ /* 0x001ea2000c1e1b00 */
[----:B------:R-:W-:-:S04]  /*0300*/  IADD3 R20, P0, PT, R2, UR4, RZ ;  /* 0x0000000402147c10 */ /* 0x000fc8000ff1e0ff */
[----:B------:R-:W-:Y:S01]  /*0310*/  IADD3.X R21, PT, PT, R0, UR5, RZ, P0, !PT ;  /* 0x0000000500157c10 */ /* 0x000fe200087fe4ff */
[----:B--2---:R-:W-:-:S07]  /*0320*/  DMUL R10, R10, R14 ;  /* 0x0000000e0a0a7228 */ /* 0x004fce0000000000 */
[----:B------:R0:W-:Y:S04]  /*0330*/  STG.E.64 desc[UR8][R6.64+0x10], R10 ;  /* 0x0000100a06007986 */ /* 0x0001e8000c101b08 */
[----:B------:R-:W2:Y:S04]  /*0340*/  LDG.E.64 R16, desc[UR8][R20.64] ;  /* 0x0000000814107981 */ /* 0x000ea8000c1e1b00 */
[----:B------:R-:W2:Y:S01]  /*0350*/  LDG.E.64 R14, desc[UR8][R4.64+0x18] ;  /* 0x00001808040e7981 */ /* 0x000ea2000c1e1b00 */
[----:B------:R-:W-:-:S06]  /*0360*/  UIMAD.WIDE UR4, UR10, 0x10, UR4 ;  /* 0x000000100a0478a5 */ /* 0x000fcc000f8e0204 */
[----:B------:R-:W-:-:S04]  /*0370*/  IADD3 R22, P0, PT, R9, UR4, RZ ;  /* 0x0000000409167c10 */ /* 0x000fc8000ff1e0ff */
[----:B------:R-:W-:Y:S01]  /*0380*/  IADD3.X R23, PT, PT, R8, UR5, RZ, P0, !PT ;  /* 0x0000000508177c10 */ /* 0x000fe200087fe4ff */
[----:B--2---:R-:W-:-:S07]  /*0390*/  DMUL R14, R14, R16 ;  /* 0x000000100e0e7228 */ /* 0x004fce0000000000 */
[----:B------:R2:W-:Y:S04]  /*03a0*/  STG.E.64 desc[UR8][R6.64+0x18], R14 ;  /* 0x0000180e06007986 */ /* 0x0005e8000c101b08 */
[----:B------:R-:W3:Y:S04]  /*03b0*/  LDG.E.64 R16, desc[UR8][R22.64] ;  /* 0x0000000816107981 */ /* 0x000ee8000c1e1b00 */
[----:B-1----:R-:W3:Y:S01]  /*03c0*/  LDG.E.64 R12, desc[UR8][R4.64+0x20] ;  /* 0x00002008040c7981 */ /* 0x002ee2000c1e1b00 */
[----:B------:R-:W-:-:S04]  /*03d0*/  IADD3 R18, P0, PT, R2, UR4, RZ ;  /* 0x0000000402127c10 */ /* 0x000fc8000ff1e0ff */
[----:B------:R-:W-:Y:S01]  /*03e0*/  IADD3.X R19, PT, PT, R0, UR5, RZ, P0, !PT ;  /* 0x0000000500137c10 */ /* 0x000fe200087fe4ff */
[----:B---3--:R-:W-:-:S07]  /*03f0*/  DMUL R12, R12, R16 ;  /* 0x000000100c0c7228 */ /* 0x008fce0000000000 */
[----:B------:R2:W-:Y:S04]  /*0400*/  STG.E.64 desc[UR8][R6.64+0x20], R12 ;  /* 0x0000200c06007986 */ /* 0x0005e8000c101b08 */
[----:B0-----:R-:W3:Y:S04]  /*0410*/  LDG.E.64 R10, desc[UR8][R4.64+0x28] ;  /* 0x00002808040a7981 */ /* 0x001ee8000c1e1b00 */
[----:B------:R-:W3:Y:S01]  /*0420*/  LDG.E.64 R16, desc[UR8][R18.64] ;  /* 0x0000000812107981 */ /* 0x000ee2000c1e1b00 */
[----:B------:R-:W-:-:S03]  /*0430*/  UIMAD.WIDE UR6, UR10, 0x10, UR4 ;  /* 0x000000100a0678a5 */ /* 0x000fc6000f8e0204 */
[----:B------:R-:W-:Y:S01]  /*0440*/  UMOV UR5, 0x30 ;  /* 0x0000003000057882 */ /* 0x000fe20000000000 */
[----:B------:R-:W-:Y:S01]  /*0450*/  UMOV UR4, URZ ;  /* 0x000000ff00047c82 */ /* 0x000fe20008000000 */
[----:B---3--:R-:W-:-:S07]  /*0460*/  DMUL R10, R10, R16 ;  /* 0x000000100a0a7228 */ /* 0x008fce0000000000 */
[----:B------:R2:W-:Y:S04]  /*0470*/  STG.E.64 desc[UR8][R6.64+0x28], R10 ;  /* 0x0000280a06007986 */ /* 0x0005e8000c101b08 */
.L_x_80:
[----:B--2---:R-:W-:Y:S02]  /*0480*/  IADD3 R12, P0, PT, R4, UR5, RZ ;  /* 0x00000005040c7c10 */ /* 0x004fe4000ff1e0ff */
[----:B0-----:R-:W-:Y:S02]  /*0490*/  IADD3 R20, P1, PT, R9, UR6, RZ ;  /* 0x0000000609147c10 */ /* 0x001fe4000ff3e0ff */
[----:B------:R-:W-:Y:S02]  /*04a0*/  IADD3.X R13, PT, PT, R5, UR4, RZ, P0, !PT ;  /* 0x00000004050d7c10 */ /* 0x000fe400087fe4ff */
[----:B------:R-:W-:-:S03]  /*04b0*/  IADD3.X R21, PT, PT, R8, UR7, RZ, P1, !PT ;  /* 0x0000000708157c10 */ /* 0x000fc60008ffe4ff */
[----:B------:R-:W2:Y:S04]  /*04c0*/  LDG.E.64 R14, desc[UR8][R12.64] ;  /* 0x000000080c0e7981 */ /* 0x000ea8000c1e1b00 */
[----:B------:R-:W2:Y:S01]  /*04d0*/  LDG.E.64 R16, desc[UR8][R20.64] ;  /* 0x0000000814107981 */ /* 0x000ea2000c1e1b00 */
[----:B------:R-:W-:Y:S02]  /*04e0*/  IADD3 R10, P0, PT, R6, UR5, RZ ;  /* 0x00000005060a7c10 */ /* 0x000fe4000ff1e0ff */
[----:B------:R-:W-:Y:S02]  /*04f0*/  IADD3 R22, P1, PT, R2, UR6, RZ ;  /* 0x0000000602167c10 */ /* 0x000fe4000ff3e0ff */
[----:B------:R-:W-:Y:S02]  /*0500*/  IADD3.X R11, PT, PT, R7, UR4, RZ, P0, !PT ;  /* 0x00000004070b7c10 */ /* 0x000fe400087fe4ff */
        /* <DEDUP_REMOVED lines=18> */
[----:B------:R-:W-:-:S06]  /*0630*/  UIMAD.WIDE UR6, UR10, 0x10, UR6 ;  /* 0x000000100a0678a5 */ /* 0x000fcc000f8e0206 */
        /* <DEDUP_REMOVED lines=12> */
[----:B------:R-:W-:-:S06]  /*0700*/  UIMAD.WIDE UR6, UR10, 0x10, UR6 ;  /* 0x000000100a0678a5 */ /* 0x000fcc000f8e0206 */
        /* <DEDUP_REMOVED lines=12> */
[----:B------:R-:W-:-:S06]  /*07d0*/  UIMAD.WIDE UR6, UR10, 0x10, UR6 ;  /* 0x000000100a0678a5 */ /* 0x000fcc000f8e0206 */
        /* <DEDUP_REMOVED lines=179> */
[----:B------:R-:W3:Y:S04]  /*1310*/  LDG.E.64 R16, desc[UR8][R12.64+0x118] ;  /* 0x000118080c107981 */ /* 0x000ee8000c1e1b00 */
[----:B--2---:R-:W3:Y:S01]  /*1320*/  LDG.E.64 R18, desc[UR8][R24.64] ;  /* 0x0000000818127981 */ /* 0x004ee2000c1e1b00 */
[----:B------:R-:W-:-:S04]  /*1330*/  UIADD3 UR5, UP0, UPT, UR5, 0x120, URZ ;  /* 0x0000012005057890 */ /* 0x000fc8000ff1e0ff */
[----:B------:R-:W-:Y:S02]  /*1340*/  UIADD3.X UR4, UPT, UPT, URZ, UR4, URZ, UP0, !UPT ;  /* 0x00000004ff047290 */ /* 0x000fe400087fe4ff */
[----:B------:R-:W-:-:S04]  /*1350*/  UISETP.NE.U32.AND UP0, UPT, UR5, 0x4b0, UPT ;  /* 0x000004b00500788c */ /* 0x000fc8000bf05070 */
[----:B------:R-:W-:Y:S02]  /*1360*/  UISETP.NE.AND.EX UP0, UPT, UR4, URZ, UPT, UP0 ;  /* 0x000000ff0400728c */ /* 0x000fe4000bf05300 */
[----:B------:R-:W-:Y:S01]  /*1370*/  UIMAD.WIDE UR6, UR10, 0x10, UR6 ;  /* 0x000000100a0678a5 */ /* 0x000fe2000f8e0206 */
[----:B---3--:R-:W-:-:S07]  /*1380*/  DMUL R16, R16, R18 ;  /* 0x0000001210107228 */ /* 0x008fce0000000000 */
[----:B------:R0:W-:Y:S01]  /*1390*/  STG.E.64 desc[UR8][R10.64+0x118], R16 ;  /* 0x000118100a007986 */ /* 0x0001e2000c101b08 */
[----:B------:R-:W-:Y:S05]  /*13a0*/  BRA.U UP0, `(.L_x_80) ;  /* 0xfffffff100347547 */ /* 0x000fea000b83ffff */
[----:B------:R-:W-:Y:S06]  /*13b0*/  BAR.SYNC.DEFER_BLOCKING 0x0 ;  /* 0x0000000000007b1d */ /* 0x000fec0000010000 */
[----:B------:R-:W-:Y:S05]  /*13c0*/  EXIT ;  /* 0x000000000000794d */ /* 0x000fea0003800000 */
.L_x_81:
        /* <DEDUP_REMOVED lines=11> */
.L_x_131:


//--------------------- .text._Z8w_to_wdzPdS_d    --------------------------
	.section	.text._Z8w_to_wdzPdS_d,"ax",@progbits
	.align	128
        .global         _Z8w_to_wdzPdS_d
        .type           _Z8w_to_wdzPdS_d,@function
        .size           _Z8w_to_wdzPdS_d,(.L_x_132 - _Z8w_to_wdzPdS_d)
        .other          _Z8w_to_wdzPdS_d,@"STO_CUDA_ENTRY STV_DEFAULT"
_Z8w_to_wdzPdS_d:
.text._Z8w_to_wdzPdS_d:
[----:B------:R-:W-:Y:S01]  /*0000*/  LDC R1, c[0x0][0x37c] ;  /* 0x0000df00ff017b82 */ /* 0x000fe20000000800 */
[----:B------:R-:W0:Y:S07]  /*0010*/  S2R R0, SR_CTAID.Y ;  /* 0x0000000000007919 */ /* 0x000e2e0000002600 */
[----:B------:R-:W0:Y:S01]  /*0020*/  S2UR UR4, SR_CTAID.X ;  /* 0x00000000000479c3 */ /* 0x000e220000002500 */
[----:B------:R-:W1:Y:S01]  /*0030*/  LDCU.64 UR6, c[0x0][0x388] ;  /* 0x00007100ff0677ac */ /* 0x000e620008000a00 */
[----:B------:R-:W2:Y:S01]  /*0040*/  S2R R2, SR_TID.X ;  /* 0x0000000000027919 */ /* 0x000ea20000002100 */
[----:B------:R-:W3:Y:S01]  /*0050*/  S2R R3, SR_CTAID.Z ;  /* 0x0000000000037919 */ /* 0x000ee20000002700 */
[----:B0-----:R-:W-:Y:S01]  /*0060*/  VIADD R0, R0, UR4 ;  /* 0x0000000400007c36 */ /* 0x001fe20008000000 */
[----:B------:R-:W0:Y:S01]  /*0070*/  LDCU.64 UR4, c[0x0][0x358] ;  /* 0x00006b00ff0477ac */ /* 0x000e220008000a00 */
[----:B--2---:R-:W-:-:S02]  /*0080*/  IMAD R5, R2, 0xe100, RZ ;  /* 0x0000e10002057824 */ /* 0x004fc400078e02ff */
[----:B---3--:R-:W-:-:S05]  /*0090*/  IMAD R0, R3, 0xf0, R0 ;  /* 0x000000f003007824 */ /* 0x008fca00078e0200 */
[----:B------:R-:W-:-:S05]  /*00a0*/  IADD3 R2, P0, PT, R5, R0, RZ ;  /* 0x0000000005027210 */ /* 0x000fca0007f1e0ff */
[----:B------:R-:W-:Y:S02]  /*00b0*/  IMAD.X R3, RZ, RZ, RZ, P0 ;  /* 0x000000ffff037224 */ /* 0x000fe400000e06ff */
[----:B------:R-:W-:-:S03]  /*00c0*/  IMAD.SHL.U32 R0, R2, 0x8, RZ ;  /* 0x0000000802007824 */ /* 0x000fc600078e00ff */
[----:B------:R-:W-:Y:S02]  /*00d0*/  SHF.L.U64.HI R2, R2, 0x3, R3 ;  /* 0x0000000302027819 */ /* 0x000fe40000010203 */
[----:B-1----:R-:W-:-:S04]  /*00e0*/  IADD3 R12, P0, PT, R0, UR6, RZ ;  /* 0x00000006000c7c10 */ /* 0x002fc8000ff1e0ff */
[----:B------:R-:W-:Y:S01]  /*00f0*/  IADD3.X R13, PT, PT, R2, UR7, RZ, P0, !PT ;  /* 0x00000007020d7c10 */ /* 0x000fe200087fe4ff */
[----:B------:R-:W1:Y:S04]  /*0100*/  LDCU.64 UR6, c[0x0][0x390] ;  /* 0x00007200ff0677ac */ /* 0x000e680008000a00 */
[----:B0-----:R-:W1:Y:S01]  /*0110*/  LDG.E.64 R4, desc[UR4][R12.64] ;  /* 0x000000040c047981 */ /* 0x001e62000c1e1b00 */
[----:B------:R-:W-:Y:S01]  /*0120*/  IMAD.MOV.U32 R6, RZ, RZ, 0x652b82fe ;  /* 0x652b82feff067424 */ /* 0x000fe200078e00ff */
[----:B------:R-:W-:Y:S01]  /*0130*/  BSSY.RECONVERGENT B0, `(.L_x_82) ;  /* 0x000003a000007945 */ /* 0x000fe20003800200 */
[----:B------:R-:W-:Y:S01]  /*0140*/  IMAD.MOV.U32 R7, RZ, RZ, 0x3ff71547 ;  /* 0x3ff71547ff077424 */ /* 0x000fe200078e00ff */
[----:B-1----:R-:W-:Y:S01]  /*0150*/  DMUL R4, R4, -UR6 ;  /* 0x8000000604047c28 */ /* 0x002fe20008000000 */
[----:B------:R-:W-:Y:S01]  /*0160*/  UMOV UR6, 0xfefa39ef ;  /* 0xfefa39ef00067882 */ /* 0x000fe20000000000 */
[----:B------:R-:W-:-:S06]  /*0170*/  UMOV UR7, 0x3fe62e42 ;  /* 0x3fe62e4200077882 */ /* 0x000fcc0000000000 */
[----:B------:R-:W-:Y:S02]  /*0180*/  DFMA R6, R4, R6, 6.75539944105574400000e+15 ;  /* 0x433800000406742b */ /* 0x000fe40000000006 */
[----:B------:R-:W-:-:S06]  /*0190*/  FSETP.GEU.AND P0, PT, |R5|, 4.1917929649353027344, PT ;  /* 0x4086232b0500780b */ /* 0x000fcc0003f0e200 */
[----:B------:R-:W-:-:S08]  /*01a0*/  DADD R8, R6, -6.75539944105574400000e+15 ;  /* 0xc338000006087429 */ /* 0x000fd00000000000 */
[----:B------:R-:W-:Y:S01]  /*01b0*/  DFMA R10, R8, -UR6, R4 ;  /* 0x80000006080a7c2b */ /* 0x000fe20008000004 */
[----:B------:R-:W-:Y:S01]  /*01c0*/  UMOV UR6, 0x3b39803f ;  /* 0x3b39803f00067882 */ /* 0x000fe20000000000 */
[----:B------:R-:W-:-:S06]  /*01d0*/  UMOV UR7, 0x3c7abc9e ;  /* 0x3c7abc9e00077882 */ /* 0x000fcc0000000000 */
[----:B------:R-:W-:Y:S01]  /*01e0*/  DFMA R8, R8, -UR6, R10 ;  /* 0x8000000608087c2b */ /* 0x000fe2000800000a */
[----:B------:R-:W-:Y:S01]  /*01f0*/  UMOV UR6, 0x69ce2bdf ;  /* 0x69ce2bdf00067882 */ /* 0x000fe20000000000 */
[----:B------:R-:W-:Y:S01]  /*0200*/  IMAD.MOV.U32 R10, RZ, RZ, -0x35dec16 ;  /* 0xfca213eaff0a7424 */ /* 0x000fe200078e00ff */
[----:B------:R-:W-:Y:S01]  /*0210*/  MOV R11, 0x3e928af3 ;  /* 0x3e928af3000b7802 */ /* 0x000fe20000000f00 */
[----:B------:R-:W-:-:S05]  /*0220*/  UMOV UR7, 0x3e5ade15 ;  /* 0x3e5ade1500077882 */ /* 0x000fca0000000000 */
[----:B------:R-:W-:Y:S01]  /*0230*/  DFMA R10, R8, UR6, R10 ;  /* 0x00000006080a7c2b */ /* 0x000fe2000800000a */
[----:B------:R-:W-:Y:S01]  /*0240*/  UMOV UR6, 0x62401315 ;  /* 0x6240131500067882 */ /* 0x000fe20000000000 */
[----:B------:R-:W-:-:S06]  /*0250*/  UMOV UR7, 0x3ec71dee ;  /* 0x3ec71dee00077882 */ /* 0x000fcc0000000000 */
[----:B------:R-:W-:Y:S01]  /*0260*/  DFMA R10, R8, R10, UR6 ;  /* 0x00000006080a7e2b */ /* 0x000fe2000800000a */
        /* <DEDUP_REMOVED lines=20> */
[----:B------:R-:W-:-:S08]  /*03b0*/  DFMA R10, R8, R10, UR6 ;  /* 0x00000006080a7e2b */ /* 0x000fd0000800000a */
[----:B------:R-:W-:-:S08]  /*03c0*/  DFMA R10, R8, R10, 1 ;  /* 0x3ff00000080a742b */ /* 0x000fd0000000000a */
[----:B------:R-:W-:-:S10]  /*03d0*/  DFMA R10, R8, R10, 1 ;  /* 0x3ff00000080a742b */ /* 0x000fd4000000000a */
[----:B------:R-:W-:Y:S02]  /*03e0*/  IMAD R9, R6, 0x100000, R11 ;  /* 0x0010000006097824 */ /* 0x000fe400078e020b */
[----:B------:R-:W-:Y:S01]  /*03f0*/  IMAD.MOV.U32 R8, RZ, RZ, R10 ;  /* 0x000000ffff087224 */ /* 0x000fe200078e000a */
[----:B------:R-:W-:Y:S06]  /*0400*/  @!P0 BRA `(.L_x_83) ;  /* 0x0000000000308947 */ /* 0x000fec0003800000 */
[----:B------:R-:W-:Y:S01]  /*0410*/  FSETP.GEU.AND P1, PT, |R5|, 4.2275390625, PT ;  /* 0x408748000500780b */ /* 0x000fe20003f2e200 */
[C---:B------:R-:W-:Y:S02]  /*0420*/  DADD R8, R4.reuse, +INF ;  /* 0x7ff0000004087429 */ /* 0x040fe40000000000 */
[----:B------:R-:W-:-:S08]  /*0430*/  DSETP.GEU.AND P0, PT, R4, RZ, PT ;  /* 0x000000ff0400722a */ /* 0x000fd00003f0e000 */
[----:B------:R-:W-:Y:S02]  /*0440*/  FSEL R8, R8, RZ, P0 ;  /* 0x000000ff08087208 */ /* 0x000fe40000000000 */
[----:B------:R-:W-:Y:S02]  /*0450*/  @!P1 LEA.HI R3, R6, R6, RZ, 0x1 ;  /* 0x0000000606039211 */ /* 0x000fe400078f08ff */
[----:B------:R-:W-:Y:S02]  /*0460*/  FSEL R9, R9, RZ, P0 ;  /* 0x000000ff09097208 */ /* 0x000fe40000000000 */
[----:B------:R-:W-:-:S04]  /*0470*/  @!P1 SHF.R.S32.HI R3, RZ, 0x1, R3 ;  /* 0x00000001ff039819 */ /* 0x000fc80000011403 */
[----:B------:R-:W-:Y:S01]  /*0480*/  @!P1 LEA R11, R3, R11, 0x14 ;  /* 0x0000000b030b9211 */ /* 0x000fe200078ea0ff */
[----:B------:R-:W-:-:S05]  /*0490*/  @!P1 IMAD.IADD R4, R6, 0x1, -R3 ;  /* 0x0000000106049824 */ /* 0x000fca00078e0a03 */
[----:B------:R-:W-:Y:S01]  /*04a0*/  @!P1 LEA R5, R4, 0x3ff00000, 0x14 ;  /* 0x3ff0000004059811 */ /* 0x000fe200078ea0ff */
[----:B------:R-:W-:-:S06]  /*04b0*/  @!P1 IMAD.MOV.U32 R4, RZ, RZ, RZ ;  /* 0x000000ffff049224 */ /* 0x000fcc00078e00ff */
[----:B------:R-:W-:-:S11]  /*04c0*/  @!P1 DMUL R8, R10, R4 ;  /* 0x000000040a089228 */ /* 0x000fd60000000000 */
.L_x_83:
[----:B------:R-:W-:Y:S05]  /*04d0*/  BSYNC.RECONVERGENT B0 ;  /* 0x0000000000007941 */ /* 0x000fea0003800200 */
.L_x_82:
[----:B------:R-:W0:Y:S02]  /*04e0*/  LDCU.64 UR6, c[0x0][0x380] ;  /* 0x00007000ff0677ac */ /* 0x000e240008000a00 */
[----:B0-----:R-:W-:-:S04]  /*04f0*/  IADD3 R4, P0, PT, R0, UR6, RZ ;  /* 0x0000000600047c10 */ /* 0x001fc8000ff1e0ff */
[----:B------:R-:W-:-:S05]  /*0500*/  IADD3.X R5, PT, PT, R2, UR7, RZ, P0, !PT ;  /* 0x0000000702057c10 */ /* 0x000fca00087fe4ff */
[----:B------:R-:W-:Y:S01]  /*0510*/  STG.E.64 desc[UR4][R4.64], R8 ;  /* 0x0000000804007986 */ /* 0x000fe2000c101b04 */
[----:B------:R-:W-:Y:S06]  /*0520*/  BAR.SYNC.DEFER_BLOCKING 0x0 ;  /* 0x0000000000007b1d */ /* 0x000fec0000010000 */
[----:B------:R-:W-:Y:S05]  /*0530*/  EXIT ;  /* 0x000000000000794d */ /* 0x000fea0003800000 */
.L_x_84:
        /* <DEDUP_REMOVED lines=12> */
.L_x_132:


//--------------------- .text._Z13g_initInversePdS_ii --------------------------
	.section	.text._Z13g_initInversePdS_ii,"ax",@progbits
	.align	128
        .global         _Z13g_initInversePdS_ii
        .type           _Z13g_initInversePdS_ii,@function
        .size           _Z13g_initInversePdS_ii,(.L_x_117 - _Z13g_initInversePdS_ii)
        .other          _Z13g_initInversePdS_ii,@"STO_CUDA_ENTRY STV_DEFAULT"
_Z13g_initInversePdS_ii:
.text._Z13g_initInversePdS_ii:
[----:B------:R-:W-:Y:S01]  /*0000*/  LDC R1, c[0x0][0x37c] ;  /* 0x0000df00ff017b82 */ /* 0x000fe20000000800 */
[----:B------:R-:W0:Y:S01]  /*0010*/  S2R R0, SR_TID.X ;  /* 0x0000000000007919 */ /* 0x000e220000002100 */
[----:B------:R-:W1:Y:S01]  /*0020*/  LDCU UR4, c[0x0][0x390] ;  /* 0x00007200ff0477ac */ /* 0x000e620008000800 */
[----:B------:R-:W2:Y:S01]  /*0030*/  LDCU.64 UR12, c[0x0][0x358] ;  /* 0x00006b00ff0c77ac */ /* 0x000ea20008000a00 */
[----:B------:R-:W3:Y:S01]  /*0040*/  LDCU UR8, c[0x0][0x394] ;  /* 0x00007280ff0877ac */ /* 0x000ee20008000800 */
[----:B-1----:R-:W-:-:S04]  /*0050*/  USHF.R.S32.HI UR7, URZ, 0x1f, UR4 ;  /* 0x0000001fff077899 */ /* 0x002fc80008011404 */
[----:B------:R-:W-:Y:S01]  /*0060*/  UISETP.NE.U32.AND UP0, UPT, UR7, URZ, UPT ;  /* 0x000000ff0700728c */ /* 0x000fe2000bf05070 */
[----:B0-----:R-:W-:-:S04]  /*0070*/  IMAD R0, R0, UR4, RZ ;  /* 0x0000000400007c24 */ /* 0x001fc8000f8e02ff */
[----:B------:R-:W-:-:S04]  /*0080*/  IMAD R0, R0, 0xe100, RZ ;  /* 0x0000e10000007824 */ /* 0x000fc800078e02ff */
[----:B--23--:R-:W-:Y:S05]  /*0090*/  BRA.U UP0, `(.L_x_85) ;  /* 0x0000000100507547 */ /* 0x00cfea000b800000 */
        /* <DEDUP_REMOVED lines=20> */
.L_x_85:
[----:B------:R-:W-:-:S07]  /*01e0*/  MOV R6, 0x200 ;  /* 0x0000020000067802 */ /* 0x000fce0000000f00 */
[----:B------:R-:W-:Y:S05]  /*01f0*/  CALL.REL.NOINC `($__internal_3_$__cuda_sm20_div_s64) ;  /* 0x0000000800947944 */ /* 0x000fea0003c00000 */
.L_x_86:
[----:B------:R-:W-:Y:S01]  /*0200*/  S2UR UR4, SR_CTAID.Y ;  /* 0x00000000000479c3 */ /* 0x000fe20000002600 */
[----:B------:R-:W0:Y:S07]  /*0210*/  LDCU.128 UR16, c[0x0][0x380] ;  /* 0x00007000ff1077ac */ /* 0x000e2e0008000c00 */
[----:B------:R-:W1:Y:S08]  /*0220*/  S2UR UR6, SR_CTAID.X ;  /* 0x00000000000679c3 */ /* 0x000e700000002500 */
[----:B------:R-:W2:Y:S08]  /*0230*/  S2UR UR5, SR_CTAID.Z ;  /* 0x00000000000579c3 */ /* 0x000eb00000002700 */
[----:B------:R-:W3:Y:S01]  /*0240*/  LDC.64 R6, c[0x0][0x390] ;  /* 0x0000e400ff067b82 */ /* 0x000ee20000000a00 */
[----:B-1----:R-:W-:-:S04]  /*0250*/  UIADD3 UR4, UPT, UPT, UR4, UR6, URZ ;  /* 0x0000000604047290 */ /* 0x002fc8000fffe0ff */
[----:B--2---:R-:W-:-:S06]  /*0260*/  UIMAD UR4, UR5, 0xf0, UR4 ;  /* 0x000000f0050478a4 */ /* 0x004fcc000f8e0204 */
[----:B------:R-:W-:-:S05]  /*0270*/  IADD3 R2, P0, PT, R2, UR4, RZ ;  /* 0x0000000402027c10 */ /* 0x000fca000ff1e0ff */
[----:B------:R-:W-:Y:S01]  /*0280*/  IMAD.X R3, RZ, RZ, R3, P0 ;  /* 0x000000ffff037224 */ /* 0x000fe200000e0603 */
[----:B0-----:R-:W-:-:S04]  /*0290*/  LEA R8, P0, R2, UR18, 0x3 ;  /* 0x0000001202087c11 */ /* 0x001fc8000f8018ff */
[----:B------:R-:W-:-:S06]  /*02a0*/  LEA.HI.X R9, R2, UR19, R3, 0x3, P0 ;  /* 0x0000001302097c11 */ /* 0x000fcc00080f1c03 */
[----:B------:R-:W2:Y:S01]  /*02b0*/  LDG.E.64 R8, desc[UR12][R8.64] ;  /* 0x0000000c08087981 */ /* 0x000ea2000c1e1b00 */
[----:B------:R-:W-:Y:S02]  /*02c0*/  UIMAD UR7, UR7, UR4, URZ ;  /* 0x00000004070772a4 */ /* 0x000fe4000f8e02ff */
[----:B---3--:R-:W-:Y:S01]  /*02d0*/  IMAD.WIDE.U32 R2, R6, UR4, RZ ;  /* 0x0000000406027c25 */ /* 0x008fe2000f8e00ff */
[----:B------:R-:W-:-:S03]  /*02e0*/  SHF.R.S32.HI R4, RZ, 0x1f, R7 ;  /* 0x0000001fff047819 */ /* 0x000fc60000011407 */
[----:B------:R-:W-:Y:S01]  /*02f0*/  VIADD R5, R3, UR7 ;  /* 0x0000000703057c36 */ /* 0x000fe20008000000 */
[----:B------:R-:W-:-:S04]  /*0300*/  IADD3 R6, P0, P1, R0, R2, R7 ;  /* 0x0000000200067210 */ /* 0x000fc8000791e007 */
[----:B------:R-:W-:Y:S02]  /*0310*/  IADD3.X R11, PT, PT, RZ, R5, R4, P0, P1 ;  /* 0x00000005ff0b7210 */ /* 0x000fe400007e2404 */
[----:B------:R-:W-:-:S04]  /*0320*/  LEA R10, P0, R6, UR16, 0x3 ;  /* 0x00000010060a7c11 */ /* 0x000fc8000f8018ff */
[----:B------:R-:W-:Y:S02]  /*0330*/  LEA.HI.X R11, R6, UR17, R11, 0x3, P0 ;  /* 0x00000011060b7c11 */ /* 0x000fe400080f1c0b */
[----:B------:R-:W-:-:S03]  /*0340*/  ISETP.GE.AND P0, PT, R7, 0x1, PT ;  /* 0x000000010700780c */ /* 0x000fc60003f06270 */
[----:B--2---:R0:W-:Y:S10]  /*0350*/  STG.E.64 desc[UR12][R10.64], R8 ;  /* 0x000000080a007986 */ /* 0x0041f4000c101b0c */
[----:B------:R-:W-:Y:S05]  /*0360*/  @!P0 BRA `(.L_x_87) ;  /* 0x00000004000c8947 */ /* 0x000fea0003800000 */
[C---:B------:R-:W-:Y:S01]  /*0370*/  ISETP.GE.U32.AND P2, PT, R7.reuse, 0x8, PT ;  /* 0x000000080700780c */ /* 0x040fe20003f46070 */
[----:B------:R-:W-:Y:S01]  /*0380*/  IMAD.MOV.U32 R4, RZ, RZ, RZ ;  /* 0x000000ffff047224 */ /* 0x000fe200078e00ff */
[----:B------:R-:W-:Y:S02]  /*0390*/  LOP3.LUT R12, R7, 0x7, RZ, 0xc0, !PT ;  /* 0x00000007070c7812 */ /* 0x000fe400078ec0ff */
[----:B------:R-:W-:Y:S02]  /*03a0*/  IADD3 R13, P0, PT, R0, R2, RZ ;  /* 0x00000002000d7210 */ /* 0x000fe40007f1e0ff */
[----:B------:R-:W-:-:S07]  /*03b0*/  ISETP.NE.AND P1, PT, R12, RZ, PT ;  /* 0x000000ff0c00720c */ /* 0x000fce0003f25270 */
[----:B------:R-:W-:Y:S06]  /*03c0*/  @!P2 BRA `(.L_x_88) ;  /* 0x000000000060a947 */ /* 0x000fec0003800000 */
[C---:B0-----:R-:W-:Y:S01]  /*03d0*/  IMAD.SHL.U32 R9, R2.reuse, 0x8, RZ ;  /* 0x0000000802097824 */ /* 0x041fe200078e00ff */
[----:B------:R-:W-:Y:S02]  /*03e0*/  SHF.L.U64.HI R11, R2, 0x3, R5 ;  /* 0x00000003020b7819 */ /* 0x000fe40000010205 */
[----:B------:R-:W-:Y:S02]  /*03f0*/  LOP3.LUT R4, R7, 0x7ffffff8, RZ, 0xc0, !PT ;  /* 0x7ffffff807047812 */ /* 0x000fe400078ec0ff */
[----:B------:R-:W-:-:S03]  /*0400*/  LEA R9, P2, R0, R9, 0x3 ;  /* 0x0000000900097211 */ /* 0x000fc600078418ff */
[----:B------:R-:W-:Y:S01]  /*0410*/  IMAD.MOV R8, RZ, RZ, -R4 ;  /* 0x000000ffff087224 */ /* 0x000fe200078e0a04 */
[----:B------:R-:W-:Y:S02]  /*0420*/  IADD3 R9, P3, PT, R9, UR16, RZ ;  /* 0x0000001009097c10 */ /* 0x000fe4000ff7e0ff */
[----:B------:R-:W-:Y:S02]  /*0430*/  LEA.HI.X R10, R0, R11, RZ, 0x3, P2 ;  /* 0x0000000b000a7211 */ /* 0x000fe400010f1cff */
[----:B------:R-:W-:-:S04]  /*0440*/  IADD3 R9, P4, PT, R9, 0x20, RZ ;  /* 0x0000002009097810 */ /* 0x000fc80007f9e0ff */
[----:B------:R-:W-:-:S09]  /*0450*/  IADD3.X R10, PT, PT, RZ, UR17, R10, P4, P3 ;  /* 0x00000011ff0a7c10 */ /* 0x000fd2000a7e640a */
.L_x_89:
[----:B-1----:R-:W-:Y:S02]  /*0460*/  IMAD.MOV.U32 R6, RZ, RZ, R9 ;  /* 0x000000ffff067224 */ /* 0x002fe400078e0009 */
[----:B------:R-:W-:Y:S02]  /*0470*/  IMAD.MOV.U32 R7, RZ, RZ, R10 ;  /* 0x000000ffff077224 */ /* 0x000fe400078e000a */
[----:B------:R-:W-:Y:S01]  /*0480*/  VIADD R8, R8, 0x8 ;  /* 0x0000000808087836 */ /* 0x000fe20000000000 */
[----:B------:R-:W-:Y:S02]  /*0490*/  IADD3 R9, P3, PT, R6, 0x40, RZ ;  /* 0x0000004006097810 */ /* 0x000fe40007f7e0ff */
[----:B------:R1:W-:Y:S02]  /*04a0*/  STG.E.64 desc[UR12][R6.64+-0x20], RZ ;  /* 0xffffe0ff06007986 */ /* 0x0003e4000c101b0c */
[----:B------:R-:W-:Y:S01]  /*04b0*/  ISETP.NE.AND P2, PT, R8, RZ, PT ;  /* 0x000000ff0800720c */ /* 0x000fe20003f45270 */
[----:B------:R-:W-:Y:S01]  /*04c0*/  IMAD.X R10, RZ, RZ, R7, P3 ;  /* 0x000000ffff0a7224 */ /* 0x000fe200018e0607 */
[----:B------:R1:W-:Y:S04]  /*04d0*/  STG.E.64 desc[UR12][R6.64+-0x18], RZ ;  /* 0xffffe8ff06007986 */ /* 0x0003e8000c101b0c */
[----:B------:R1:W-:Y:S04]  /*04e0*/  STG.E.64 desc[UR12][R6.64+-0x10], RZ ;  /* 0xfffff0ff06007986 */ /* 0x0003e8000c101b0c */
[----:B------:R1:W-:Y:S04]  /*04f0*/  STG.E.64 desc[UR12][R6.64+-0x8], RZ ;  /* 0xfffff8ff06007986 */ /* 0x0003e8000c101b0c */
[----:B------:R1:W-:Y:S04]  /*0500*/  STG.E.64 desc[UR12][R6.64], RZ ;  /* 0x000000ff06007986 */ /* 0x0003e8000c101b0c */
[----:B------:R1:W-:Y:S04]  /*0510*/  STG.E.64 desc[UR12][R6.64+0x8], RZ ;  /* 0x000008ff06007986 */ /* 0x0003e8000c101b0c */
[----:B------:R1:W-:Y:S04]  /*0520*/  STG.E.64 desc[UR12][R6.64+0x10], RZ ;  /* 0x000010ff06007986 */ /* 0x0003e8000c101b0c */
[----:B------:R1:W-:Y:S01]  /*0530*/  STG.E.64 desc[UR12][R6.64+0x18], RZ ;  /* 0x000018ff06007986 */ /* 0x0003e2000c101b0c */
[----:B------:R-:W-:Y:S05]  /*0540*/  @P2 BRA `(.L_x_89) ;  /* 0xfffffffc00c42947 */ /* 0x000fea000383ffff */
.L_x_88:
[----:B0-----:R-:W-:Y:S01]  /*0550*/  IMAD.X R9, RZ, RZ, R5, P0 ;  /* 0x000000ffff097224 */ /* 0x001fe200000e0605 */
[----:B------:R-:W-:Y:S06]  /*0560*/  @!P1 BRA `(.L_x_87) ;  /* 0x00000000008c9947 */ /* 0x000fec0003800000 */
[----:B------:R-:W0:Y:S01]  /*0570*/  LDCU UR4, c[0x0][0x394] ;  /* 0x00007280ff0477ac */ /* 0x000e220008000800 */
[----:B------:R-:W-:Y:S01]  /*0580*/  ISETP.GE.U32.AND P0, PT, R12, 0x4, PT ;  /* 0x000000040c00780c */ /* 0x000fe20003f06070 */
[----:B0-----:R-:W-:-:S04]  /*0590*/  ULOP3.LUT UR5, UR4, 0x3, URZ, 0xc0, !UPT ;  /* 0x0000000304057892 */ /* 0x001fc8000f8ec0ff */
[----:B------:R-:W-:-:S08]  /*05a0*/  UISETP.NE.AND UP0, UPT, UR5, URZ, UPT ;  /* 0x000000ff0500728c */ /* 0x000fd0000bf05270 */
[----:B------:R-:W-:Y:S05]  /*05b0*/  @!P0 BRA `(.L_x_90) ;  /* 0x0000000000288947 */ /* 0x000fea0003800000 */
[----:B------:R-:W0:Y:S01]  /*05c0*/  LDCU.64 UR6, c[0x0][0x380] ;  /* 0x00007000ff0677ac */ /* 0x000e220008000a00 */
[C---:B-1----:R-:W-:Y:S01]  /*05d0*/  IADD3 R7, P0, PT, R4.reuse, R13, RZ ;  /* 0x0000000d04077210 */ /* 0x042fe20007f1e0ff */
[----:B------:R-:W-:-:S04]  /*05e0*/  VIADD R4, R4, 0x4 ;  /* 0x0000000404047836 */ /* 0x000fc80000000000 */
[----:B------:R-:W-:Y:S01]  /*05f0*/  IMAD.X R8, RZ, RZ, R9, P0 ;  /* 0x000000ffff087224 */ /* 0x000fe200000e0609 */
[----:B0-----:R-:W-:-:S04]  /*0600*/  LEA R6, P0, R7, UR6, 0x3 ;  /* 0x0000000607067c11 */ /* 0x001fc8000f8018ff */
[----:B------:R-:W-:-:S05]  /*0610*/  LEA.HI.X R7, R7, UR7, R8, 0x3, P0 ;  /* 0x0000000707077c11 */ /* 0x000fca00080f1c08 */
[----:B------:R0:W-:Y:S04]  /*0620*/  STG.E.64 desc[UR12][R6.64], RZ ;  /* 0x000000ff06007986 */ /* 0x0001e8000c101b0c */
[----:B------:R0:W-:Y:S04]  /*0630*/  STG.E.64 desc[UR12][R6.64+0x8], RZ ;  /* 0x000008ff06007986 */ /* 0x0001e8000c101b0c */
[----:B------:R0:W-:Y:S04]  /*0640*/  STG.E.64 desc[UR12][R6.64+0x10], RZ ;  /* 0x000010ff06007986 */ /* 0x0001e8000c101b0c */
[----:B------:R0:W-:Y:S02]  /*0650*/  STG.E.64 desc[UR12][R6.64+0x18], RZ ;  /* 0x000018ff06007986 */ /* 0x0001e4000c101b0c */
.L_x_90:
[----:B------:R-:W-:Y:S05]  /*0660*/  BRA.U !UP0, `(.L_x_87) ;  /* 0x00000001084c7547 */ /* 0x000fea000b800000 */
[----:B------:R-:W-:Y:S02]  /*0670*/  UISETP.NE.AND UP0, UPT, UR5, 0x1, UPT ;  /* 0x000000010500788c */ /* 0x000fe4000bf05270 */
[----:B------:R-:W-:-:S04]  /*0680*/  ULOP3.LUT UR4, UR4, 0x1, URZ, 0xc0, !UPT ;  /* 0x0000000104047892 */ /* 0x000fc8000f8ec0ff */
[----:B------:R-:W-:-:S03]  /*0690*/  UISETP.NE.U32.AND UP1, UPT, UR4, 0x1, UPT ;  /* 0x000000010400788c */ /* 0x000fc6000bf25070 */
[----:B------:R-:W-:Y:S08]  /*06a0*/  BRA.U !UP0, `(.L_x_91) ;  /* 0x0000000108207547 */ /* 0x000ff0000b800000 */
[----:B------:R-:W2:Y:S01]  /*06b0*/  LDCU.64 UR4, c[0x0][0x380] ;  /* 0x00007000ff0477ac */ /* 0x000ea20008000a00 */
[C---:B01----:R-:W-:Y:S01]  /*06c0*/  IADD3 R7, P0, PT, R4.reuse, R13, RZ ;  /* 0x0000000d04077210 */ /* 0x043fe20007f1e0ff */
[----:B------:R-:W-:-:S04]  /*06d0*/  VIADD R4, R4, 0x2 ;  /* 0x0000000204047836 */ /* 0x000fc80000000000 */
[----:B------:R-:W-:Y:S01]  /*06e0*/  IMAD.X R8, RZ, RZ, R9, P0 ;  /* 0x000000ffff087224 */ /* 0x000fe200000e0609 */
[----:B--2---:R-:W-:-:S04]  /*06f0*/  LEA R6, P0, R7, UR4, 0x3 ;  /* 0x0000000407067c11 */ /* 0x004fc8000f8018ff */
[----:B------:R-:W-:-:S05]  /*0700*/  LEA.HI.X R7, R7, UR5, R8, 0x3, P0 ;  /* 0x0000000507077c11 */ /* 0x000fca00080f1c08 */
[----:B------:R2:W-:Y:S04]  /*0710*/  STG.E.64 desc[UR12][R6.64], RZ ;  /* 0x000000ff06007986 */ /* 0x0005e8000c101b0c */
[----:B------:R2:W-:Y:S02]  /*0720*/  STG.E.64 desc[UR12][R6.64+0x8], RZ ;  /* 0x000008ff06007986 */ /* 0x0005e4000c101b0c */
.L_x_91:
[----:B------:R-:W-:Y:S05]  /*0730*/  BRA.U UP1, `(.L_x_87) ;  /* 0x0000000101187547 */ /* 0x000fea000b800000 */
[----:B------:R-:W3:Y:S01]  /*0740*/  LDCU.64 UR4, c[0x0][0x380] ;  /* 0x00007000ff0477ac */ /* 0x000ee20008000a00 */
[----:B------:R-:W-:-:S05]  /*0750*/  IADD3 R4, P0, PT, R4, R13, RZ ;  /* 0x0000000d04047210 */ /* 0x000fca0007f1e0ff */
[----:B012---:R-:W-:Y:S01]  /*0760*/  IMAD.X R7, RZ, RZ, R9, P0 ;  /* 0x000000ffff077224 */ /* 0x007fe200000e0609 */
[----:B---3--:R-:W-:-:S04]  /*0770*/  LEA R6, P0, R4, UR4, 0x3 ;  /* 0x0000000404067c11 */ /* 0x008fc8000f8018ff */
[----:B------:R-:W-:-:S05]  /*0780*/  LEA.HI.X R7, R4, UR5, R7, 0x3, P0 ;  /* 0x0000000504077c11 */ /* 0x000fca00080f1c07 */
[----:B------:R3:W-:Y:S04]  /*0790*/  STG.E.64 desc[UR12][R6.64], RZ ;  /* 0x000000ff06007986 */ /* 0x0007e8000c101b0c */
.L_x_87:
[----:B------:R-:W4:Y:S02]  /*07a0*/  LDCU.64 UR6, c[0x0][0x390] ;  /* 0x00007200ff0677ac */ /* 0x000f240008000a00 */
[----:B----4-:R-:W-:-:S04]  /*07b0*/  UIADD3 UR9, UPT, UPT, UR7, 0x1, URZ ;  /* 0x0000000107097890 */ /* 0x010fc8000fffe0ff */
[----:B------:R-:W-:-:S09]  /*07c0*/  UISETP.GE.AND UP0, UPT, UR9, UR6, UPT ;  /* 0x000000060900728c */ /* 0x000fd2000bf06270 */
[----:B------:R-:W-:Y:S05]  /*07d0*/  BRA.U UP0, `(.L_x_92) ;  /* 0x0000000500147547 */ /* 0x000fea000b800000 */
[----:B------:R-:W-:Y:S01]  /*07e0*/  UIADD3 UR5, UPT, UPT, UR6, -0x2, -UR7 ;  /* 0xfffffffe06057890 */ /* 0x000fe2000fffe807 */
[----:B0123--:R-:W-:Y:S01]  /*07f0*/  IADD3 R7, P0, PT, R0, R2, RZ ;  /* 0x0000000200077210 */ /* 0x00ffe20007f1e0ff */
[----:B------:R-:W-:Y:S01]  /*0800*/  ULOP3.LUT UR4, URZ, UR7, URZ, 0x33, !UPT ;  /* 0x00000007ff047292 */ /* 0x000fe2000f8e33ff */
[----:B------:R-:W-:Y:S01]  /*0810*/  IMAD.U32 R0, RZ, RZ, UR9 ;  /* 0x00000009ff007e24 */ /* 0x000fe2000f8e00ff */
[----:B------:R-:W-:Y:S02]  /*0820*/  UISETP.GE.U32.AND UP0, UPT, UR5, 0x7, UPT ;  /* 0x000000070500788c */ /* 0x000fe4000bf06070 */
[----:B------:R-:W-:Y:S01]  /*0830*/  UIADD3 UR4, UPT, UPT, UR4, UR6, URZ ;  /* 0x0000000604047290 */ /* 0x000fe2000fffe0ff */
[----:B------:R-:W-:-:S03]  /*0840*/  IMAD.X R5, RZ, RZ, R5, P0 ;  /* 0x000000ffff057224 */ /* 0x000fc600000e0605 */
[----:B------:R-:W-:-:S03]  /*0850*/  ULOP3.LUT UR10, UR4, 0x7, URZ, 0xc0, !UPT ;  /* 0x00000007040a7892 */ /* 0x000fc6000f8ec0ff */
[----:B------:R-:W-:Y:S09]  /*0860*/  BRA.U !UP0, `(.L_x_93) ;  /* 0x0000000108607547 */ /* 0x000ff2000b800000 */
[----:B------:R-:W0:Y:S01]  /*0870*/  LDCU.64 UR6, c[0x0][0x380] ;  /* 0x00007000ff0677ac */ /* 0x000e220008000a00 */
[----:B------:R-:W-:-:S04]  /*0880*/  ULOP3.LUT UR5, UR4, 0xfffffff8, URZ, 0xc0, !UPT ;  /* 0xfffffff804057892 */ /* 0x000fc8000f8ec0ff */
[----:B------:R-:W-:Y:S02]  /*0890*/  UIADD3 UR5, UPT, UPT, -UR5, URZ, URZ ;  /* 0x000000ff05057290 */ /* 0x000fe4000fffe1ff */
[----:B0-----:R-:W-:-:S04]  /*08a0*/  UIADD3 UR6, UP0, UPT, UR6, 0x20, URZ ;  /* 0x0000002006067890 */ /* 0x001fc8000ff1e0ff */
[----:B------:R-:W-:-:S12]  /*08b0*/  UIADD3.X UR7, UPT, UPT, URZ, UR7, URZ, UP0, !UPT ;  /* 0x00000007ff077290 */ /* 0x000fd800087fe4ff */
.L_x_94:
[C---:B0-----:R-:W-:Y:S01]  /*08c0*/  IADD3 R3, P0, PT, R0.reuse, R7, RZ ;  /* 0x0000000700037210 */ /* 0x041fe20007f1e0ff */
[----:B------:R-:W-:Y:S02]  /*08d0*/  UIADD3 UR5, UPT, UPT, UR5, 0x8, URZ ;  /* 0x0000000805057890 */ /* 0x000fe4000fffe0ff */
[----:B------:R-:W-:Y:S01]  /*08e0*/  UIADD3 UR8, UPT, UPT, UR8, 0x8, URZ ;  /* 0x0000000808087890 */ /* 0x000fe2000fffe0ff */
[C---:B------:R-:W-:Y:S01]  /*08f0*/  LEA.HI.X.SX32 R4, R0.reuse, R5, 0x1, P0 ;  /* 0x0000000500047211 */ /* 0x040fe200000f0eff */
[----:B------:R-:W-:Y:S01]  /*0900*/  UISETP.NE.AND UP0, UPT, UR5, URZ, UPT ;  /* 0x000000ff0500728c */ /* 0x000fe2000bf05270 */
[----:B------:R-:W-:Y:S01]  /*0910*/  LEA R2, P0, R3, UR6, 0x3 ;  /* 0x0000000603027c11 */ /* 0x000fe2000f8018ff */
[----:B------:R-:W-:-:S03]  /*0920*/  VIADD R0, R0, 0x8 ;  /* 0x0000000800007836 */ /* 0x000fc60000000000 */
[----:B------:R-:W-:-:S05]  /*0930*/  LEA.HI.X R3, R3, UR7, R4, 0x3, P0 ;  /* 0x0000000703037c11 */ /* 0x000fca00080f1c04 */
        /* <DEDUP_REMOVED lines=8> */
[----:B------:R-:W-:Y:S05]  /*09c0*/  BRA.U UP0, `(.L_x_94) ;  /* 0xfffffffd00bc7547 */ /* 0x000fea000b83ffff */
[----:B------:R-:W-:-:S06]  /*09d0*/  UIADD3 UR5, UPT, UPT, UR8, 0x1, URZ ;  /* 0x0000000108057890 */ /* 0x000fcc000fffe0ff */
[----:B------:R-:W-:-:S07]  /*09e0*/  IMAD.U32 R0, RZ, RZ, UR5 ;  /* 0x00000005ff007e24 */ /* 0x000fce000f8e00ff */
.L_x_93:
[----:B------:R-:W-:-:S09]  /*09f0*/  UISETP.NE.AND UP0, UPT, UR10, URZ, UPT ;  /* 0x000000ff0a00728c */ /* 0x000fd2000bf05270 */
[----:B------:R-:W-:Y:S05]  /*0a00*/  BRA.U !UP0, `(.L_x_92) ;  /* 0x0000000108887547 */ /* 0x000fea000b800000 */
[----:B------:R-:W-:Y:S02]  /*0a10*/  UISETP.GE.U32.AND UP0, UPT, UR10, 0x4, UPT ;  /* 0x000000040a00788c */ /* 0x000fe4000bf06070 */
[----:B------:R-:W-:-:S04]  /*0a20*/  ULOP3.LUT UR5, UR4, 0x3, URZ, 0xc0, !UPT ;  /* 0x0000000304057892 */ /* 0x000fc8000f8ec0ff */
[----:B------:R-:W-:-:S03]  /*0a30*/  UISETP.NE.AND UP1, UPT, UR5, URZ, UPT ;  /* 0x000000ff0500728c */ /* 0x000fc6000bf25270 */
[----:B------:R-:W-:Y:S08]  /*0a40*/  BRA.U !UP0, `(.L_x_95) ;  /* 0x0000000108287547 */ /* 0x000ff0000b800000 */
[----:B------:R-:W1:Y:S01]  /*0a50*/  LDCU.64 UR6, c[0x0][0x380] ;  /* 0x00007000ff0677ac */ /* 0x000e620008000a00 */
[----:B0-----:R-:W-:-:S04]  /*0a60*/  IADD3 R3, P0, PT, R0, R7, RZ ;  /* 0x0000000700037210 */ /* 0x001fc80007f1e0ff */
[C---:B------:R-:W-:Y:S01]  /*0a70*/  LEA.HI.X.SX32 R4, R0.reuse, R5, 0x1, P0 ;  /* 0x0000000500047211 */ /* 0x040fe200000f0eff */
[----:B------:R-:W-:Y:S01]  /*0a80*/  VIADD R0, R0, 0x4 ;  /* 0x0000000400007836 */ /* 0x000fe20000000000 */
[----:B-1----:R-:W-:-:S04]  /*0a90*/  LEA R2, P0, R3, UR6, 0x3 ;  /* 0x0000000603027c11 */ /* 0x002fc8000f8018ff */
[----:B------:R-:W-:-:S05]  /*0aa0*/  LEA.HI.X R3, R3, UR7, R4, 0x3, P0 ;  /* 0x0000000703037c11 */ /* 0x000fca00080f1c04 */
[----:B------:R1:W-:Y:S04]  /*0ab0*/  STG.E.64 desc[UR12][R2.64], RZ ;  /* 0x000000ff02007986 */ /* 0x0003e8000c101b0c */
[----:B------:R1:W-:Y:S04]  /*0ac0*/  STG.E.64 desc[UR12][R2.64+0x8], RZ ;  /* 0x000008ff02007986 */ /* 0x0003e8000c101b0c */
[----:B------:R1:W-:Y:S04]  /*0ad0*/  STG.E.64 desc[UR12][R2.64+0x10], RZ ;  /* 0x000010ff02007986 */ /* 0x0003e8000c101b0c */
[----:B------:R1:W-:Y:S02]  /*0ae0*/  STG.E.64 desc[UR12][R2.64+0x18], RZ ;  /* 0x000018ff02007986 */ /* 0x0003e4000c101b0c */
.L_x_95:
[----:B------:R-:W-:Y:S05]  /*0af0*/  BRA.U !UP1, `(.L_x_92) ;  /* 0x00000001094c7547 */ /* 0x000fea000b800000 */
[----:B------:R-:W-:Y:S02]  /*0b00*/  UISETP.NE.AND UP0, UPT, UR5, 0x1, UPT ;  /* 0x000000010500788c */ /* 0x000fe4000bf05270 */
[----:B------:R-:W-:-:S04]  /*0b10*/  ULOP3.LUT UR4, UR4, 0x1, URZ, 0xc0, !UPT ;  /* 0x0000000104047892 */ /* 0x000fc8000f8ec0ff */
[----:B------:R-:W-:-:S03]  /*0b20*/  UISETP.NE.U32.AND UP1, UPT, UR4, 0x1, UPT ;  /* 0x000000010400788c */ /* 0x000fc6000bf25070 */
[----:B------:R-:W-:Y:S08]  /*0b30*/  BRA.U !UP0, `(.L_x_96) ;  /* 0x0000000108207547 */ /* 0x000ff0000b800000 */
[----:B------:R-:W2:Y:S01]  /*0b40*/  LDCU.64 UR4, c[0x0][0x380] ;  /* 0x00007000ff0477ac */ /* 0x000ea20008000a00 */
[----:B01----:R-:W-:-:S04]  /*0b50*/  IADD3 R3, P0, PT, R0, R7, RZ ;  /* 0x0000000700037210 */ /* 0x003fc80007f1e0ff */
[C---:B------:R-:W-:Y:S01]  /*0b60*/  LEA.HI.X.SX32 R4, R0.reuse, R5, 0x1, P0 ;  /* 0x0000000500047211 */ /* 0x040fe200000f0eff */
[----:B------:R-:W-:Y:S01]  /*0b70*/  VIADD R0, R0, 0x2 ;  /* 0x0000000200007836 */ /* 0x000fe20000000000 */
[----:B--2---:R-:W-:-:S04]  /*0b80*/  LEA R2, P0, R3, UR4, 0x3 ;  /* 0x0000000403027c11 */ /* 0x004fc8000f8018ff */
[----:B------:R-:W-:-:S05]  /*0b90*/  LEA.HI.X R3, R3, UR5, R4, 0x3, P0 ;  /* 0x0000000503037c11 */ /* 0x000fca00080f1c04 */
[----:B------:R2:W-:Y:S04]  /*0ba0*/  STG.E.64 desc[UR12][R2.64], RZ ;  /* 0x000000ff02007986 */ /* 0x0005e8000c101b0c */
[----:B------:R2:W-:Y:S02]  /*0bb0*/  STG.E.64 desc[UR12][R2.64+0x8], RZ ;  /* 0x000008ff02007986 */ /* 0x0005e4000c101b0c */
.L_x_96:
[----:B------:R-:W-:Y:S05]  /*0bc0*/  BRA.U UP1, `(.L_x_92) ;  /* 0x0000000101187547 */ /* 0x000fea000b800000 */
[----:B------:R-:W3:Y:S01]  /*0bd0*/  LDCU.64 UR4, c[0x0][0x380] ;  /* 0x00007000ff0477ac */ /* 0x000ee20008000a00 */
[----:B012---:R-:W-:-:S04]  /*0be0*/  IADD3 R2, P0, PT, R0, R7, RZ ;  /* 0x0000000700027210 */ /* 0x007fc80007f1e0ff */
[----:B------:R-:W-:Y:S02]  /*0bf0*/  LEA.HI.X.SX32 R3, R0, R5, 0x1, P0 ;  /* 0x0000000500037211 */ /* 0x000fe400000f0eff */
[----:B---3--:R-:W-:-:S04]  /*0c00*/  LEA R4, P0, R2, UR4, 0x3 ;  /* 0x0000000402047c11 */ /* 0x008fc8000f8018ff */
[----:B------:R-:W-:-:S05]  /*0c10*/  LEA.HI.X R5, R2, UR5, R3, 0x3, P0 ;  /* 0x0000000502057c11 */ /* 0x000fca00080f1c03 */
[----:B------:R4:W-:Y:S04]  /*0c20*/  STG.E.64 desc[UR12][R4.64], RZ ;  /* 0x000000ff04007986 */ /* 0x0009e8000c101b0c */
.L_x_92:
[----:B------:R-:W-:Y:S06]  /*0c30*/  BAR.SYNC.DEFER_BLOCKING 0x0 ;  /* 0x0000000000007b1d */ /* 0x000fec0000010000 */
[----:B------:R-:W-:Y:S05]  /*0c40*/  EXIT ;  /* 0x000000000000794d */ /* 0x000fea0003800000 */
        .weak           $__internal_3_$__cuda_sm20_div_s64
        .type           $__internal_3_$__cuda_sm20_div_s64,@function
        .size           $__internal_3_$__cuda_sm20_div_s64,(.L_x_117 - $__internal_3_$__cuda_sm20_div_s64)
$__internal_3_$__cuda_sm20_div_s64:
        /* <DEDUP_REMOVED lines=11> */
[C---:B------:R-:W-:Y:S01]  /*0d00*/  IMAD R7, R8.reuse, R3, R11 ;  /* 0x0000000308077224 */ /* 0x040fe200078e020b */
[----:B------:R-:W-:Y:S01]  /*0d10*/  IADD3 R13, P0, PT, RZ, -R10, RZ ;  /* 0x8000000aff0d7210 */ /* 0x000fe20007f1e0ff */
[----:B------:R-:W-:Y:S02]  /*0d20*/  IMAD.MOV.U32 R11, RZ, RZ, R8 ;  /* 0x000000ffff0b7224 */ /* 0x000fe400078e0008 */
[----:B------:R-:W-:Y:S02]  /*0d30*/  IMAD R7, R9, R2, R7 ;  /* 0x0000000209077224 */ /* 0x000fe400078e0207 */
[----:B------:R-:W-:-:S04]  /*0d40*/  IMAD.HI.U32 R10, R8, R13, RZ ;  /* 0x0000000d080a7227 */ /* 0x000fc800078e00ff */
[----:B------:R-:W-:-:S04]  /*0d50*/  IMAD.X R7, RZ, RZ, ~R7, P0 ;  /* 0x000000ffff077224 */ /* 0x000fc800000e0e07 */
[----:B------:R-:W-:-:S04]  /*0d60*/  IMAD.WIDE.U32 R10, P0, R8, R7, R10 ;  /* 0x00000007080a7225 */ /* 0x000fc8000780000a */
[C---:B------:R-:W-:Y:S02]  /*0d70*/  IMAD R15, R9.reuse, R7, RZ ;  /* 0x00000007090f7224 */ /* 0x040fe400078e02ff */
[----:B------:R-:W-:-:S04]  /*0d80*/  IMAD.HI.U32 R10, P2, R9, R13, R10 ;  /* 0x0000000d090a7227 */ /* 0x000fc8000784000a */
[----:B------:R-:W-:Y:S01]  /*0d90*/  IMAD.HI.U32 R5, R9, R7, RZ ;  /* 0x0000000709057227 */ /* 0x000fe200078e00ff */
[----:B------:R-:W-:-:S03]  /*0da0*/  IADD3 R11, P3, PT, R15, R10, RZ ;  /* 0x0000000a0f0b7210 */ /* 0x000fc60007f7e0ff */
[----:B------:R-:W-:Y:S02]  /*0db0*/  IMAD.X R5, R5, 0x1, R9, P0 ;  /* 0x0000000105057824 */ /* 0x000fe400000e0609 */
[----:B------:R-:W-:-:S03]  /*0dc0*/  IMAD.WIDE.U32 R8, R11, R2, RZ ;  /* 0x000000020b087225 */ /* 0x000fc600078e00ff */
[----:B------:R-:W-:Y:S01]  /*0dd0*/  IADD3.X R5, PT, PT, RZ, RZ, R5, P3, P2 ;  /* 0x000000ffff057210 */ /* 0x000fe20001fe4405 */
[----:B------:R-:W-:Y:S01]  /*0de0*/  IMAD R7, R11, R3, R9 ;  /* 0x000000030b077224 */ /* 0x000fe200078e0209 */
[----:B------:R-:W-:-:S03]  /*0df0*/  IADD3 R9, P0, PT, RZ, -R8, RZ ;  /* 0x80000008ff097210 */ /* 0x000fc60007f1e0ff */
        /* <DEDUP_REMOVED lines=11> */
[----:B------:R-:W-:Y:S02]  /*0eb0*/  IMAD.MOV.U32 R9, RZ, RZ, RZ ;  /* 0x000000ffff097224 */ /* 0x000fe400078e00ff */
        /* <DEDUP_REMOVED lines=24> */
[----:B------:R-:W-:Y:S01]  /*1040*/  SEL R2, R2, R7, P0 ;  /* 0x0000000702027207 */ /* 0x000fe20000000000 */
[----:B------:R-:W-:-:S03]  /*1050*/  IMAD.MOV.U32 R7, RZ, RZ, 0x0 ;  /* 0x00000000ff077424 */ /* 0x000fc600078e00ff */
[----:B------:R-:W-:Y:S02]  /*1060*/  SEL R3, R3, R8, P0 ;  /* 0x0000000803037207 */ /* 0x000fe40000000000 */
[-C--:B------:R-:W-:Y:S02]  /*1070*/  IADD3 R5, P2, PT, RZ, -R2.reuse, RZ ;  /* 0x80000002ff057210 */ /* 0x080fe40007f5e0ff */
[----:B------:R-:W-:Y:S02]  /*1080*/  ISETP.NE.U32.AND P0, PT, R4, RZ, PT ;  /* 0x000000ff0400720c */ /* 0x000fe40003f05070 */
[----:B------:R-:W-:Y:S01]  /*1090*/  SEL R2, R5, R2, !P1 ;  /* 0x0000000205027207 */ /* 0x000fe20004800000 */
[----:B------:R-:W-:Y:S01]  /*10a0*/  IMAD.X R4, RZ, RZ, ~R3, P2 ;  /* 0x000000ffff047224 */ /* 0x000fe200010e0e03 */
[----:B------:R-:W-:-:S04]  /*10b0*/  ISETP.NE.AND.EX P0, PT, RZ, UR7, PT, P0 ;  /* 0x00000007ff007c0c */ /* 0x000fc8000bf05300 */
[----:B------:R-:W-:Y:S02]  /*10c0*/  SEL R3, R4, R3, !P1 ;  /* 0x0000000304037207 */ /* 0x000fe40004800000 */
[----:B------:R-:W-:Y:S02]  /*10d0*/  SEL R2, R2, 0xffffffff, P0 ;  /* 0xffffffff02027807 */ /* 0x000fe40000000000 */
[----:B------:R-:W-:Y:S01]  /*10e0*/  SEL R3, R3, 0xffffffff, P0 ;  /* 0xffffffff03037807 */ /* 0x000fe20000000000 */
[----:B------:R-:W-:Y:S06]  /*10f0*/  RET.REL.NODEC R6 `(_Z13g_initInversePdS_ii) ;  /* 0xffffffec06c07950 */ /* 0x000fec0003c3ffff */
.L_x_97:
        /* <DEDUP_REMOVED lines=16> */
.L_x_117:


//--------------------- .text._Z6g_initPdS_i      --------------------------
	.section	.text._Z6g_initPdS_i,"ax",@progbits
	.align	128
        .global         _Z6g_initPdS_i
        .type           _Z6g_initPdS_i,@function
        .size           _Z6g_initPdS_i,(.L_x_134 - _Z6g_initPdS_i)
        .other          _Z6g_initPdS_i,@"STO_CUDA_ENTRY STV_DEFAULT"
_Z6g_initPdS_i:
.text._Z6g_initPdS_i:
[----:B------:R-:W-:Y:S01]  /*0000*/  LDC R1, c[0x0][0x37c] ;  /* 0x0000df00ff017b82 */ /* 0x000fe20000000800 */
[----:B------:R-:W0:Y:S07]  /*0010*/  S2R R6, SR_CTAID.Y ;  /* 0x0000000000067919 */ /* 0x000e2e0000002600 */
[----:B------:R-:W0:Y:S01]  /*0020*/  S2UR UR6, SR_CTAID.X ;  /* 0x00000000000679c3 */ /* 0x000e220000002500 */
[----:B------:R-:W1:Y:S01]  /*0030*/  LDCU.128 UR8, c[0x0][0x380] ;  /* 0x00007000ff0877ac */ /* 0x000e620008000c00 */
[----:B------:R-:W2:Y:S01]  /*0040*/  S2R R4, SR_TID.X ;  /* 0x0000000000047919 */ /* 0x000ea20000002100 */
[----:B------:R-:W3:Y:S01]  /*0050*/  LDCU.64 UR4, c[0x0][0x358] ;  /* 0x00006b00ff0477ac */ /* 0x000ee20008000a00 */
[----:B------:R-:W4:Y:S04]  /*0060*/  S2R R9, SR_CTAID.Z ;  /* 0x0000000000097919 */ /* 0x000f280000002700 */
[----:B------:R-:W5:Y:S01]  /*0070*/  LDC R17, c[0x0][0x390] ;  /* 0x0000e400ff117b82 */ /* 0x000f620000000800 */
[----:B0-----:R-:W-:-:S02]  /*0080*/  VIADD R0, R6, UR6 ;  /* 0x0000000606007c36 */ /* 0x001fc40008000000 */
[----:B--2---:R-:W-:Y:S02]  /*0090*/  IMAD R4, R4, 0xe100, RZ ;  /* 0x0000e10004047824 */ /* 0x004fe400078e02ff */
[----:B----4-:R-:W-:-:S05]  /*00a0*/  IMAD R13, R9, 0xf0, R0 ;  /* 0x000000f0090d7824 */ /* 0x010fca00078e0200 */
[----:B------:R-:W-:-:S04]  /*00b0*/  IADD3 R0, P0, PT, R13, R4, RZ ;  /* 0x000000040d007210 */ /* 0x000fc80007f1e0ff */
[----:B-1----:R-:W-:Y:S01]  /*00c0*/  LEA R10, P1, R0, UR10, 0x3 ;  /* 0x0000000a000a7c11 */ /* 0x002fe2000f8218ff */
[----:B------:R-:W-:-:S05]  /*00d0*/  IMAD.X R3, RZ, RZ, RZ, P0 ;  /* 0x000000ffff037224 */ /* 0x000fca00000e06ff */
[----:B------:R-:W-:-:S06]  /*00e0*/  LEA.HI.X R11, R0, UR11, R3, 0x3, P1 ;  /* 0x0000000b000b7c11 */ /* 0x000fcc00088f1c03 */
[----:B---3--:R-:W2:Y:S01]  /*00f0*/  LDG.E.64 R10, desc[UR4][R10.64] ;  /* 0x000000040a0a7981 */ /* 0x008ea2000c1e1b00 */
[----:B-----5:R-:W-:Y:S01]  /*0100*/  SHF.R.S32.HI R7, RZ, 0x1f, R17 ;  /* 0x0000001fff077819 */ /* 0x020fe20000011411 */
[----:B------:R-:W-:-:S04]  /*0110*/  IMAD.WIDE.U32 R2, R4, R17, RZ ;  /* 0x0000001104027225 */ /* 0x000fc800078e00ff */
[----:B------:R-:W-:-:S04]  /*0120*/  IMAD R15, R7, R4, RZ ;  /* 0x00000004070f7224 */ /* 0x000fc800078e02ff */
[----:B------:R-:W-:Y:S02]  /*0130*/  IMAD.IADD R3, R3, 0x1, R15 ;  /* 0x0000000103037824 */ /* 0x000fe400078e020f */
[----:B------:R-:W-:Y:S02]  /*0140*/  IMAD R15, R7, R13, RZ ;  /* 0x0000000d070f7224 */ /* 0x000fe400078e02ff */
[----:B------:R-:W-:-:S05]  /*0150*/  IMAD.WIDE.U32 R12, R13, R17, R2 ;  /* 0x000000110d0c7225 */ /* 0x000fca00078e0002 */
[----:B------:R-:W-:Y:S02]  /*0160*/  IADD3 R3, PT, PT, R13, R15, RZ ;  /* 0x0000000f0d037210 */ /* 0x000fe40007ffe0ff */
[----:B------:R-:W-:-:S04]  /*0170*/  LEA R2, P0, R12, UR8, 0x3 ;  /* 0x000000080c027c11 */ /* 0x000fc8000f8018ff */
[----:B------:R-:W-:Y:S02]  /*0180*/  LEA.HI.X R3, R12, UR9, R3, 0x3, P0 ;  /* 0x000000090c037c11 */ /* 0x000fe400080f1c03 */
[----:B------:R-:W-:-:S03]  /*0190*/  ISETP.GE.AND P0, PT, R17, 0x2, PT ;  /* 0x000000021100780c */ /* 0x000fc60003f06270 */
[----:B--2---:R0:W-:Y:S10]  /*01a0*/  STG.E.64 desc[UR4][R2.64], R10 ;  /* 0x0000000a02007986 */ /* 0x0041f4000c101b04 */
[----:B------:R-:W-:Y:S05]  /*01b0*/  @!P0 BRA `(.L_x_98) ;  /* 0x0000000000ec8947 */ /* 0x000fea0003800000 */
[----:B------:R-:W-:Y:S02]  /*01c0*/  VIADD R0, R17, 0xfffffffe ;  /* 0xfffffffe11007836 */ /* 0x000fe40000000000 */
[----:B0-----:R-:W-:-:S03]  /*01d0*/  HFMA2 R11, -RZ, RZ, 0, 5.9604644775390625e-08 ;  /* 0x00000001ff0b7431 */ /* 0x001fc600000001ff */
[----:B------:R-:W-:Y:S01]  /*01e0*/  ISETP.GE.U32.AND P0, PT, R0, 0x7, PT ;  /* 0x000000070000780c */ /* 0x000fe20003f06070 */
[----:B------:R-:W-:-:S05]  /*01f0*/  VIADD R0, R17, 0xffffffff ;  /* 0xffffffff11007836 */ /* 0x000fca0000000000 */
[----:B------:R-:W-:-:S07]  /*0200*/  LOP3.LUT R10, R0, 0x7, RZ, 0xc0, !PT ;  /* 0x00000007000a7812 */ /* 0x000fce00078ec0ff */
[----:B------:R-:W-:Y:S05]  /*0210*/  @!P0 BRA `(.L_x_99) ;  /* 0x0000000000808947 */ /* 0x000fea0003800000 */
[----:B------:R-:W-:Y:S01]  /*0220*/  IMAD.MOV.U32 R5, RZ, RZ, RZ ;  /* 0x000000ffff057224 */ /* 0x000fe200078e00ff */
[----:B------:R-:W-:Y:S01]  /*0230*/  MOV R11, RZ ;  /* 0x000000ff000b7202 */ /* 0x000fe20000000f00 */
[----:B------:R-:W-:-:S03]  /*0240*/  IMAD.WIDE.U32 R4, R9, 0xf0, R4 ;  /* 0x000000f009047825 */ /* 0x000fc600078e0004 */
[----:B------:R-:W-:-:S04]  /*0250*/  IADD3 R6, P0, P1, R4, UR6, R6 ;  /* 0x0000000604067c10 */ /* 0x000fc8000f91e006 */
[----:B------:R-:W-:-:S05]  /*0260*/  IADD3.X R4, PT, PT, RZ, R5, RZ, P0, P1 ;  /* 0x00000005ff047210 */ /* 0x000fca00007e24ff */
[-C--:B------:R-:W-:Y:S02]  /*0270*/  IMAD R8, R4, R17.reuse, RZ ;  /* 0x0000001104087224 */ /* 0x080fe400078e02ff */
[----:B------:R-:W-:-:S04]  /*0280*/  IMAD.WIDE.U32 R4, R6, R17, RZ ;  /* 0x0000001106047225 */ /* 0x000fc800078e00ff */
[----:B------:R-:W-:Y:S01]  /*0290*/  IMAD R9, R7, R6, R8 ;  /* 0x0000000607097224 */ /* 0x000fe200078e0208 */
[----:B------:R-:W-:-:S03]  /*02a0*/  LEA R7, P0, R4, UR8, 0x3 ;  /* 0x0000000804077c11 */ /* 0x000fc6000f8018ff */
[----:B------:R-:W-:Y:S01]  /*02b0*/  IMAD.IADD R9, R5, 0x1, R9 ;  /* 0x0000000105097824 */ /* 0x000fe200078e0209 */
[----:B------:R-:W-:Y:S02]  /*02c0*/  IADD3 R7, P1, PT, R7, 0x20, RZ ;  /* 0x0000002007077810 */ /* 0x000fe40007f3e0ff */
[----:B------:R-:W-:Y:S02]  /*02d0*/  LOP3.LUT R5, R0, 0xfffffff8, RZ, 0xc0, !PT ;  /* 0xfffffff800057812 */ /* 0x000fe400078ec0ff */
[----:B------:R-:W-:-:S03]  /*02e0*/  LEA.HI.X R4, R4, UR9, R9, 0x3, P0 ;  /* 0x0000000904047c11 */ /* 0x000fc600080f1c09 */
[----:B------:R-:W-:Y:S02]  /*02f0*/  IMAD.MOV R6, RZ, RZ, -R5 ;  /* 0x000000ffff067224 */ /* 0x000fe400078e0a05 */
[----:B------:R-:W-:-:S07]  /*0300*/  IMAD.X R8, RZ, RZ, R4, P1 ;  /* 0x000000ffff087224 */ /* 0x000fce00008e0604 */
.L_x_100:
[----:B------:R-:W-:Y:S01]  /*0310*/  VIADD R6, R6, 0x8 ;  /* 0x0000000806067836 */ /* 0x000fe20000000000 */
[----:B0-----:R-:W-:Y:S01]  /*0320*/  MOV R4, R7 ;  /* 0x0000000700047202 */ /* 0x001fe20000000f00 */
[----:B------:R-:W-:Y:S02]  /*0330*/  IMAD.MOV.U32 R5, RZ, RZ, R8 ;  /* 0x000000ffff057224 */ /* 0x000fe400078e0008 */
[----:B------:R-:W-:Y:S01]  /*0340*/  VIADD R11, R11, 0x8 ;  /* 0x000000080b0b7836 */ /* 0x000fe20000000000 */
[----:B------:R-:W-:Y:S02]  /*0350*/  ISETP.NE.AND P0, PT, R6, RZ, PT ;  /* 0x000000ff0600720c */ /* 0x000fe40003f05270 */
[----:B------:R-:W-:Y:S01]  /*0360*/  IADD3 R7, P1, PT, R4, 0x40, RZ ;  /* 0x0000004004077810 */ /* 0x000fe20007f3e0ff */
[----:B------:R0:W-:Y:S03]  /*0370*/  STG.E.64 desc[UR4][R4.64+-0x18], RZ ;  /* 0xffffe8ff04007986 */ /* 0x0001e6000c101b04 */
[----:B------:R-:W-:Y:S01]  /*0380*/  IADD3.X R8, PT, PT, RZ, R5, RZ, P1, !PT ;  /* 0x00000005ff087210 */ /* 0x000fe20000ffe4ff */
        /* <DEDUP_REMOVED lines=8> */
[----:B------:R-:W-:-:S07]  /*0410*/  VIADD R11, R11, 0x1 ;  /* 0x000000010b0b7836 */ /* 0x000fce0000000000 */
.L_x_99:
[----:B------:R-:W-:-:S13]  /*0420*/  ISETP.NE.AND P0, PT, R10, RZ, PT ;  /* 0x000000ff0a00720c */ /* 0x000fda0003f05270 */
[----:B------:R-:W-:Y:S05]  /*0430*/  @!P0 BRA `(.L_x_98) ;  /* 0x00000000004c8947 */ /* 0x000fea0003800000 */
[----:B------:R-:W-:Y:S02]  /*0440*/  ISETP.GE.U32.AND P0, PT, R10, 0x4, PT ;  /* 0x000000040a00780c */ /* 0x000fe40003f06070 */
[----:B------:R-:W-:-:S04]  /*0450*/  LOP3.LUT R6, R0, 0x3, RZ, 0xc0, !PT ;  /* 0x0000000300067812 */ /* 0x000fc800078ec0ff */
[----:B------:R-:W-:-:S07]  /*0460*/  ISETP.NE.AND P1, PT, R6, RZ, PT ;  /* 0x000000ff0600720c */ /* 0x000fce0003f25270 */
[C---:B0-----:R-:W-:Y:S01]  /*0470*/  @P0 IMAD.WIDE.U32 R4, R11.reuse, 0x8, R2 ;  /* 0x000000080b040825 */ /* 0x041fe200078e0002 */
[----:B------:R-:W-:-:S04]  /*0480*/  @P0 IADD3 R11, PT, PT, R11, 0x4, RZ ;  /* 0x000000040b0b0810 */ /* 0x000fc80007ffe0ff */
[----:B------:R1:W-:Y:S04]  /*0490*/  @P0 STG.E.64 desc[UR4][R4.64], RZ ;  /* 0x000000ff04000986 */ /* 0x0003e8000c101b04 */
[----:B------:R1:W-:Y:S04]  /*04a0*/  @P0 STG.E.64 desc[UR4][R4.64+0x8], RZ ;  /* 0x000008ff04000986 */ /* 0x0003e8000c101b04 */
[----:B------:R1:W-:Y:S04]  /*04b0*/  @P0 STG.E.64 desc[UR4][R4.64+0x10], RZ ;  /* 0x000010ff04000986 */ /* 0x0003e8000c101b04 */
[----:B------:R1:W-:Y:S01]  /*04c0*/  @P0 STG.E.64 desc[UR4][R4.64+0x18], RZ ;  /* 0x000018ff04000986 */ /* 0x0003e2000c101b04 */
[----:B------:R-:W-:Y:S05]  /*04d0*/  @!P1 BRA `(.L_x_98) ;  /* 0x0000000000249947 */ /* 0x000fea0003800000 */
[----:B------:R-:W-:Y:S02]  /*04e0*/  ISETP.NE.AND P0, PT, R6, 0x1, PT ;  /* 0x000000010600780c */ /* 0x000fe40003f05270 */
[----:B------:R-:W-:-:S04]  /*04f0*/  LOP3.LUT R0, R0, 0x1, RZ, 0xc0, !PT ;  /* 0x0000000100007812 */ /* 0x000fc800078ec0ff */
[----:B------:R-:W-:-:S07]  /*0500*/  ISETP.NE.U32.AND P1, PT, R0, 0x1, PT ;  /* 0x000000010000780c */ /* 0x000fce0003f25070 */
[----:B-1----:R-:W-:-:S04]  /*0510*/  @P0 IMAD.WIDE.U32 R4, R11, 0x8, R2 ;  /* 0x000000080b040825 */ /* 0x002fc800078e0002 */
[----:B------:R-:W-:Y:S01]  /*0520*/  @P0 VIADD R11, R11, 0x2 ;  /* 0x000000020b0b0836 */ /* 0x000fe20000000000 */
[----:B------:R2:W-:Y:S03]  /*0530*/  @P0 STG.E.64 desc[UR4][R4.64], RZ ;  /* 0x000000ff04000986 */ /* 0x0005e6000c101b04 */
[----:B------:R-:W-:Y:S01]  /*0540*/  @!P1 IMAD.WIDE.U32 R2, R11, 0x8, R2 ;  /* 0x000000080b029825 */ /* 0x000fe200078e0002 */
[----:B------:R2:W-:Y:S04]  /*0550*/  @P0 STG.E.64 desc[UR4][R4.64+0x8], RZ ;  /* 0x000008ff04000986 */ /* 0x0005e8000c101b04 */
[----:B------:R2:W-:Y:S02]  /*0560*/  @!P1 STG.E.64 desc[UR4][R2.64], RZ ;  /* 0x000000ff02009986 */ /* 0x0005e4000c101b04 */
.L_x_98:
[----:B------:R-:W-:Y:S06]  /*0570*/  BAR.SYNC.DEFER_BLOCKING 0x0 ;  /* 0x0000000000007b1d */ /* 0x000fec0000010000 */
[----:B------:R-:W-:Y:S05]  /*0580*/  EXIT ;  /* 0x000000000000794d */ /* 0x000fea0003800000 */
.L_x_101:
        /* <DEDUP_REMOVED lines=15> */
.L_x_134:


//--------------------- .text._Z9qInt_initPd      --------------------------
	.section	.text._Z9qInt_initPd,"ax",@progbits
	.align	128
        .global         _Z9qInt_initPd
        .type           _Z9qInt_initPd,@function
        .size           _Z9qInt_initPd,(.L_x_135 - _Z9qInt_initPd)
        .other          _Z9qInt_initPd,@"STO_CUDA_ENTRY STV_DEFAULT"
_Z9qInt_initPd:
.text._Z9qInt_initPd:
[----:B------:R-:W-:Y:S01]  /*0000*/  LDC R1, c[0x0][0x37c] ;  /* 0x0000df00ff017b82 */ /* 0x000fe20000000800 */
[----:B------:R-:W0:Y:S01]  /*0010*/  S2R R2, SR_TID.X ;  /* 0x0000000000027919 */ /* 0x000e220000002100 */
[----:B------:R-:W1:Y:S01]  /*0020*/  LDCU.64 UR6, c[0x0][0x380] ;  /* 0x00007000ff0677ac */ /* 0x000e620008000a00 */
[----:B------:R-:W-:Y:S01]  /*0030*/  HFMA2 R4, -RZ, RZ, 0, 0 ;  /* 0x00000000ff047431 */ /* 0x000fe200000001ff */
[----:B------:R-:W2:Y:S01]  /*0040*/  S2R R5, SR_CTAID.X ;  /* 0x0000000000057919 */ /* 0x000ea20000002500 */
[----:B------:R-:W3:Y:S01]  /*0050*/  LDCU.64 UR4, c[0x0][0x358] ;  /* 0x00006b00ff0477ac */ /* 0x000ee20008000a00 */
[----:B0-----:R-:W-:-:S04]  /*0060*/  IMAD.WIDE.U32 R2, R2, 0x4b0, RZ ;  /* 0x000004b002027825 */ /* 0x001fc800078e00ff */
[----:B--2---:R-:W-:Y:S01]  /*0070*/  IMAD.WIDE.U32 R2, R5, 0x70800, R2 ;  /* 0x0007080005027825 */ /* 0x004fe200078e0002 */
[----:B------:R-:W-:Y:S02]  /*0080*/  MOV R5, 0x3ff00000 ;  /* 0x3ff0000000057802 */ /* 0x000fe40000000f00 */
[----:B-1----:R-:W-:-:S04]  /*0090*/  IADD3 R2, P0, PT, R2, UR6, RZ ;  /* 0x0000000602027c10 */ /* 0x002fc8000ff1e0ff */
[----:B------:R-:W-:-:S05]  /*00a0*/  IADD3.X R3, PT, PT, R3, UR7, RZ, P0, !PT ;  /* 0x0000000703037c10 */ /* 0x000fca00087fe4ff */
[----:B---3--:R-:W-:Y:S04]  /*00b0*/  STG.E.64 desc[UR4][R2.64], R4 ;  /* 0x0000000402007986 */ /* 0x008fe8000c101b04 */
[----:B------:R-:W-:Y:S04]  /*00c0*/  STG.E.64 desc[UR4][R2.64+0x8], R4 ;  /* 0x0000080402007986 */ /* 0x000fe8000c101b04 */
        /* <DEDUP_REMOVED lines=147> */
[----:B------:R-:W-:Y:S01]  /*0a00*/  STG.E.64 desc[UR4][R2.64+0x4a8], R4 ;  /* 0x0004a80402007986 */ /* 0x000fe2000c101b04 */
[----:B------:R-:W-:Y:S06]  /*0a10*/  BAR.SYNC.DEFER_BLOCKING 0x0 ;  /* 0x0000000000007b1d */ /* 0x000fec0000010000 */
[----:B------:R-:W-:Y:S05]  /*0a20*/  EXIT ;  /* 0x000000000000794d */ /* 0x000fea0003800000 */
.L_x_102:
        /* <DEDUP_REMOVED lines=13> */
.L_x_135:


//--------------------- .text._Z9addKernelPiPKiS1_i --------------------------
	.section	.text._Z9addKernelPiPKiS1_i,"ax",@progbits
	.align	128
        .global         _Z9addKernelPiPKiS1_i
        .type           _Z9addKernelPiPKiS1_i,@function
        .size           _Z9addKernelPiPKiS1_i,(.L_x_136 - _Z9addKernelPiPKiS1_i)
        .other          _Z9addKernelPiPKiS1_i,@"STO_CUDA_ENTRY STV_DEFAULT"
_Z9addKernelPiPKiS1_i:
.text._Z9addKernelPiPKiS1_i:
[----:B------:R-:W-:Y:S01]  /*0000*/  LDC R1, c[0x0][0x37c] ;  /* 0x0000df00ff017b82 */ /* 0x000fe20000000800 */
[----:B------:R-:W0:Y:S07]  /*0010*/  S2R R0, SR_CTAID.X ;  /* 0x0000000000007919 */ /* 0x000e2e0000002500 */
[----:B------:R-:W1:Y:S01]  /*0020*/  LDC.64 R2, c[0x0][0x388] ;  /* 0x0000e200ff027b82 */ /* 0x000e620000000a00 */
[----:B------:R-:W2:Y:S01]  /*0030*/  LDCU.64 UR4, c[0x0][0x358] ;  /* 0x00006b00ff0477ac */ /* 0x000ea20008000a00 */
[----:B------:R-:W0:Y:S01]  /*0040*/  S2R R7, SR_CTAID.Y ;  /* 0x0000000000077919 */ /* 0x000e220000002600 */
[----:B------:R-:W3:Y:S01]  /*0050*/  LDCU UR6, c[0x0][0x398] ;  /* 0x00007300ff0677ac */ /* 0x000ee20008000800 */
[----:B------:R-:W4:Y:S04]  /*0060*/  S2R R9, SR_TID.X ;  /* 0x0000000000097919 */ /* 0x000f280000002100 */
[----:B------:R-:W5:Y:S01]  /*0070*/  LDC.64 R4, c[0x0][0x390] ;  /* 0x0000e400ff047b82 */ /* 0x000f620000000a00 */
[----:B0-----:R-:W-:-:S07]  /*0080*/  IMAD R0, R7, 0x180, R0 ;  /* 0x0000018007007824 */ /* 0x001fce00078e0200 */
[----:B------:R-:W0:Y:S01]  /*0090*/  LDC.64 R6, c[0x0][0x380] ;  /* 0x0000e000ff067b82 */ /* 0x000e220000000a00 */
[----:B----4-:R-:W-:-:S04]  /*00a0*/  IMAD R9, R9, 0x640, R0 ;  /* 0x0000064009097824 */ /* 0x010fc800078e0200 */
[----:B-1----:R-:W-:-:S04]  /*00b0*/  IMAD.WIDE R2, R9, 0x4, R2 ;  /* 0x0000000409027825 */ /* 0x002fc800078e0202 */
[C---:B-----5:R-:W-:Y:S02]  /*00c0*/  IMAD.WIDE R4, R9.reuse, 0x4, R4 ;  /* 0x0000000409047825 */ /* 0x060fe400078e0204 */
[----:B--2---:R-:W3:Y:S04]  /*00d0*/  LDG.E R2, desc[UR4][R2.64] ;  /* 0x0000000402027981 */ /* 0x004ee8000c1e1900 */
[----:B------:R-:W3:Y:S01]  /*00e0*/  LDG.E R5, desc[UR4][R4.64] ;  /* 0x0000000404057981 */ /* 0x000ee2000c1e1900 */
[----:B0-----:R-:W-:Y:S01]  /*00f0*/  IMAD.WIDE R6, R9, 0x4, R6 ;  /* 0x0000000409067825 */ /* 0x001fe200078e0206 */
[----:B---3--:R-:W-:-:S05]  /*0100*/  IADD3 R9, PT, PT, R5, UR6, R2 ;  /* 0x0000000605097c10 */ /* 0x008fca000fffe002 */
[----:B------:R-:W-:Y:S01]  /*0110*/  STG.E desc[UR4][R6.64], R9 ;  /* 0x0000000906007986 */ /* 0x000fe2000c101904 */
[----:B------:R-:W-:Y:S05]  /*0120*/  EXIT ;  /* 0x000000000000794d */ /* 0x000fea0003800000 */
.L_x_103:
        /* <DEDUP_REMOVED lines=13> */
.L_x_136:


//--------------------- .text._Z3priPdS_S_S_      --------------------------
	.section	.text._Z3priPdS_S_S_,"ax",@progbits
	.align	128
        .global         _Z3priPdS_S_S_
        .type           _Z3priPdS_S_S_,@function
        .size           _Z3priPdS_S_S_,(.L_x_137 - _Z3priPdS_S_S_)
        .other          _Z3priPdS_S_S_,@"STO_CUDA_ENTRY STV_DEFAULT"
_Z3priPdS_S_S_:
.text._Z3priPdS_S_S_:
[----:B------:R-:W0:Y:S01]  /*0000*/  LDC R1, c[0x0][0x37c] ;  /* 0x0000df00ff017b82 */ /* 0x000e220000000800 */
[----:B------:R-:W1:Y:S01]  /*0010*/  LDCU.128 UR8, c[0x0][0x390] ;  /* 0x00007200ff0877ac */ /* 0x000e620008000c00 */
[----:B0-----:R-:W-:Y:S02]  /*0020*/  VIADD R1, R1, 0xffffffd8 ;  /* 0xffffffd801017836 */ /* 0x001fe40000000000 */
[----:B------:R-:W-:Y:S01]  /*0030*/  IMAD.MOV.U32 R25, RZ, RZ, RZ ;  /* 0x000000ffff197224 */ /* 0x000fe200078e00ff */
[----:B------:R-:W0:Y:S01]  /*0040*/  LDCU.128 UR4, c[0x0][0x380] ;  /* 0x00007000ff0477ac */ /* 0x000e220008000c00 */
[----:B------:R-:W2:Y:S01]  /*0050*/  LDCU UR12, c[0x0][0x2f8] ;  /* 0x00005f00ff0c77ac */ /* 0x000ea20008000800 */
[----:B------:R-:W3:Y:S01]  /*0060*/  LDCU UR13, c[0x0][0x2fc] ;  /* 0x00005f80ff0d77ac */ /* 0x000ee20008000800 */
[----:B------:R-:W4:Y:S01]  /*0070*/  LDCU.64 UR36, c[0x0][0x358] ;  /* 0x00006b00ff2477ac */ /* 0x000f220008000a00 */
[----:B-1----:R-:W-:Y:S02]  /*0080*/  UIADD3 UR10, UP0, UPT, UR10, 0x1669d68, URZ ;  /* 0x01669d680a0a7890 */ /* 0x002fe4000ff1e0ff */
[----:B------:R-:W-:-:S02]  /*0090*/  UIADD3 UR8, UP1, UPT, UR8, 0x1669d68, URZ ;  /* 0x01669d6808087890 */ /* 0x000fc4000ff3e0ff */
[----:B------:R-:W-:Y:S02]  /*00a0*/  UIADD3.X UR11, UPT, UPT, URZ, UR11, URZ, UP0, !UPT ;  /* 0x0000000bff0b7290 */ /* 0x000fe400087fe4ff */
[----:B------:R-:W-:Y:S01]  /*00b0*/  UIADD3.X UR9, UPT, UPT, URZ, UR9, URZ, UP1, !UPT ;  /* 0x00000009ff097290 */ /* 0x000fe20008ffe4ff */
[----:B--2---:R-:W-:Y:S01]  /*00c0*/  IADD3 R24, P0, PT, R1, UR12, RZ ;  /* 0x0000000c01187c10 */ /* 0x004fe2000ff1e0ff */
[----:B0-----:R-:W-:Y:S01]  /*00d0*/  UIADD3 UR6, UP0, UPT, UR6, 0x1669d68, URZ ;  /* 0x01669d6806067890 */ /* 0x001fe2000ff1e0ff */
[----:B------:R-:W-:Y:S01]  /*00e0*/  IMAD.U32 R30, RZ, RZ, UR10 ;  /* 0x0000000aff1e7e24 */ /* 0x000fe2000f8e00ff */
[----:B------:R-:W-:Y:S01]  /*00f0*/  UIADD3 UR4, UP1, UPT, UR4, 0x16698a0, URZ ;  /* 0x016698a004047890 */ /* 0x000fe2000ff3e0ff */
[----:B------:R-:W-:Y:S01]  /*0100*/  IMAD.U32 R28, RZ, RZ, UR8 ;  /* 0x00000008ff1c7e24 */ /* 0x000fe2000f8e00ff */
[----:B------:R-:W-:Y:S01]  /*0110*/  UIADD3.X UR7, UPT, UPT, URZ, UR7, URZ, UP0, !UPT ;  /* 0x00000007ff077290 */ /* 0x000fe200087fe4ff */
[----:B---3--:R-:W-:Y:S01]  /*0120*/  IMAD.X R23, RZ, RZ, UR13, P0 ;  /* 0x0000000dff177e24 */ /* 0x008fe200080e06ff */
[----:B------:R-:W-:Y:S01]  /*0130*/  UIADD3.X UR5, UPT, UPT, URZ, UR5, URZ, UP1, !UPT ;  /* 0x00000005ff057290 */ /* 0x000fe20008ffe4ff */
[----:B------:R-:W-:-:S02]  /*0140*/  IMAD.U32 R18, RZ, RZ, UR6 ;  /* 0x00000006ff127e24 */ /* 0x000fc4000f8e00ff */
[----:B------:R-:W-:Y:S02]  /*0150*/  IMAD.U32 R16, RZ, RZ, UR4 ;  /* 0x00000004ff107e24 */ /* 0x000fe4000f8e00ff */
[----:B------:R-:W-:Y:S02]  /*0160*/  IMAD.U32 R31, RZ, RZ, UR11 ;  /* 0x0000000bff1f7e24 */ /* 0x000fe4000f8e00ff */
[----:B------:R-:W-:Y:S02]  /*0170*/  IMAD.U32 R29, RZ, RZ, UR9 ;  /* 0x00000009ff1d7e24 */ /* 0x000fe4000f8e00ff */
[----:B------:R-:W-:Y:S02]  /*0180*/  IMAD.U32 R19, RZ, RZ, UR7 ;  /* 0x00000007ff137e24 */ /* 0x000fe4000f8e00ff */
[----:B----4-:R-:W-:-:S07]  /*0190*/  IMAD.U32 R17, RZ, RZ, UR5 ;  /* 0x00000005ff117e24 */ /* 0x010fce000f8e00ff */
.L_x_112:
[----:B------:R-:W-:Y:S02]  /*01a0*/  IADD3 R10, P0, PT, R16, -0x1000000, RZ ;  /* 0xff000000100a7810 */ /* 0x000fe40007f1e0ff */
[----:B------:R-:W-:Y:S02]  /*01b0*/  IADD3 R12, P1, PT, R18, -0x1000000, RZ ;  /* 0xff000000120c7810 */ /* 0x000fe40007f3e0ff */
[----:B------:R-:W-:Y:S02]  /*01c0*/  IADD3 R14, P2, PT, R28, -0x1000000, RZ ;  /* 0xff0000001c0e7810 */ /* 0x000fe40007f5e0ff */
[----:B------:R-:W-:Y:S02]  /*01d0*/  IADD3 R20, P3, PT, R30, -0x1000000, RZ ;  /* 0xff0000001e147810 */ /* 0x000fe40007f7e0ff */
[----:B------:R-:W-:Y:S02]  /*01e0*/  IADD3.X R11, PT, PT, R17, -0x1, RZ, P0, !PT ;  /* 0xffffffff110b7810 */ /* 0x000fe400007fe4ff */
[----:B------:R-:W-:-:S02]  /*01f0*/  IADD3.X R13, PT, PT, R19, -0x1, RZ, P1, !PT ;  /* 0xffffffff130d7810 */ /* 0x000fc40000ffe4ff */
[----:B------:R-:W-:Y:S02]  /*0200*/  IADD3.X R15, PT, PT, R29, -0x1, RZ, P2, !PT ;  /* 0xffffffff1d0f7810 */ /* 0x000fe400017fe4ff */
[----:B------:R-:W-:Y:S01]  /*0210*/  IADD3.X R21, PT, PT, R31, -0x1, RZ, P3, !PT ;  /* 0xffffffff1f157810 */ /* 0x000fe20001ffe4ff */
[----:B------:R-:W2:Y:S04]  /*0220*/  LDG.E.64 R10, desc[UR36][R10.64+-0x669800] ;  /* 0x996800240a0a7981 */ /* 0x000ea8000c1e1b00 */
[----:B------:R-:W3:Y:S04]  /*0230*/  LDG.E.64 R12, desc[UR36][R12.64+-0x669cc8] ;  /* 0x996338240c0c7981 */ /* 0x000ee8000c1e1b00 */
[----:B------:R-:W4:Y:S04]  /*0240*/  LDG.E.64 R14, desc[UR36][R14.64+-0x669cc8] ;  /* 0x996338240e0e7981 */ /* 0x000f28000c1e1b00 */
[----:B------:R-:W5:Y:S01]  /*0250*/  LDG.E.64 R20, desc[UR36][R20.64+-0x669cc8] ;  /* 0x9963382414147981 */ /* 0x000f62000c1e1b00 */
[----:B------:R-:W0:Y:S01]  /*0260*/  LDCU UR4, c[0x0][0x2f8] ;  /* 0x00005f00ff0477ac */ /* 0x000e220008000800 */
[----:B------:R-:W-:Y:S01]  /*0270*/  MOV R2, 0x10 ;  /* 0x0000001000027802 */ /* 0x000fe20000000f00 */
[----:B------:R-:W-:-:S02]  /*0280*/  IMAD.MOV.U32 R6, RZ, RZ, R24 ;  /* 0x000000ffff067224 */ /* 0x000fc400078e0018 */
[----:B------:R-:W-:Y:S01]  /*0290*/  IMAD.MOV.U32 R7, RZ, RZ, R23 ;  /* 0x000000ffff077224 */ /* 0x000fe200078e0017 */
[----:B------:R1:W1:Y:S01]  /*02a0*/  LDC.64 R8, c[0x4][R2] ;  /* 0x0100000002087b82 */ /* 0x0002620000000a00 */
[----:B0-----:R-:W-:Y:S01]  /*02b0*/  VIADD R22, R24, -UR4 ;  /* 0x8000000418167c36 */ /* 0x001fe20008000000 */
[----:B------:R-:W0:Y:S04]  /*02c0*/  LDCU.64 UR4, c[0x4][0x8] ;  /* 0x01000100ff0477ac */ /* 0x000e280008000a00 */
[----:B------:R0:W-:Y:S02]  /*02d0*/  STL [R22], R25 ;  /* 0x0000001916007387 */ /* 0x0001e40000100800 */
[----:B0-----:R-:W-:Y:S01]  /*02e0*/  IMAD.U32 R4, RZ, RZ, UR4 ;  /* 0x00000004ff047e24 */ /* 0x001fe2000f8e00ff */
[----:B------:R-:W-:Y:S01]  /*02f0*/  MOV R5, UR5 ;  /* 0x0000000500057c02 */ /* 0x000fe20008000f00 */
[----:B--2---:R0:W-:Y:S04]  /*0300*/  STL.64 [R22+0x8], R10 ;  /* 0x0000080a16007387 */ /* 0x0041e80000100a00 */
[----:B---3--:R0:W-:Y:S04]  /*0310*/  STL.64 [R22+0x10], R12 ;  /* 0x0000100c16007387 */ /* 0x0081e80000100a00 */
[----:B----4-:R0:W-:Y:S04]  /*0320*/  STL.64 [R22+0x18], R14 ;  /* 0x0000180e16007387 */ /* 0x0101e80000100a00 */
[----:B-1---5:R0:W-:Y:S02]  /*0330*/  STL.64 [R22+0x20], R20 ;  /* 0x0000201416007387 */ /* 0x0221e40000100a00 */
[----:B0-----:R-:W-:-:S07]  /*0340*/  LEPC R20, `(.L_x_104) ;  /* 0x000000001014794e */ /* 0x001fce0000000000 */
[----:B------:R-:W-:Y:S05]  /*0350*/  CALL.ABS.NOINC R8 ;  /* 0x0000000008007343 */ /* 0x000fea0003c00000 */
.L_x_104:
[----:B------:R-:W2:Y:S04]  /*0360*/  LDG.E.64 R10, desc[UR36][R16.64] ;  /* 0x00000024100a7981 */ /* 0x000ea8000c1e1b00 */
[----:B------:R-:W3:Y:S04]  /*0370*/  LDG.E.64 R12, desc[UR36][R18.64+-0x4c8] ;  /* 0xfffb3824120c7981 */ /* 0x000ee8000c1e1b00 */
[----:B------:R-:W4:Y:S04]  /*0380*/  LDG.E.64 R14, desc[UR36][R28.64+-0x4c8] ;  /* 0xfffb38241c0e7981 */ /* 0x000f28000c1e1b00 */
[----:B------:R-:W5:Y:S01]  /*0390*/  LDG.E.64 R20, desc[UR36][R30.64+-0x4c8] ;  /* 0xfffb38241e147981 */ /* 0x000f62000c1e1b00 */
[----:B------:R0:W1:Y:S01]  /*03a0*/  LDC.64 R8, c[0x4][R2] ;  /* 0x0100000002087b82 */ /* 0x0000620000000a00 */
[----:B------:R-:W0:Y:S01]  /*03b0*/  LDCU.64 UR4, c[0x4][0x8] ;  /* 0x01000100ff0477ac */ /* 0x000e220008000a00 */
[----:B------:R-:W-:Y:S01]  /*03c0*/  IMAD.MOV.U32 R6, RZ, RZ, R24 ;  /* 0x000000ffff067224 */ /* 0x000fe200078e0018 */
[----:B------:R0:W-:Y:S01]  /*03d0*/  STL [R22], R25 ;  /* 0x0000001916007387 */ /* 0x0001e20000100800 */
[----:B------:R-:W-:-:S02]  /*03e0*/  IMAD.MOV.U32 R7, RZ, RZ, R23 ;  /* 0x000000ffff077224 */ /* 0x000fc400078e0017 */
[----:B0-----:R-:W-:Y:S02]  /*03f0*/  IMAD.U32 R4, RZ, RZ, UR4 ;  /* 0x00000004ff047e24 */ /* 0x001fe4000f8e00ff */
[----:B------:R-:W-:Y:S01]  /*0400*/  IMAD.U32 R5, RZ, RZ, UR5 ;  /* 0x00000005ff057e24 */ /* 0x000fe2000f8e00ff */
[----:B--2---:R0:W-:Y:S04]  /*0410*/  STL.64 [R22+0x8], R10 ;  /* 0x0000080a16007387 */ /* 0x0041e80000100a00 */
[----:B---3--:R0:W-:Y:S04]  /*0420*/  STL.64 [R22+0x10], R12 ;  /* 0x0000100c16007387 */ /* 0x0081e80000100a00 */
[----:B----4-:R0:W-:Y:S04]  /*0430*/  STL.64 [R22+0x18], R14 ;  /* 0x0000180e16007387 */ /* 0x0101e80000100a00 */
[----:B-1---5:R0:W-:Y:S02]  /*0440*/  STL.64 [R22+0x20], R20 ;  /* 0x0000201416007387 */ /* 0x0221e40000100a00 */
[----:B0-----:R-:W-:-:S07]  /*0450*/  LEPC R20, `(.L_x_105) ;  /* 0x000000001014794e */ /* 0x001fce0000000000 */
[----:B------:R-:W-:Y:S05]  /*0460*/  CALL.ABS.NOINC R8 ;  /* 0x0000000008007343 */ /* 0x000fea0003c00000 */
.L_x_105:
[----:B------:R-:W-:Y:S02]  /*0470*/  IADD3 R14, P0, PT, R16, -0x1000000, RZ ;  /* 0xff000000100e7810 */ /* 0x000fe40007f1e0ff */
[----:B------:R-:W-:Y:S02]  /*0480*/  IADD3 R12, P1, PT, R18, -0x1000000, RZ ;  /* 0xff000000120c7810 */ /* 0x000fe40007f3e0ff */
[----:B------:R-:W-:Y:S02]  /*0490*/  IADD3 R10, P2, PT, R28, -0x1000000, RZ ;  /* 0xff0000001c0a7810 */ /* 0x000fe40007f5e0ff */
[----:B------:R-:W-:Y:S01]  /*04a0*/  IADD3 R6, P3, PT, R30, -0x1000000, RZ ;  /* 0xff0000001e067810 */ /* 0x000fe20007f7e0ff */
[----:B------:R-:W-:Y:S01]  /*04b0*/  VIADD R27, R25, 0x1 ;  /* 0x00000001191b7836 */ /* 0x000fe20000000000 */
[----:B------:R-:W-:Y:S01]  /*04c0*/  IADD3.X R15, PT, PT, R17, -0x1, RZ, P0, !PT ;  /* 0xffffffff110f7810 */ /* 0x000fe200007fe4ff */
[----:B------:R-:W0:Y:S01]  /*04d0*/  LDCU.64 UR4, c[0x4][0x8] ;  /* 0x01000100ff0477ac */ /* 0x000e220008000a00 */
[----:B------:R-:W-:-:S02]  /*04e0*/  IADD3.X R13, PT, PT, R19, -0x1, RZ, P1, !PT ;  /* 0xffffffff130d7810 */ /* 0x000fc40000ffe4ff */
[----:B------:R-:W-:Y:S02]  /*04f0*/  IADD3.X R11, PT, PT, R29, -0x1, RZ, P2, !PT ;  /* 0xffffffff1d0b7810 */ /* 0x000fe400017fe4ff */
[----:B------:R-:W-:Y:S01]  /*0500*/  IADD3.X R7, PT, PT, R31, -0x1, RZ, P3, !PT ;  /* 0xffffffff1f077810 */ /* 0x000fe20001ffe4ff */
[----:B------:R-:W2:Y:S04]  /*0510*/  LDG.E.64 R14, desc[UR36][R14.64+-0x669668] ;  /* 0x996998240e0e7981 */ /* 0x000ea8000c1e1b00 */
[----:B------:R-:W3:Y:S04]  /*0520*/  LDG.E.64 R12, desc[UR36][R12.64+-0x669b30] ;  /* 0x9964d0240c0c7981 */ /* 0x000ee8000c1e1b00 */
[----:B------:R-:W4:Y:S04]  /*0530*/  LDG.E.64 R10, desc[UR36][R10.64+-0x669b30] ;  /* 0x9964d0240a0a7981 */ /* 0x000f28000c1e1b00 */
[----:B------:R1:W5:Y:S01]  /*0540*/  LDG.E.64 R20, desc[UR36][R6.64+-0x669b30] ;  /* 0x9964d02406147981 */ /* 0x000362000c1e1b00 */
[----:B------:R1:W2:Y:S01]  /*0550*/  LDC.64 R8, c[0x4][R2] ;  /* 0x0100000002087b82 */ /* 0x0002a20000000a00 */
[----:B0-----:R-:W-:-:S02]  /*0560*/  IMAD.U32 R4, RZ, RZ, UR4 ;  /* 0x00000004ff047e24 */ /* 0x001fc4000f8e00ff */
[----:B------:R0:W-:Y:S01]  /*0570*/  STL [R22], R27 ;  /* 0x0000001b16007387 */ /* 0x0001e20000100800 */
[----:B------:R-:W-:Y:S01]  /*0580*/  IMAD.U32 R5, RZ, RZ, UR5 ;  /* 0x00000005ff057e24 */ /* 0x000fe2000f8e00ff */
[----:B-1----:R-:W-:Y:S01]  /*0590*/  MOV R6, R24 ;  /* 0x0000001800067202 */ /* 0x002fe20000000f00 */
[----:B------:R-:W-:Y:S01]  /*05a0*/  IMAD.MOV.U32 R7, RZ, RZ, R23 ;  /* 0x000000ffff077224 */ /* 0x000fe200078e0017 */
[----:B--2---:R0:W-:Y:S04]  /*05b0*/  STL.64 [R22+0x8], R14 ;  /* 0x0000080e16007387 */ /* 0x0041e80000100a00 */
[----:B---3--:R0:W-:Y:S04]  /*05c0*/  STL.64 [R22+0x10], R12 ;  /* 0x0000100c16007387 */ /* 0x0081e80000100a00 */
[----:B----4-:R0:W-:Y:S04]  /*05d0*/  STL.64 [R22+0x18], R10 ;  /* 0x0000180a16007387 */ /* 0x0101e80000100a00 */
[----:B-----5:R0:W-:Y:S02]  /*05e0*/  STL.64 [R22+0x20], R20 ;  /* 0x0000201416007387 */ /* 0x0201e40000100a00 */
[----:B0-----:R-:W-:-:S07]  /*05f0*/  LEPC R20, `(.L_x_106) ;  /* 0x000000001014794e */ /* 0x001fce0000000000 */
[----:B------:R-:W-:Y:S05]  /*0600*/  CALL.ABS.NOINC R8 ;  /* 0x0000000008007343 */ /* 0x000fea0003c00000 */
.L_x_106:
        /* <DEDUP_REMOVED lines=17> */
.L_x_107:
        /* <DEDUP_REMOVED lines=17> */
[----:B------:R-:W-:Y:S02]  /*0830*/  IMAD.U32 R5, RZ, RZ, UR5 ;  /* 0x00000005ff057e24 */ /* 0x000fe4000f8e00ff */
[----:B-1----:R-:W-:Y:S01]  /*0840*/  IMAD.MOV.U32 R6, RZ, RZ, R24 ;  /* 0x000000ffff067224 */ /* 0x002fe200078e0018 */
[----:B------:R-:W-:Y:S01]  /*0850*/  MOV R7, R23 ;  /* 0x0000001700077202 */ /* 0x000fe20000000f00 */
[----:B--2---:R0:W-:Y:S04]  /*0860*/  STL.64 [R22+0x8], R14 ;  /* 0x0000080e16007387 */ /* 0x0041e80000100a00 */
[----:B---3--:R0:W-:Y:S04]  /*0870*/  STL.64 [R22+0x10], R12 ;  /* 0x0000100c16007387 */ /* 0x0081e80000100a00 */
[----:B----4-:R0:W-:Y:S04]  /*0880*/  STL.64 [R22+0x18], R10 ;  /* 0x0000180a16007387 */ /* 0x0101e80000100a00 */
[----:B-----5:R0:W-:Y:S02]  /*0890*/  STL.64 [R22+0x20], R20 ;  /* 0x0000201416007387 */ /* 0x0201e40000100a00 */
[----:B0-----:R-:W-:-:S07]  /*08a0*/  LEPC R20, `(.L_x_108) ;  /* 0x000000001014794e */ /* 0x001fce0000000000 */
[----:B------:R-:W-:Y:S05]  /*08b0*/  CALL.ABS.NOINC R8 ;  /* 0x0000000008007343 */ /* 0x000fea0003c00000 */
.L_x_108:
        /* <DEDUP_REMOVED lines=17> */
.L_x_109:
        /* <DEDUP_REMOVED lines=18> */
[----:B-1----:R-:W-:Y:S02]  /*0af0*/  IMAD.MOV.U32 R6, RZ, RZ, R24 ;  /* 0x000000ffff067224 */ /* 0x002fe400078e0018 */
[----:B------:R-:W-:Y:S01]  /*0b00*/  IMAD.MOV.U32 R7, RZ, RZ, R23 ;  /* 0x000000ffff077224 */ /* 0x000fe200078e0017 */
[----:B--2---:R0:W-:Y:S04]  /*0b10*/  STL.64 [R22+0x8], R14 ;  /* 0x0000080e16007387 */ /* 0x0041e80000100a00 */
[----:B---3--:R0:W-:Y:S04]  /*0b20*/  STL.64 [R22+0x10], R12 ;  /* 0x0000100c16007387 */ /* 0x0081e80000100a00 */
[----:B----4-:R0:W-:Y:S04]  /*0b30*/  STL.64 [R22+0x18], R10 ;  /* 0x0000180a16007387 */ /* 0x0101e80000100a00 */
[----:B-----5:R0:W-:Y:S02]  /*0b40*/  STL.64 [R22+0x20], R20 ;  /* 0x0000201416007387 */ /* 0x0201e40000100a00 */
[----:B0-----:R-:W-:-:S07]  /*0b50*/  LEPC R20, `(.L_x_110) ;  /* 0x000000001014794e */ /* 0x001fce0000000000 */
[----:B------:R-:W-:Y:S05]  /*0b60*/  CALL.ABS.NOINC R8 ;  /* 0x0000000008007343 */ /* 0x000fea0003c00000 */
.L_x_110:
[----:B------:R-:W2:Y:S04]  /*0b70*/  LDG.E.64 R8, desc[UR36][R16.64+0x4c8] ;  /* 0x0004c82410087981 */ /* 0x000ea8000c1e1b00 */
[----:B------:R-:W3:Y:S04]  /*0b80*/  LDG.E.64 R10, desc[UR36][R18.64] ;  /* 0x00000024120a7981 */ /* 0x000ee8000c1e1b00 */
[----:B------:R-:W4:Y:S04]  /*0b90*/  LDG.E.64 R12, desc[UR36][R28.64] ;  /* 0x000000241c0c7981 */ /* 0x000f28000c1e1b00 */
[----:B------:R-:W5:Y:S01]  /*0ba0*/  LDG.E.64 R14, desc[UR36][R30.64] ;  /* 0x000000241e0e7981 */ /* 0x000f62000c1e1b00 */
[----:B------:R-:W0:Y:S01]  /*0bb0*/  LDC.64 R2, c[0x4][R2] ;  /* 0x0100000002027b82 */ /* 0x000e220000000a00 */
[----:B------:R-:W1:Y:S01]  /*0bc0*/  LDCU.64 UR4, c[0x4][0x8] ;  /* 0x01000100ff0477ac */ /* 0x000e620008000a00 */
[----:B------:R-:W-:Y:S01]  /*0bd0*/  IMAD.MOV.U32 R6, RZ, RZ, R24 ;  /* 0x000000ffff067224 */ /* 0x000fe200078e0018 */
[----:B------:R0:W-:Y:S01]  /*0be0*/  STL [R22], R27 ;  /* 0x0000001b16007387 */ /* 0x0001e20000100800 */
[----:B------:R-:W-:Y:S01]  /*0bf0*/  IMAD.MOV.U32 R7, RZ, RZ, R23 ;  /* 0x000000ffff077224 */ /* 0x000fe200078e0017 */
[----:B-1----:R-:W-:Y:S01]  /*0c00*/  MOV R4, UR4 ;  /* 0x0000000400047c02 */ /* 0x002fe20008000f00 */
[----:B------:R-:W-:Y:S01]  /*0c10*/  IMAD.U32 R5, RZ, RZ, UR5 ;  /* 0x00000005ff057e24 */ /* 0x000fe2000f8e00ff */
[----:B--2---:R1:W-:Y:S04]  /*0c20*/  STL.64 [R22+0x8], R8 ;  /* 0x0000080816007387 */ /* 0x0043e80000100a00 */
[----:B---3--:R1:W-:Y:S04]  /*0c30*/  STL.64 [R22+0x10], R10 ;  /* 0x0000100a16007387 */ /* 0x0083e80000100a00 */
[----:B----4-:R1:W-:Y:S04]  /*0c40*/  STL.64 [R22+0x18], R12 ;  /* 0x0000180c16007387 */ /* 0x0103e80000100a00 */
[----:B0----5:R1:W-:Y:S02]  /*0c50*/  STL.64 [R22+0x20], R14 ;  /* 0x0000200e16007387 */ /* 0x0213e40000100a00 */
[----:B------:R-:W-:-:S07]  /*0c60*/  LEPC R20, `(.L_x_111) ;  /* 0x000000001014794e */ /* 0x000fce0000000000 */
[----:B-1----:R-:W-:Y:S05]  /*0c70*/  CALL.ABS.NOINC R2 ;  /* 0x0000000002007343 */ /* 0x002fea0003c00000 */
.L_x_111:
[----:B------:R-:W-:Y:S01]  /*0c80*/  VIADD R25, R25, 0x4 ;  /* 0x0000000419197836 */ /* 0x000fe20000000000 */
[----:B------:R-:W-:Y:S02]  /*0c90*/  IADD3 R30, P1, PT, R30, 0x660, RZ ;  /* 0x000006601e1e7810 */ /* 0x000fe40007f3e0ff */
[----:B------:R-:W-:Y:S02]  /*0ca0*/  IADD3 R28, P2, PT, R28, 0x660, RZ ;  /* 0x000006601c1c7810 */ /* 0x000fe40007f5e0ff */
[----:B------:R-:W-:Y:S01]  /*0cb0*/  ISETP.NE.AND P0, PT, R25, 0xe100, PT ;  /* 0x0000e1001900780c */ /* 0x000fe20003f05270 */
[----:B------:R-:W-:Y:S01]  /*0cc0*/  IMAD.X R31, RZ, RZ, R31, P1 ;  /* 0x000000ffff1f7224 */ /* 0x000fe200008e061f */
[----:B------:R-:W-:Y:S01]  /*0cd0*/  IADD3 R18, P3, PT, R18, 0x660, RZ ;  /* 0x0000066012127810 */ /* 0x000fe20007f7e0ff */
[----:B------:R-:W-:Y:S01]  /*0ce0*/  IMAD.X R29, RZ, RZ, R29, P2 ;  /* 0x000000ffff1d7224 */ /* 0x000fe200010e061d */
[----:B------:R-:W-:-:S03]  /*0cf0*/  IADD3 R16, P4, PT, R16, 0x660, RZ ;  /* 0x0000066010107810 */ /* 0x000fc60007f9e0ff */
[----:B------:R-:W-:Y:S02]  /*0d00*/  IMAD.X R19, RZ, RZ, R19, P3 ;  /* 0x000000ffff137224 */ /* 0x000fe400018e0613 */
[----:B------:R-:W-:-:S04]  /*0d10*/  IMAD.X R17, RZ, RZ, R17, P4 ;  /* 0x000000ffff117224 */ /* 0x000fc800020e0611 */
[----:B------:R-:W-:Y:S05]  /*0d20*/  @P0 BRA `(.L_x_112) ;  /* 0xfffffff4001c0947 */ /* 0x000fea000383ffff */
[----:B------:R-:W-:Y:S05]  /*0d30*/  WARPSYNC.ALL ;  /* 0x0000000000007948 */ /* 0x000fea0003800000 */
[----:B------:R-:W-:Y:S06]  /*0d40*/  BAR.SYNC.DEFER_BLOCKING 0x0 ;  /* 0x0000000000007b1d */ /* 0x000fec0000010000 */
[----:B------:R-:W-:Y:S05]  /*0d50*/  EXIT ;  /* 0x000000000000794d */ /* 0x000fea0003800000 */
.L_x_113:
        /* <DEDUP_REMOVED lines=10> */
.L_x_137:


//--------------------- .nv.global.init           --------------------------
	.section	.nv.global.init,"aw",@progbits
.nv.global.init:
	.type		$str,@object
	.size		$str,(.L_4 - $str)
$str:
        /*0000*/ 	.byte	0x25, 0x64, 0x20, 0x25, 0x67, 0x20, 0x25, 0x67, 0x20, 0x25, 0x67, 0x20, 0x25, 0x67, 0x0a, 0x00
.L_4:


//--------------------- .nv.shared.reserved.0     --------------------------
	.section	.nv.shared.reserved.0,"aw",@nobits
	.weak		__nv_reservedSMEM_offset_0_alias
	.size		__nv_reservedSMEM_offset_0_alias, 0, 64
	.other		__nv_reservedSMEM_offset_0_alias,@"STO_CUDA_RESERVED_SHARED STV_DEFAULT"
__nv_reservedSMEM_offset_0_alias:
	.zero		0
	.zero		64


//--------------------- .nv.global                --------------------------
	.section	.nv.global,"aw",@nobits
	.align	8
.nv.global:
	.type		sum,@object
	.size		sum,(.L_3 - sum)
sum:
	.zero		3072
.L_3:


//--------------------- .nv.constant0._Z8init_outP7double2 --------------------------
	.section	.nv.constant0._Z8init_outP7double2,"a",@progbits
	.sectionflags	@""
	.align	4
.nv.constant0._Z8init_outP7double2:
	.zero		904


//--------------------- .nv.constant0._Z19phi_w_constrainedExPdS_S_S_S_d --------------------------
	.section	.nv.constant0._Z19phi_w_constrainedExPdS_S_S_S_d,"a",@progbits
	.sectionflags	@""
	.align	4
.nv.constant0._Z19phi_w_constrainedExPdS_S_S_S_d:
	.zero		944


//--------------------- .nv.constant0._Z17phi_w_constrainedPdS_S_S_S_dd --------------------------
	.section	.nv.constant0._Z17phi_w_constrainedPdS_S_S_S_dd,"a",@progbits
	.sectionflags	@""
	.align	4
.nv.constant0._Z17phi_w_constrainedPdS_S_S_S_dd:
	.zero		952


//--------------------- .nv.constant0._Z5phi_wPdS_S_S_d --------------------------
	.section	.nv.constant0._Z5phi_wPdS_S_S_d,"a",@progbits
	.sectionflags	@""
	.align	4
.nv.constant0._Z5phi_wPdS_S_S_d:
	.zero		936


//--------------------- .nv.constant0._Z12wa_translatePdS_ --------------------------
	.section	.nv.constant0._Z12wa_translatePdS_,"a",@progbits
	.sectionflags	@""
	.align	4
.nv.constant0._Z12wa_translatePdS_:
	.zero		912


//--------------------- .nv.constant0._Z10wa_averagePdS_ --------------------------
	.section	.nv.constant0._Z10wa_averagePdS_,"a",@progbits
	.sectionflags	@""
	.align	4
.nv.constant0._Z10wa_averagePdS_:
	.zero		912


//--------------------- .nv.constant0._Z6cal_qlPdS_i --------------------------
	.section	.nv.constant0._Z6cal_qlPdS_i,"a",@progbits
	.sectionflags	@""
	.align	4
.nv.constant0._Z6cal_qlPdS_i:
	.zero		916


//--------------------- .nv.constant0._Z8w_to_phiPdS_S_S_S_S_iiS_ --------------------------
	.section	.nv.constant0._Z8w_to_phiPdS_S_S_S_S_iiS_,"a",@progbits
	.sectionflags	@""
	.align	4
.nv.constant0._Z8w_to_phiPdS_S_S_S_S_iiS_:
	.zero		960


//--------------------- .nv.constant0._Z11qa_to_qInt2PdS_i --------------------------
	.section	.nv.constant0._Z11qa_to_qInt2PdS_i,"a",@progbits
	.sectionflags	@""
	.align	4
.nv.constant0._Z11qa_to_qInt2PdS_i:
	.zero		916


//--------------------- .nv.constant0._Z10qa_to_qIntPdS_i --------------------------
	.section	.nv.constant0._Z10qa_to_qIntPdS_i,"a",@progbits
	.sectionflags	@""
	.align	4
.nv.constant0._Z10qa_to_qIntPdS_i:
	.zero		916


//--------------------- .nv.constant0._Z7in_to_gPdS_S_lii --------------------------
	.section	.nv.constant0._Z7in_to_gPdS_S_lii,"a",@progbits
	.sectionflags	@""
	.align	4
.nv.constant0._Z7in_to_gPdS_S_lii:
	.zero		936


//--------------------- .nv.constant0._Z11sufaceFieldP7double2Pdi --------------------------
	.section	.nv.constant0._Z11sufaceFieldP7double2Pdi,"a",@progbits
	.sectionflags	@""
	.align	4
.nv.constant0._Z11sufaceFieldP7double2Pdi:
	.zero		916


//--------------------- .nv.constant0._Z15gw_to_inInversePdS_S_ii --------------------------
	.section	.nv.constant0._Z15gw_to_inInversePdS_S_ii,"a",@progbits
	.sectionflags	@""
	.align	4
.nv.constant0._Z15gw_to_inInversePdS_S_ii:
	.zero		928


//--------------------- .nv.constant0._Z8gw_to_inPdS_S_ii --------------------------
	.section	.nv.constant0._Z8gw_to_inPdS_S_ii,"a",@progbits
	.sectionflags	@""
	.align	4
.nv.constant0._Z8gw_to_inPdS_S_ii:
	.zero		928


//--------------------- .nv.constant0._Z8w_to_wdzPdS_d --------------------------
	.section	.nv.constant0._Z8w_to_wdzPdS_d,"a",@progbits
	.sectionflags	@""
	.align	4
.nv.constant0._Z8w_to_wdzPdS_d:
	.zero		920


//--------------------- .nv.constant0._Z13g_initInversePdS_ii --------------------------
	.section	.nv.constant0._Z13g_initInversePdS_ii,"a",@progbits
	.sectionflags	@""
	.align	4
.nv.constant0._Z13g_initInversePdS_ii:
	.zero		920


//--------------------- .nv.constant0._Z6g_initPdS_i --------------------------
	.section	.nv.constant0._Z6g_initPdS_i,"a",@progbits
	.sectionflags	@""
	.align	4
.nv.constant0._Z6g_initPdS_i:
	.zero		916


//--------------------- .nv.constant0._Z9qInt_initPd --------------------------
	.section	.nv.constant0._Z9qInt_initPd,"a",@progbits
	.sectionflags	@""
	.align	4
.nv.constant0._Z9qInt_initPd:
	.zero		904


//--------------------- .nv.constant0._Z9addKernelPiPKiS1_i --------------------------
	.section	.nv.constant0._Z9addKernelPiPKiS1_i,"a",@progbits
	.sectionflags	@""
	.align	4
.nv.constant0._Z9addKernelPiPKiS1_i:
	.zero		924


//--------------------- .nv.constant0._Z3priPdS_S_S_ --------------------------
	.section	.nv.constant0._Z3priPdS_S_S_,"a",@progbits
	.sectionflags	@""
	.align	4
.nv.constant0._Z3priPdS_S_S_:
	.zero		928


//--------------------- SYMBOLS --------------------------

	.type		.nv.reservedSmem.offset0,@object
	.size		.nv.reservedSmem.offset0,0x4
	.type		vprintf,@function
